//
// Generated by NVIDIA NVVM Compiler
//
// Compiler Build ID: CL-36424714
// Cuda compilation tools, release 13.0, V13.0.88
// Based on NVVM 20.0.0
//

.version 9.0
.target sm_100
.address_size 64

	// .globl	_Z18Temperature_solveriiiiifffffPfS_S_S_
// _ZZN3cub18CUB_300001_SM_10006detail6reduce28DeviceReduceSingleTileKernelINS2_10policy_hubIfjN4cuda3std3__44plusIfEEE10Policy1000EN6thrust24THRUST_300001_SM_1000_NS6detail15normal_iteratorINSD_10device_ptrIfEEEEPfjS9_ffNS7_10__identityEEEvT0_T1_T2_T3_T4_T6_E12temp_storage has been demoted
// _ZZN3cub18CUB_300001_SM_10006detail6reduce18DeviceReduceKernelINS2_10policy_hubIfjN4cuda3std3__44plusIfEEE10Policy1000EN6thrust24THRUST_300001_SM_1000_NS6detail15normal_iteratorINSD_10device_ptrIfEEEEjS9_fNS7_10__identityEEEvT0_PT3_T1_NS0_13GridEvenShareISN_EET2_T4_E12temp_storage has been demoted
// _ZZN3cub18CUB_300001_SM_10006detail6reduce28DeviceReduceSingleTileKernelINS2_10policy_hubIfjN4cuda3std3__44plusIfEEE10Policy1000EPfSC_iS9_ffNS7_10__identityEEEvT0_T1_T2_T3_T4_T6_E12temp_storage has been demoted
// _ZZN3cub18CUB_300001_SM_10006detail6reduce28DeviceReduceSingleTileKernelINS2_10policy_hubIfyN4cuda3std3__44plusIfEEE10Policy1000EN6thrust24THRUST_300001_SM_1000_NS6detail15normal_iteratorINSD_10device_ptrIfEEEEPfyS9_ffNS7_10__identityEEEvT0_T1_T2_T3_T4_T6_E12temp_storage has been demoted
// _ZZN3cub18CUB_300001_SM_10006detail6reduce18DeviceReduceKernelINS2_10policy_hubIfyN4cuda3std3__44plusIfEEE10Policy1000EN6thrust24THRUST_300001_SM_1000_NS6detail15normal_iteratorINSD_10device_ptrIfEEEEyS9_fNS7_10__identityEEEvT0_PT3_T1_NS0_13GridEvenShareISN_EET2_T4_E12temp_storage has been demoted
// _ZZN3cub18CUB_300001_SM_10006detail6reduce28DeviceReduceSingleTileKernelINS2_10policy_hubIfyN4cuda3std3__44plusIfEEE10Policy1000EPfSC_iS9_ffNS7_10__identityEEEvT0_T1_T2_T3_T4_T6_E12temp_storage has been demoted
.global .align 1 .b8 _ZN34_INTERNAL_d6377c0e_4_k_cu_f7f8a5054cuda3std3__45__cpo5beginE[1];
.global .align 1 .b8 _ZN34_INTERNAL_d6377c0e_4_k_cu_f7f8a5054cuda3std3__45__cpo3endE[1];
.global .align 1 .b8 _ZN34_INTERNAL_d6377c0e_4_k_cu_f7f8a5054cuda3std3__45__cpo6cbeginE[1];
.global .align 1 .b8 _ZN34_INTERNAL_d6377c0e_4_k_cu_f7f8a5054cuda3std3__45__cpo4cendE[1];
.global .align 1 .b8 _ZN34_INTERNAL_d6377c0e_4_k_cu_f7f8a5054cuda3std3__45__cpo6rbeginE[1];
.global .align 1 .b8 _ZN34_INTERNAL_d6377c0e_4_k_cu_f7f8a5054cuda3std3__45__cpo4rendE[1];
.global .align 1 .b8 _ZN34_INTERNAL_d6377c0e_4_k_cu_f7f8a5054cuda3std3__45__cpo7crbeginE[1];
.global .align 1 .b8 _ZN34_INTERNAL_d6377c0e_4_k_cu_f7f8a5054cuda3std3__45__cpo5crendE[1];
.global .align 1 .b8 _ZN34_INTERNAL_d6377c0e_4_k_cu_f7f8a5054cuda3std3__436_GLOBAL__N__d6377c0e_4_k_cu_f7f8a5056ignoreE[1];
.global .align 1 .b8 _ZN34_INTERNAL_d6377c0e_4_k_cu_f7f8a5054cuda3std3__419piecewise_constructE[1];
.global .align 1 .b8 _ZN34_INTERNAL_d6377c0e_4_k_cu_f7f8a5054cuda3std3__48in_placeE[1];
.global .align 1 .b8 _ZN34_INTERNAL_d6377c0e_4_k_cu_f7f8a5054cuda3std3__420unreachable_sentinelE[1];
.global .align 1 .b8 _ZN34_INTERNAL_d6377c0e_4_k_cu_f7f8a5054cuda3std3__47nulloptE[1];
.global .align 1 .b8 _ZN34_INTERNAL_d6377c0e_4_k_cu_f7f8a5054cuda3std3__48unexpectE[1];
.global .align 1 .b8 _ZN34_INTERNAL_d6377c0e_4_k_cu_f7f8a5054cuda3std6ranges3__45__cpo4swapE[1];
.global .align 1 .b8 _ZN34_INTERNAL_d6377c0e_4_k_cu_f7f8a5054cuda3std6ranges3__45__cpo9iter_moveE[1];
.global .align 1 .b8 _ZN34_INTERNAL_d6377c0e_4_k_cu_f7f8a5054cuda3std6ranges3__45__cpo5beginE[1];
.global .align 1 .b8 _ZN34_INTERNAL_d6377c0e_4_k_cu_f7f8a5054cuda3std6ranges3__45__cpo3endE[1];
.global .align 1 .b8 _ZN34_INTERNAL_d6377c0e_4_k_cu_f7f8a5054cuda3std6ranges3__45__cpo6cbeginE[1];
.global .align 1 .b8 _ZN34_INTERNAL_d6377c0e_4_k_cu_f7f8a5054cuda3std6ranges3__45__cpo4cendE[1];
.global .align 1 .b8 _ZN34_INTERNAL_d6377c0e_4_k_cu_f7f8a5054cuda3std6ranges3__45__cpo7advanceE[1];
.global .align 1 .b8 _ZN34_INTERNAL_d6377c0e_4_k_cu_f7f8a5054cuda3std6ranges3__45__cpo9iter_swapE[1];
.global .align 1 .b8 _ZN34_INTERNAL_d6377c0e_4_k_cu_f7f8a5054cuda3std6ranges3__45__cpo4nextE[1];
.global .align 1 .b8 _ZN34_INTERNAL_d6377c0e_4_k_cu_f7f8a5054cuda3std6ranges3__45__cpo4prevE[1];
.global .align 1 .b8 _ZN34_INTERNAL_d6377c0e_4_k_cu_f7f8a5054cuda3std6ranges3__45__cpo4dataE[1];
.global .align 1 .b8 _ZN34_INTERNAL_d6377c0e_4_k_cu_f7f8a5054cuda3std6ranges3__45__cpo5cdataE[1];
.global .align 1 .b8 _ZN34_INTERNAL_d6377c0e_4_k_cu_f7f8a5054cuda3std6ranges3__45__cpo4sizeE[1];
.global .align 1 .b8 _ZN34_INTERNAL_d6377c0e_4_k_cu_f7f8a5054cuda3std6ranges3__45__cpo5ssizeE[1];
.global .align 1 .b8 _ZN34_INTERNAL_d6377c0e_4_k_cu_f7f8a5054cuda3std6ranges3__45__cpo8distanceE[1];
.global .align 1 .b8 _ZN34_INTERNAL_d6377c0e_4_k_cu_f7f8a5056thrust24THRUST_300001_SM_1000_NS8cuda_cub3parE[1];
.global .align 1 .b8 _ZN34_INTERNAL_d6377c0e_4_k_cu_f7f8a5056thrust24THRUST_300001_SM_1000_NS8cuda_cub10par_nosyncE[1];
.global .align 1 .b8 _ZN34_INTERNAL_d6377c0e_4_k_cu_f7f8a5056thrust24THRUST_300001_SM_1000_NS6system6detail10sequential3seqE[1];
.global .align 1 .b8 _ZN34_INTERNAL_d6377c0e_4_k_cu_f7f8a5056thrust24THRUST_300001_SM_1000_NS12placeholders2_1E[1];
.global .align 1 .b8 _ZN34_INTERNAL_d6377c0e_4_k_cu_f7f8a5056thrust24THRUST_300001_SM_1000_NS12placeholders2_2E[1];
.global .align 1 .b8 _ZN34_INTERNAL_d6377c0e_4_k_cu_f7f8a5056thrust24THRUST_300001_SM_1000_NS12placeholders2_3E[1];
.global .align 1 .b8 _ZN34_INTERNAL_d6377c0e_4_k_cu_f7f8a5056thrust24THRUST_300001_SM_1000_NS12placeholders2_4E[1];
.global .align 1 .b8 _ZN34_INTERNAL_d6377c0e_4_k_cu_f7f8a5056thrust24THRUST_300001_SM_1000_NS12placeholders2_5E[1];
.global .align 1 .b8 _ZN34_INTERNAL_d6377c0e_4_k_cu_f7f8a5056thrust24THRUST_300001_SM_1000_NS12placeholders2_6E[1];
.global .align 1 .b8 _ZN34_INTERNAL_d6377c0e_4_k_cu_f7f8a5056thrust24THRUST_300001_SM_1000_NS12placeholders2_7E[1];
.global .align 1 .b8 _ZN34_INTERNAL_d6377c0e_4_k_cu_f7f8a5056thrust24THRUST_300001_SM_1000_NS12placeholders2_8E[1];
.global .align 1 .b8 _ZN34_INTERNAL_d6377c0e_4_k_cu_f7f8a5056thrust24THRUST_300001_SM_1000_NS12placeholders2_9E[1];
.global .align 1 .b8 _ZN34_INTERNAL_d6377c0e_4_k_cu_f7f8a5056thrust24THRUST_300001_SM_1000_NS12placeholders3_10E[1];
.global .align 1 .b8 _ZN34_INTERNAL_d6377c0e_4_k_cu_f7f8a5056thrust24THRUST_300001_SM_1000_NS3seqE[1];

.visible .entry _Z18Temperature_solveriiiiifffffPfS_S_S_(
	.param .u32 _Z18Temperature_solveriiiiifffffPfS_S_S__param_0,
	.param .u32 _Z18Temperature_solveriiiiifffffPfS_S_S__param_1,
	.param .u32 _Z18Temperature_solveriiiiifffffPfS_S_S__param_2,
	.param .u32 _Z18Temperature_solveriiiiifffffPfS_S_S__param_3,
	.param .u32 _Z18Temperature_solveriiiiifffffPfS_S_S__param_4,
	.param .f32 _Z18Temperature_solveriiiiifffffPfS_S_S__param_5,
	.param .f32 _Z18Temperature_solveriiiiifffffPfS_S_S__param_6,
	.param .f32 _Z18Temperature_solveriiiiifffffPfS_S_S__param_7,
	.param .f32 _Z18Temperature_solveriiiiifffffPfS_S_S__param_8,
	.param .f32 _Z18Temperature_solveriiiiifffffPfS_S_S__param_9,
	.param .u64 .ptr .align 1 _Z18Temperature_solveriiiiifffffPfS_S_S__param_10,
	.param .u64 .ptr .align 1 _Z18Temperature_solveriiiiifffffPfS_S_S__param_11,
	.param .u64 .ptr .align 1 _Z18Temperature_solveriiiiifffffPfS_S_S__param_12,
	.param .u64 .ptr .align 1 _Z18Temperature_solveriiiiifffffPfS_S_S__param_13
)
{
	.reg .pred 	%p<28>;
	.reg .b32 	%r<47>;
	.reg .b32 	%f<154>;
	.reg .b64 	%rd<24>;
	.reg .b64 	%fd<31>;

	ld.param.u32 	%r6, [_Z18Temperature_solveriiiiifffffPfS_S_S__param_0];
	ld.param.u32 	%r7, [_Z18Temperature_solveriiiiifffffPfS_S_S__param_1];
	ld.param.u32 	%r3, [_Z18Temperature_solveriiiiifffffPfS_S_S__param_2];
	ld.param.u32 	%r4, [_Z18Temperature_solveriiiiifffffPfS_S_S__param_3];
	ld.param.u32 	%r5, [_Z18Temperature_solveriiiiifffffPfS_S_S__param_4];
	ld.param.f32 	%f17, [_Z18Temperature_solveriiiiifffffPfS_S_S__param_5];
	ld.param.f32 	%f18, [_Z18Temperature_solveriiiiifffffPfS_S_S__param_6];
	ld.param.f32 	%f19, [_Z18Temperature_solveriiiiifffffPfS_S_S__param_7];
	ld.param.f32 	%f20, [_Z18Temperature_solveriiiiifffffPfS_S_S__param_8];
	ld.param.f32 	%f21, [_Z18Temperature_solveriiiiifffffPfS_S_S__param_9];
	ld.param.u64 	%rd3, [_Z18Temperature_solveriiiiifffffPfS_S_S__param_11];
	ld.param.u64 	%rd4, [_Z18Temperature_solveriiiiifffffPfS_S_S__param_12];
	mov.u32 	%r8, %ctaid.x;
	mov.u32 	%r9, %ntid.x;
	mov.u32 	%r10, %tid.x;
	mad.lo.s32 	%r1, %r8, %r9, %r10;
	mov.u32 	%r11, %ctaid.y;
	mov.u32 	%r12, %ntid.y;
	mov.u32 	%r13, %tid.y;
	mad.lo.s32 	%r2, %r11, %r12, %r13;
	setp.gt.s32 	%p1, %r1, 0;
	setp.lt.s32 	%p2, %r1, %r6;
	and.pred  	%p3, %p1, %p2;
	setp.ne.s32 	%p4, %r2, 0;
	setp.lt.s32 	%p5, %r2, %r7;
	and.pred  	%p6, %p4, %p5;
	and.pred  	%p8, %p3, %p6;
	not.pred 	%p9, %p8;
	@%p9 bra 	$L__BB0_12;
	ld.param.u64 	%rd23, [_Z18Temperature_solveriiiiifffffPfS_S_S__param_13];
	ld.param.u64 	%rd22, [_Z18Temperature_solveriiiiifffffPfS_S_S__param_10];
	cvta.to.global.u64 	%rd6, %rd23;
	cvta.to.global.u64 	%rd7, %rd4;
	cvta.to.global.u64 	%rd8, %rd22;
	cvta.to.global.u64 	%rd9, %rd3;
	mul.lo.s32 	%r14, %r5, %r1;
	add.s32 	%r15, %r14, %r2;
	mul.wide.s32 	%rd10, %r15, 4;
	add.s64 	%rd1, %rd6, %rd10;
	ld.global.f32 	%f1, [%rd1];
	add.s64 	%rd11, %rd7, %rd10;
	st.global.f32 	[%rd11], %f1;
	cvt.f64.f32 	%fd1, %f1;
	mul.lo.s32 	%r16, %r3, %r1;
	add.s32 	%r17, %r16, %r2;
	mul.wide.s32 	%rd12, %r17, 4;
	add.s64 	%rd13, %rd8, %rd12;
	ld.global.f32 	%f23, [%rd13];
	sub.s32 	%r18, %r16, %r3;
	add.s32 	%r19, %r18, %r2;
	mul.wide.s32 	%rd14, %r19, 4;
	add.s64 	%rd15, %rd8, %rd14;
	ld.global.f32 	%f24, [%rd15];
	add.f32 	%f25, %f23, %f24;
	cvt.f64.f32 	%fd4, %f25;
	mul.f64 	%fd5, %fd4, 0dBFE0000000000000;
	cvt.f64.f32 	%fd6, %f17;
	add.f64 	%fd7, %fd6, %fd6;
	rcp.rn.f64 	%fd8, %fd7;
	add.s32 	%r20, %r14, %r5;
	mul.wide.s32 	%rd16, %r5, 4;
	add.s64 	%rd17, %rd1, %rd16;
	ld.global.f32 	%f2, [%rd17];
	shl.b32 	%r21, %r5, 1;
	sub.s32 	%r22, %r20, %r21;
	add.s32 	%r23, %r22, %r2;
	mul.wide.s32 	%rd18, %r23, 4;
	add.s64 	%rd19, %rd6, %rd18;
	ld.global.f32 	%f3, [%rd19];
	sub.f32 	%f26, %f2, %f3;
	cvt.f64.f32 	%fd9, %f26;
	mul.f64 	%fd10, %fd8, %fd9;
	mad.lo.s32 	%r24, %r4, %r1, %r2;
	mul.wide.s32 	%rd20, %r24, 4;
	add.s64 	%rd21, %rd9, %rd20;
	ld.global.f32 	%f27, [%rd21];
	ld.global.f32 	%f28, [%rd21+-4];
	add.f32 	%f29, %f27, %f28;
	cvt.f64.f32 	%fd11, %f29;
	mul.f64 	%fd12, %fd11, 0dBFE0000000000000;
	cvt.f64.f32 	%fd13, %f18;
	add.f64 	%fd14, %fd13, %fd13;
	rcp.rn.f64 	%fd15, %fd14;
	ld.global.f32 	%f4, [%rd1+4];
	ld.global.f32 	%f5, [%rd1+-4];
	sub.f32 	%f30, %f4, %f5;
	cvt.f64.f32 	%fd16, %f30;
	mul.f64 	%fd17, %fd15, %fd16;
	mul.f64 	%fd18, %fd12, %fd17;
	fma.rn.f64 	%fd2, %fd5, %fd10, %fd18;
	mul.f32 	%f31, %f20, %f21;
	rcp.rn.f32 	%f6, %f31;
	abs.f32 	%f7, %f17;
	setp.eq.f32 	%p10, %f17, 0f3F800000;
	mov.f32 	%f152, 0f3F800000;
	@%p10 bra 	$L__BB0_6;
	setp.num.f32 	%p11, %f7, %f7;
	@%p11 bra 	$L__BB0_4;
	mov.f32 	%f87, 0f40000000;
	add.rn.f32 	%f152, %f17, %f87;
	bra.uni 	$L__BB0_6;
$L__BB0_4:
	setp.lt.f32 	%p12, %f7, 0f00800000;
	mul.f32 	%f32, %f7, 0f4B800000;
	selp.f32 	%f33, %f32, %f7, %p12;
	mov.b32 	%r25, %f33;
	add.s32 	%r26, %r25, -1060439283;
	and.b32  	%r27, %r26, -8388608;
	sub.s32 	%r28, %r25, %r27;
	mov.b32 	%f34, %r28;
	cvt.rn.f32.s32 	%f35, %r27;
	selp.f32 	%f36, 0fC1C00000, 0f00000000, %p12;
	fma.rn.f32 	%f37, %f35, 0f34000000, %f36;
	add.f32 	%f38, %f34, 0fBF800000;
	add.f32 	%f39, %f34, 0f3F800000;
	rcp.approx.ftz.f32 	%f40, %f39;
	add.f32 	%f41, %f38, %f38;
	mul.f32 	%f42, %f41, %f40;
	mul.f32 	%f43, %f42, %f42;
	neg.f32 	%f44, %f42;
	sub.f32 	%f45, %f38, %f42;
	add.f32 	%f46, %f45, %f45;
	fma.rn.f32 	%f47, %f44, %f38, %f46;
	mul.rn.f32 	%f48, %f40, %f47;
	fma.rn.f32 	%f49, %f43, 0f3A2C32E4, 0f3B52E7DB;
	fma.rn.f32 	%f50, %f49, %f43, 0f3C93BB73;
	fma.rn.f32 	%f51, %f50, %f43, 0f3DF6384F;
	mul.rn.f32 	%f52, %f51, %f43;
	fma.rn.f32 	%f53, %f42, 0f3FB8AA3B, %f37;
	mul.f32 	%f54, %f52, 0f40400000;
	sub.f32 	%f55, %f37, %f53;
	fma.rn.f32 	%f56, %f42, 0f3FB8AA3B, %f55;
	fma.rn.f32 	%f57, %f48, 0f3FB8AA3B, %f56;
	fma.rn.f32 	%f58, %f42, 0f32A55E34, %f57;
	fma.rn.f32 	%f59, %f54, %f48, %f58;
	fma.rn.f32 	%f60, %f52, %f42, %f59;
	add.rn.f32 	%f61, %f53, %f60;
	mov.f32 	%f62, 0f40000000;
	mul.rn.f32 	%f63, %f61, %f62;
	cvt.rni.f32.f32 	%f64, %f63;
	sub.f32 	%f65, %f63, %f64;
	neg.f32 	%f66, %f63;
	fma.rn.f32 	%f67, %f61, 0f40000000, %f66;
	neg.f32 	%f68, %f53;
	add.rn.f32 	%f69, %f61, %f68;
	neg.f32 	%f70, %f69;
	add.rn.f32 	%f71, %f60, %f70;
	fma.rn.f32 	%f72, %f71, 0f40000000, %f67;
	add.f32 	%f73, %f65, %f72;
	setp.gt.f32 	%p13, %f64, 0f00000000;
	selp.b32 	%r29, 0, -2097152000, %p13;
	setp.neu.f32 	%p14, %f17, 0f00000000;
	setp.neu.f32 	%p15, %f7, 0f7F800000;
	setp.lt.f32 	%p16, %f63, 0f00000000;
	selp.f32 	%f74, 0f00000000, 0f7F800000, %p16;
	abs.f32 	%f75, %f63;
	setp.gt.f32 	%p17, %f75, 0f43180000;
	cvt.rzi.s32.f32 	%r30, %f64;
	shl.b32 	%r31, %r30, 23;
	sub.s32 	%r32, %r31, %r29;
	mov.b32 	%f76, %r32;
	add.s32 	%r33, %r29, 2130706432;
	mov.b32 	%f77, %r33;
	fma.rn.f32 	%f78, %f73, 0f391FCB8E, 0f3AAF85ED;
	fma.rn.f32 	%f79, %f78, %f73, 0f3C1D9856;
	fma.rn.f32 	%f80, %f79, %f73, 0f3D6357BB;
	fma.rn.f32 	%f81, %f80, %f73, 0f3E75FDEC;
	fma.rn.f32 	%f82, %f81, %f73, 0f3F317218;
	fma.rn.f32 	%f83, %f82, %f73, 0f3F800000;
	mul.f32 	%f84, %f83, %f77;
	mul.f32 	%f85, %f84, %f76;
	selp.f32 	%f152, %f74, %f85, %p17;
	and.pred  	%p18, %p14, %p15;
	@%p18 bra 	$L__BB0_6;
	add.f32 	%f86, %f17, %f17;
	mov.b32 	%r34, %f86;
	and.b32  	%r35, %r34, 2147483647;
	mov.b32 	%f152, %r35;
$L__BB0_6:
	rcp.rn.f32 	%f89, %f152;
	cvt.f64.f32 	%fd19, %f89;
	cvt.f64.f32 	%fd20, %f2;
	add.f64 	%fd21, %fd1, %fd1;
	sub.f64 	%fd22, %fd20, %fd21;
	cvt.f64.f32 	%fd23, %f3;
	add.f64 	%fd24, %fd22, %fd23;
	mul.f64 	%fd3, %fd24, %fd19;
	abs.f32 	%f12, %f18;
	setp.eq.f32 	%p19, %f18, 0f3F800000;
	mov.f32 	%f153, 0f3F800000;
	@%p19 bra 	$L__BB0_11;
	setp.num.f32 	%p20, %f12, %f12;
	@%p20 bra 	$L__BB0_9;
	mov.f32 	%f145, 0f40000000;
	add.rn.f32 	%f153, %f18, %f145;
	bra.uni 	$L__BB0_11;
$L__BB0_9:
	setp.lt.f32 	%p21, %f12, 0f00800000;
	mul.f32 	%f90, %f12, 0f4B800000;
	selp.f32 	%f91, %f90, %f12, %p21;
	mov.b32 	%r36, %f91;
	add.s32 	%r37, %r36, -1060439283;
	and.b32  	%r38, %r37, -8388608;
	sub.s32 	%r39, %r36, %r38;
	mov.b32 	%f92, %r39;
	cvt.rn.f32.s32 	%f93, %r38;
	selp.f32 	%f94, 0fC1C00000, 0f00000000, %p21;
	fma.rn.f32 	%f95, %f93, 0f34000000, %f94;
	add.f32 	%f96, %f92, 0fBF800000;
	add.f32 	%f97, %f92, 0f3F800000;
	rcp.approx.ftz.f32 	%f98, %f97;
	add.f32 	%f99, %f96, %f96;
	mul.f32 	%f100, %f99, %f98;
	mul.f32 	%f101, %f100, %f100;
	neg.f32 	%f102, %f100;
	sub.f32 	%f103, %f96, %f100;
	add.f32 	%f104, %f103, %f103;
	fma.rn.f32 	%f105, %f102, %f96, %f104;
	mul.rn.f32 	%f106, %f98, %f105;
	fma.rn.f32 	%f107, %f101, 0f3A2C32E4, 0f3B52E7DB;
	fma.rn.f32 	%f108, %f107, %f101, 0f3C93BB73;
	fma.rn.f32 	%f109, %f108, %f101, 0f3DF6384F;
	mul.rn.f32 	%f110, %f109, %f101;
	fma.rn.f32 	%f111, %f100, 0f3FB8AA3B, %f95;
	mul.f32 	%f112, %f110, 0f40400000;
	sub.f32 	%f113, %f95, %f111;
	fma.rn.f32 	%f114, %f100, 0f3FB8AA3B, %f113;
	fma.rn.f32 	%f115, %f106, 0f3FB8AA3B, %f114;
	fma.rn.f32 	%f116, %f100, 0f32A55E34, %f115;
	fma.rn.f32 	%f117, %f112, %f106, %f116;
	fma.rn.f32 	%f118, %f110, %f100, %f117;
	add.rn.f32 	%f119, %f111, %f118;
	mov.f32 	%f120, 0f40000000;
	mul.rn.f32 	%f121, %f119, %f120;
	cvt.rni.f32.f32 	%f122, %f121;
	sub.f32 	%f123, %f121, %f122;
	neg.f32 	%f124, %f121;
	fma.rn.f32 	%f125, %f119, 0f40000000, %f124;
	neg.f32 	%f126, %f111;
	add.rn.f32 	%f127, %f119, %f126;
	neg.f32 	%f128, %f127;
	add.rn.f32 	%f129, %f118, %f128;
	fma.rn.f32 	%f130, %f129, 0f40000000, %f125;
	add.f32 	%f131, %f123, %f130;
	setp.gt.f32 	%p22, %f122, 0f00000000;
	selp.b32 	%r40, 0, -2097152000, %p22;
	setp.neu.f32 	%p23, %f18, 0f00000000;
	setp.neu.f32 	%p24, %f12, 0f7F800000;
	setp.lt.f32 	%p25, %f121, 0f00000000;
	selp.f32 	%f132, 0f00000000, 0f7F800000, %p25;
	abs.f32 	%f133, %f121;
	setp.gt.f32 	%p26, %f133, 0f43180000;
	cvt.rzi.s32.f32 	%r41, %f122;
	shl.b32 	%r42, %r41, 23;
	sub.s32 	%r43, %r42, %r40;
	mov.b32 	%f134, %r43;
	add.s32 	%r44, %r40, 2130706432;
	mov.b32 	%f135, %r44;
	fma.rn.f32 	%f136, %f131, 0f391FCB8E, 0f3AAF85ED;
	fma.rn.f32 	%f137, %f136, %f131, 0f3C1D9856;
	fma.rn.f32 	%f138, %f137, %f131, 0f3D6357BB;
	fma.rn.f32 	%f139, %f138, %f131, 0f3E75FDEC;
	fma.rn.f32 	%f140, %f139, %f131, 0f3F317218;
	fma.rn.f32 	%f141, %f140, %f131, 0f3F800000;
	mul.f32 	%f142, %f141, %f135;
	mul.f32 	%f143, %f142, %f134;
	selp.f32 	%f153, %f132, %f143, %p26;
	and.pred  	%p27, %p23, %p24;
	@%p27 bra 	$L__BB0_11;
	add.f32 	%f144, %f18, %f18;
	mov.b32 	%r45, %f144;
	and.b32  	%r46, %r45, 2147483647;
	mov.b32 	%f153, %r46;
$L__BB0_11:
	rcp.rn.f32 	%f146, %f153;
	add.f32 	%f147, %f1, %f1;
	sub.f32 	%f148, %f4, %f147;
	add.f32 	%f149, %f5, %f148;
	mul.f32 	%f150, %f146, %f149;
	cvt.f64.f32 	%fd25, %f150;
	add.f64 	%fd26, %fd3, %fd25;
	cvt.f64.f32 	%fd27, %f6;
	fma.rn.f64 	%fd28, %fd26, %fd27, %fd2;
	cvt.f64.f32 	%fd29, %f19;
	fma.rn.f64 	%fd30, %fd28, %fd29, %fd1;
	cvt.rn.f32.f64 	%f151, %fd30;
	st.global.f32 	[%rd1], %f151;
$L__BB0_12:
	bar.sync 	0;
	ret;

}
	// .globl	_Z13PressureSolvePfPKfS_S1_S1_iiiiifff
.visible .entry _Z13PressureSolvePfPKfS_S1_S1_iiiiifff(
	.param .u64 .ptr .align 1 _Z13PressureSolvePfPKfS_S1_S1_iiiiifff_param_0,
	.param .u64 .ptr .align 1 _Z13PressureSolvePfPKfS_S1_S1_iiiiifff_param_1,
	.param .u64 .ptr .align 1 _Z13PressureSolvePfPKfS_S1_S1_iiiiifff_param_2,
	.param .u64 .ptr .align 1 _Z13PressureSolvePfPKfS_S1_S1_iiiiifff_param_3,
	.param .u64 .ptr .align 1 _Z13PressureSolvePfPKfS_S1_S1_iiiiifff_param_4,
	.param .u32 _Z13PressureSolvePfPKfS_S1_S1_iiiiifff_param_5,
	.param .u32 _Z13PressureSolvePfPKfS_S1_S1_iiiiifff_param_6,
	.param .u32 _Z13PressureSolvePfPKfS_S1_S1_iiiiifff_param_7,
	.param .u32 _Z13PressureSolvePfPKfS_S1_S1_iiiiifff_param_8,
	.param .u32 _Z13PressureSolvePfPKfS_S1_S1_iiiiifff_param_9,
	.param .f32 _Z13PressureSolvePfPKfS_S1_S1_iiiiifff_param_10,
	.param .f32 _Z13PressureSolvePfPKfS_S1_S1_iiiiifff_param_11,
	.param .f32 _Z13PressureSolvePfPKfS_S1_S1_iiiiifff_param_12
)
{
	.reg .pred 	%p<28>;
	.reg .b32 	%r<46>;
	.reg .b32 	%f<151>;
	.reg .b64 	%rd<28>;
	.reg .b64 	%fd<22>;

	ld.param.u64 	%rd2, [_Z13PressureSolvePfPKfS_S1_S1_iiiiifff_param_1];
	ld.param.u64 	%rd4, [_Z13PressureSolvePfPKfS_S1_S1_iiiiifff_param_3];
	ld.param.u64 	%rd5, [_Z13PressureSolvePfPKfS_S1_S1_iiiiifff_param_4];
	ld.param.u32 	%r6, [_Z13PressureSolvePfPKfS_S1_S1_iiiiifff_param_5];
	ld.param.u32 	%r7, [_Z13PressureSolvePfPKfS_S1_S1_iiiiifff_param_6];
	ld.param.u32 	%r3, [_Z13PressureSolvePfPKfS_S1_S1_iiiiifff_param_7];
	ld.param.u32 	%r4, [_Z13PressureSolvePfPKfS_S1_S1_iiiiifff_param_8];
	ld.param.u32 	%r5, [_Z13PressureSolvePfPKfS_S1_S1_iiiiifff_param_9];
	ld.param.f32 	%f11, [_Z13PressureSolvePfPKfS_S1_S1_iiiiifff_param_10];
	ld.param.f32 	%f12, [_Z13PressureSolvePfPKfS_S1_S1_iiiiifff_param_11];
	ld.param.f32 	%f13, [_Z13PressureSolvePfPKfS_S1_S1_iiiiifff_param_12];
	mov.u32 	%r8, %tid.x;
	mov.u32 	%r9, %ntid.x;
	mov.u32 	%r10, %ctaid.x;
	mad.lo.s32 	%r1, %r9, %r10, %r8;
	mov.u32 	%r11, %tid.y;
	mov.u32 	%r12, %ntid.y;
	mov.u32 	%r13, %ctaid.y;
	mad.lo.s32 	%r2, %r12, %r13, %r11;
	setp.gt.s32 	%p1, %r1, 0;
	setp.lt.s32 	%p2, %r1, %r6;
	and.pred  	%p3, %p1, %p2;
	setp.ne.s32 	%p4, %r2, 0;
	setp.lt.s32 	%p5, %r2, %r7;
	and.pred  	%p6, %p4, %p5;
	and.pred  	%p8, %p3, %p6;
	not.pred 	%p9, %p8;
	@%p9 bra 	$L__BB1_12;
	abs.f32 	%f1, %f11;
	setp.eq.f32 	%p10, %f11, 0f3F800000;
	mov.f32 	%f149, 0f3F800000;
	@%p10 bra 	$L__BB1_6;
	setp.num.f32 	%p11, %f1, %f1;
	@%p11 bra 	$L__BB1_4;
	mov.f32 	%f70, 0f40000000;
	add.rn.f32 	%f149, %f11, %f70;
	bra.uni 	$L__BB1_6;
$L__BB1_4:
	setp.lt.f32 	%p12, %f1, 0f00800000;
	mul.f32 	%f15, %f1, 0f4B800000;
	selp.f32 	%f16, %f15, %f1, %p12;
	mov.b32 	%r14, %f16;
	add.s32 	%r15, %r14, -1060439283;
	and.b32  	%r16, %r15, -8388608;
	sub.s32 	%r17, %r14, %r16;
	mov.b32 	%f17, %r17;
	cvt.rn.f32.s32 	%f18, %r16;
	selp.f32 	%f19, 0fC1C00000, 0f00000000, %p12;
	fma.rn.f32 	%f20, %f18, 0f34000000, %f19;
	add.f32 	%f21, %f17, 0fBF800000;
	add.f32 	%f22, %f17, 0f3F800000;
	rcp.approx.ftz.f32 	%f23, %f22;
	add.f32 	%f24, %f21, %f21;
	mul.f32 	%f25, %f24, %f23;
	mul.f32 	%f26, %f25, %f25;
	neg.f32 	%f27, %f25;
	sub.f32 	%f28, %f21, %f25;
	add.f32 	%f29, %f28, %f28;
	fma.rn.f32 	%f30, %f27, %f21, %f29;
	mul.rn.f32 	%f31, %f23, %f30;
	fma.rn.f32 	%f32, %f26, 0f3A2C32E4, 0f3B52E7DB;
	fma.rn.f32 	%f33, %f32, %f26, 0f3C93BB73;
	fma.rn.f32 	%f34, %f33, %f26, 0f3DF6384F;
	mul.rn.f32 	%f35, %f34, %f26;
	fma.rn.f32 	%f36, %f25, 0f3FB8AA3B, %f20;
	mul.f32 	%f37, %f35, 0f40400000;
	sub.f32 	%f38, %f20, %f36;
	fma.rn.f32 	%f39, %f25, 0f3FB8AA3B, %f38;
	fma.rn.f32 	%f40, %f31, 0f3FB8AA3B, %f39;
	fma.rn.f32 	%f41, %f25, 0f32A55E34, %f40;
	fma.rn.f32 	%f42, %f37, %f31, %f41;
	fma.rn.f32 	%f43, %f35, %f25, %f42;
	add.rn.f32 	%f44, %f36, %f43;
	mov.f32 	%f45, 0f40000000;
	mul.rn.f32 	%f46, %f44, %f45;
	cvt.rni.f32.f32 	%f47, %f46;
	sub.f32 	%f48, %f46, %f47;
	neg.f32 	%f49, %f46;
	fma.rn.f32 	%f50, %f44, 0f40000000, %f49;
	neg.f32 	%f51, %f36;
	add.rn.f32 	%f52, %f44, %f51;
	neg.f32 	%f53, %f52;
	add.rn.f32 	%f54, %f43, %f53;
	fma.rn.f32 	%f55, %f54, 0f40000000, %f50;
	add.f32 	%f56, %f48, %f55;
	setp.gt.f32 	%p13, %f47, 0f00000000;
	selp.b32 	%r18, 0, -2097152000, %p13;
	setp.neu.f32 	%p14, %f11, 0f00000000;
	setp.neu.f32 	%p15, %f1, 0f7F800000;
	setp.lt.f32 	%p16, %f46, 0f00000000;
	selp.f32 	%f57, 0f00000000, 0f7F800000, %p16;
	abs.f32 	%f58, %f46;
	setp.gt.f32 	%p17, %f58, 0f43180000;
	cvt.rzi.s32.f32 	%r19, %f47;
	shl.b32 	%r20, %r19, 23;
	sub.s32 	%r21, %r20, %r18;
	mov.b32 	%f59, %r21;
	add.s32 	%r22, %r18, 2130706432;
	mov.b32 	%f60, %r22;
	fma.rn.f32 	%f61, %f56, 0f391FCB8E, 0f3AAF85ED;
	fma.rn.f32 	%f62, %f61, %f56, 0f3C1D9856;
	fma.rn.f32 	%f63, %f62, %f56, 0f3D6357BB;
	fma.rn.f32 	%f64, %f63, %f56, 0f3E75FDEC;
	fma.rn.f32 	%f65, %f64, %f56, 0f3F317218;
	fma.rn.f32 	%f66, %f65, %f56, 0f3F800000;
	mul.f32 	%f67, %f66, %f60;
	mul.f32 	%f68, %f67, %f59;
	selp.f32 	%f149, %f57, %f68, %p17;
	and.pred  	%p18, %p14, %p15;
	@%p18 bra 	$L__BB1_6;
	add.f32 	%f69, %f11, %f11;
	mov.b32 	%r23, %f69;
	and.b32  	%r24, %r23, 2147483647;
	mov.b32 	%f149, %r24;
$L__BB1_6:
	abs.f32 	%f6, %f12;
	setp.eq.f32 	%p19, %f12, 0f3F800000;
	mov.f32 	%f150, 0f3F800000;
	@%p19 bra 	$L__BB1_11;
	setp.num.f32 	%p20, %f6, %f6;
	@%p20 bra 	$L__BB1_9;
	mov.f32 	%f127, 0f40000000;
	add.rn.f32 	%f150, %f12, %f127;
	bra.uni 	$L__BB1_11;
$L__BB1_9:
	setp.lt.f32 	%p21, %f6, 0f00800000;
	mul.f32 	%f72, %f6, 0f4B800000;
	selp.f32 	%f73, %f72, %f6, %p21;
	mov.b32 	%r25, %f73;
	add.s32 	%r26, %r25, -1060439283;
	and.b32  	%r27, %r26, -8388608;
	sub.s32 	%r28, %r25, %r27;
	mov.b32 	%f74, %r28;
	cvt.rn.f32.s32 	%f75, %r27;
	selp.f32 	%f76, 0fC1C00000, 0f00000000, %p21;
	fma.rn.f32 	%f77, %f75, 0f34000000, %f76;
	add.f32 	%f78, %f74, 0fBF800000;
	add.f32 	%f79, %f74, 0f3F800000;
	rcp.approx.ftz.f32 	%f80, %f79;
	add.f32 	%f81, %f78, %f78;
	mul.f32 	%f82, %f81, %f80;
	mul.f32 	%f83, %f82, %f82;
	neg.f32 	%f84, %f82;
	sub.f32 	%f85, %f78, %f82;
	add.f32 	%f86, %f85, %f85;
	fma.rn.f32 	%f87, %f84, %f78, %f86;
	mul.rn.f32 	%f88, %f80, %f87;
	fma.rn.f32 	%f89, %f83, 0f3A2C32E4, 0f3B52E7DB;
	fma.rn.f32 	%f90, %f89, %f83, 0f3C93BB73;
	fma.rn.f32 	%f91, %f90, %f83, 0f3DF6384F;
	mul.rn.f32 	%f92, %f91, %f83;
	fma.rn.f32 	%f93, %f82, 0f3FB8AA3B, %f77;
	mul.f32 	%f94, %f92, 0f40400000;
	sub.f32 	%f95, %f77, %f93;
	fma.rn.f32 	%f96, %f82, 0f3FB8AA3B, %f95;
	fma.rn.f32 	%f97, %f88, 0f3FB8AA3B, %f96;
	fma.rn.f32 	%f98, %f82, 0f32A55E34, %f97;
	fma.rn.f32 	%f99, %f94, %f88, %f98;
	fma.rn.f32 	%f100, %f92, %f82, %f99;
	add.rn.f32 	%f101, %f93, %f100;
	mov.f32 	%f102, 0f40000000;
	mul.rn.f32 	%f103, %f101, %f102;
	cvt.rni.f32.f32 	%f104, %f103;
	sub.f32 	%f105, %f103, %f104;
	neg.f32 	%f106, %f103;
	fma.rn.f32 	%f107, %f101, 0f40000000, %f106;
	neg.f32 	%f108, %f93;
	add.rn.f32 	%f109, %f101, %f108;
	neg.f32 	%f110, %f109;
	add.rn.f32 	%f111, %f100, %f110;
	fma.rn.f32 	%f112, %f111, 0f40000000, %f107;
	add.f32 	%f113, %f105, %f112;
	setp.gt.f32 	%p22, %f104, 0f00000000;
	selp.b32 	%r29, 0, -2097152000, %p22;
	setp.neu.f32 	%p23, %f12, 0f00000000;
	setp.neu.f32 	%p24, %f6, 0f7F800000;
	setp.lt.f32 	%p25, %f103, 0f00000000;
	selp.f32 	%f114, 0f00000000, 0f7F800000, %p25;
	abs.f32 	%f115, %f103;
	setp.gt.f32 	%p26, %f115, 0f43180000;
	cvt.rzi.s32.f32 	%r30, %f104;
	shl.b32 	%r31, %r30, 23;
	sub.s32 	%r32, %r31, %r29;
	mov.b32 	%f116, %r32;
	add.s32 	%r33, %r29, 2130706432;
	mov.b32 	%f117, %r33;
	fma.rn.f32 	%f118, %f113, 0f391FCB8E, 0f3AAF85ED;
	fma.rn.f32 	%f119, %f118, %f113, 0f3C1D9856;
	fma.rn.f32 	%f120, %f119, %f113, 0f3D6357BB;
	fma.rn.f32 	%f121, %f120, %f113, 0f3E75FDEC;
	fma.rn.f32 	%f122, %f121, %f113, 0f3F317218;
	fma.rn.f32 	%f123, %f122, %f113, 0f3F800000;
	mul.f32 	%f124, %f123, %f117;
	mul.f32 	%f125, %f124, %f116;
	selp.f32 	%f150, %f114, %f125, %p26;
	and.pred  	%p27, %p23, %p24;
	@%p27 bra 	$L__BB1_11;
	add.f32 	%f126, %f12, %f12;
	mov.b32 	%r34, %f126;
	and.b32  	%r35, %r34, 2147483647;
	mov.b32 	%f150, %r35;
$L__BB1_11:
	ld.param.u64 	%rd27, [_Z13PressureSolvePfPKfS_S1_S1_iiiiifff_param_2];
	ld.param.u64 	%rd26, [_Z13PressureSolvePfPKfS_S1_S1_iiiiifff_param_0];
	cvta.to.global.u64 	%rd6, %rd2;
	cvta.to.global.u64 	%rd7, %rd4;
	mul.f32 	%f128, %f149, %f150;
	cvt.f64.f32 	%fd1, %f128;
	add.f32 	%f129, %f149, %f150;
	cvt.f64.f32 	%fd2, %f129;
	mul.f64 	%fd3, %fd2, 0dC000000000000000;
	div.rn.f64 	%fd4, %fd1, %fd3;
	cvt.f64.f32 	%fd5, %f149;
	rcp.rn.f64 	%fd6, %fd5;
	mad.lo.s32 	%r36, %r3, %r1, %r3;
	add.s32 	%r37, %r36, %r2;
	mul.wide.s32 	%rd8, %r37, 4;
	add.s64 	%rd9, %rd6, %rd8;
	ld.global.f32 	%f130, [%rd9];
	add.s32 	%r38, %r1, -1;
	mad.lo.s32 	%r39, %r3, %r38, %r2;
	mul.wide.s32 	%rd10, %r39, 4;
	add.s64 	%rd11, %rd6, %rd10;
	ld.global.f32 	%f131, [%rd11];
	add.f32 	%f132, %f130, %f131;
	add.s32 	%r40, %r39, %r3;
	mul.wide.s32 	%rd12, %r3, 4;
	add.s64 	%rd13, %rd11, %rd12;
	ld.global.f32 	%f133, [%rd13+4];
	add.f32 	%f134, %f132, %f133;
	ld.global.f32 	%f135, [%rd13+-4];
	add.f32 	%f136, %f134, %f135;
	cvt.f64.f32 	%fd7, %f136;
	mul.f64 	%fd8, %fd6, %fd7;
	cvt.f64.f32 	%fd9, %f13;
	rcp.rn.f64 	%fd10, %fd9;
	cvt.f64.f32 	%fd11, %f11;
	rcp.rn.f64 	%fd12, %fd11;
	mul.lo.s32 	%r41, %r4, %r1;
	add.s32 	%r42, %r41, %r2;
	mul.wide.s32 	%rd14, %r42, 4;
	add.s64 	%rd15, %rd7, %rd14;
	ld.global.f32 	%f137, [%rd15];
	sub.s32 	%r43, %r41, %r4;
	add.s32 	%r44, %r43, %r2;
	mul.wide.s32 	%rd16, %r44, 4;
	add.s64 	%rd17, %rd7, %rd16;
	ld.global.f32 	%f138, [%rd17];
	sub.f32 	%f139, %f137, %f138;
	cvt.f64.f32 	%fd13, %f139;
	cvt.f64.f32 	%fd14, %f12;
	rcp.rn.f64 	%fd15, %fd14;
	mad.lo.s32 	%r45, %r5, %r1, %r2;
	cvta.to.global.u64 	%rd18, %rd5;
	mul.wide.s32 	%rd19, %r45, 4;
	add.s64 	%rd20, %rd18, %rd19;
	ld.global.f32 	%f140, [%rd20];
	ld.global.f32 	%f141, [%rd20+-4];
	sub.f32 	%f142, %f140, %f141;
	cvt.f64.f32 	%fd16, %f142;
	mul.f64 	%fd17, %fd15, %fd16;
	fma.rn.f64 	%fd18, %fd12, %fd13, %fd17;
	mul.f64 	%fd19, %fd10, %fd18;
	sub.f64 	%fd20, %fd19, %fd8;
	mul.f64 	%fd21, %fd4, %fd20;
	cvt.rn.f32.f64 	%f143, %fd21;
	cvta.to.global.u64 	%rd21, %rd26;
	mul.wide.s32 	%rd22, %r40, 4;
	add.s64 	%rd23, %rd21, %rd22;
	st.global.f32 	[%rd23], %f143;
	bar.sync 	0;
	ld.global.f32 	%f144, [%rd23];
	ld.global.f32 	%f145, [%rd13];
	sub.f32 	%f146, %f144, %f145;
	cvta.to.global.u64 	%rd24, %rd27;
	add.s64 	%rd25, %rd24, %rd22;
	st.global.f32 	[%rd25], %f146;
	bar.sync 	0;
	ld.global.f32 	%f147, [%rd25];
	mul.f32 	%f148, %f147, %f147;
	st.global.f32 	[%rd25], %f148;
$L__BB1_12:
	ret;

}
	// .globl	_Z10PressureBCPfS_iifi
.visible .entry _Z10PressureBCPfS_iifi(
	.param .u64 .ptr .align 1 _Z10PressureBCPfS_iifi_param_0,
	.param .u64 .ptr .align 1 _Z10PressureBCPfS_iifi_param_1,
	.param .u32 _Z10PressureBCPfS_iifi_param_2,
	.param .u32 _Z10PressureBCPfS_iifi_param_3,
	.param .f32 _Z10PressureBCPfS_iifi_param_4,
	.param .u32 _Z10PressureBCPfS_iifi_param_5
)
{
	.reg .pred 	%p<20>;
	.reg .b32 	%r<18>;
	.reg .b32 	%f<12>;
	.reg .b64 	%rd<19>;

	ld.param.u64 	%rd5, [_Z10PressureBCPfS_iifi_param_0];
	ld.param.u64 	%rd6, [_Z10PressureBCPfS_iifi_param_1];
	ld.param.u32 	%r3, [_Z10PressureBCPfS_iifi_param_2];
	ld.param.u32 	%r4, [_Z10PressureBCPfS_iifi_param_3];
	ld.param.f32 	%f1, [_Z10PressureBCPfS_iifi_param_4];
	ld.param.u32 	%r5, [_Z10PressureBCPfS_iifi_param_5];
	cvta.to.global.u64 	%rd1, %rd5;
	cvta.to.global.u64 	%rd2, %rd6;
	mov.u32 	%r6, %tid.x;
	mov.u32 	%r7, %ntid.x;
	mov.u32 	%r8, %ctaid.x;
	mad.lo.s32 	%r1, %r7, %r8, %r6;
	mov.u32 	%r9, %tid.y;
	mov.u32 	%r10, %ntid.y;
	mov.u32 	%r11, %ctaid.y;
	mad.lo.s32 	%r2, %r10, %r11, %r9;
	setp.gt.s32 	%p3, %r1, -1;
	setp.le.s32 	%p4, %r1, %r3;
	and.pred  	%p1, %p3, %p4;
	not.pred 	%p5, %p1;
	setp.ne.s32 	%p6, %r2, 0;
	or.pred  	%p7, %p6, %p5;
	@%p7 bra 	$L__BB2_2;
	mul.lo.s32 	%r12, %r5, %r1;
	mul.wide.s32 	%rd7, %r12, 4;
	add.s64 	%rd8, %rd2, %rd7;
	ld.global.f32 	%f2, [%rd8+4];
	add.s64 	%rd9, %rd1, %rd7;
	st.global.f32 	[%rd9], %f2;
$L__BB2_2:
	bar.sync 	0;
	setp.ne.s32 	%p8, %r2, %r4;
	or.pred  	%p10, %p5, %p8;
	@%p10 bra 	$L__BB2_4;
	mad.lo.s32 	%r13, %r5, %r1, %r4;
	mul.wide.s32 	%rd10, %r13, 4;
	add.s64 	%rd11, %rd2, %rd10;
	ld.global.f32 	%f3, [%rd11+-4];
	add.s64 	%rd12, %rd1, %rd10;
	st.global.f32 	[%rd12], %f3;
$L__BB2_4:
	bar.sync 	0;
	setp.gt.s32 	%p11, %r2, %r4;
	setp.ne.s32 	%p12, %r1, 0;
	or.pred  	%p13, %p12, %p11;
	@%p13 bra 	$L__BB2_6;
	add.s32 	%r14, %r5, %r2;
	mul.wide.s32 	%rd13, %r14, 4;
	add.s64 	%rd14, %rd2, %rd13;
	ld.global.f32 	%f4, [%rd14];
	mul.wide.u32 	%rd15, %r2, 4;
	add.s64 	%rd16, %rd1, %rd15;
	st.global.f32 	[%rd16], %f4;
$L__BB2_6:
	setp.le.s32 	%p14, %r2, %r4;
	bar.sync 	0;
	setp.eq.s32 	%p15, %r1, %r3;
	and.pred  	%p2, %p15, %p14;
	add.s32 	%r15, %r3, -1;
	mad.lo.s32 	%r16, %r5, %r15, %r2;
	mul.wide.s32 	%rd17, %r16, 4;
	add.s64 	%rd3, %rd2, %rd17;
	add.s32 	%r17, %r16, %r5;
	mul.wide.s32 	%rd18, %r17, 4;
	add.s64 	%rd4, %rd1, %rd18;
	not.pred 	%p16, %p2;
	@%p16 bra 	$L__BB2_9;
	cvt.rn.f32.u32 	%f5, %r2;
	mul.f32 	%f6, %f1, %f5;
	setp.geu.f32 	%p17, %f6, 0f40000000;
	@%p17 bra 	$L__BB2_9;
	ld.global.f32 	%f7, [%rd3];
	st.global.f32 	[%rd4], %f7;
$L__BB2_9:
	bar.sync 	0;
	@%p16 bra 	$L__BB2_12;
	cvt.rn.f32.u32 	%f8, %r2;
	mul.f32 	%f9, %f1, %f8;
	setp.ltu.f32 	%p19, %f9, 0f40000000;
	@%p19 bra 	$L__BB2_12;
	ld.global.f32 	%f10, [%rd3];
	neg.f32 	%f11, %f10;
	st.global.f32 	[%rd4], %f11;
$L__BB2_12:
	ret;

}
	// .globl	_ZN3cub18CUB_300001_SM_10006detail11EmptyKernelIvEEvv
.visible .entry _ZN3cub18CUB_300001_SM_10006detail11EmptyKernelIvEEvv()
{


	ret;

}
	// .globl	_ZN3cub18CUB_300001_SM_10006detail8for_each13static_kernelINS2_12policy_hub_t12policy_500_tEmN6thrust24THRUST_300001_SM_1000_NS8cuda_cub20__uninitialized_fill7functorINS7_10device_ptrIfEEfEEEEvT0_T1_
.visible .entry _ZN3cub18CUB_300001_SM_10006detail8for_each13static_kernelINS2_12policy_hub_t12policy_500_tEmN6thrust24THRUST_300001_SM_1000_NS8cuda_cub20__uninitialized_fill7functorINS7_10device_ptrIfEEfEEEEvT0_T1_(
	.param .u64 _ZN3cub18CUB_300001_SM_10006detail8for_each13static_kernelINS2_12policy_hub_t12policy_500_tEmN6thrust24THRUST_300001_SM_1000_NS8cuda_cub20__uninitialized_fill7functorINS7_10device_ptrIfEEfEEEEvT0_T1__param_0,
	.param .align 8 .b8 _ZN3cub18CUB_300001_SM_10006detail8for_each13static_kernelINS2_12policy_hub_t12policy_500_tEmN6thrust24THRUST_300001_SM_1000_NS8cuda_cub20__uninitialized_fill7functorINS7_10device_ptrIfEEfEEEEvT0_T1__param_1[16]
)
.maxntid 256
{
	.reg .pred 	%p<4>;
	.reg .b16 	%rs<5>;
	.reg .b32 	%r<10>;
	.reg .b32 	%f<3>;
	.reg .b64 	%rd<16>;

	ld.param.f32 	%f2, [_ZN3cub18CUB_300001_SM_10006detail8for_each13static_kernelINS2_12policy_hub_t12policy_500_tEmN6thrust24THRUST_300001_SM_1000_NS8cuda_cub20__uninitialized_fill7functorINS7_10device_ptrIfEEfEEEEvT0_T1__param_1+8];
	ld.param.u64 	%rd4, [_ZN3cub18CUB_300001_SM_10006detail8for_each13static_kernelINS2_12policy_hub_t12policy_500_tEmN6thrust24THRUST_300001_SM_1000_NS8cuda_cub20__uninitialized_fill7functorINS7_10device_ptrIfEEfEEEEvT0_T1__param_1];
	ld.param.u64 	%rd5, [_ZN3cub18CUB_300001_SM_10006detail8for_each13static_kernelINS2_12policy_hub_t12policy_500_tEmN6thrust24THRUST_300001_SM_1000_NS8cuda_cub20__uninitialized_fill7functorINS7_10device_ptrIfEEfEEEEvT0_T1__param_0];
	mov.u32 	%r7, %ctaid.x;
	mul.wide.u32 	%rd1, %r7, 512;
	sub.s64 	%rd2, %rd5, %rd1;
	setp.lt.u64 	%p1, %rd2, 512;
	@%p1 bra 	$L__BB4_2;
	mov.u32 	%r9, %tid.x;
	cvta.to.global.u64 	%rd11, %rd4;
	cvt.u64.u32 	%rd12, %r9;
	add.s64 	%rd13, %rd1, %rd12;
	shl.b64 	%rd14, %rd13, 2;
	add.s64 	%rd15, %rd11, %rd14;
	st.global.f32 	[%rd15], %f2;
	st.global.f32 	[%rd15+1024], %f2;
	bra.uni 	$L__BB4_6;
$L__BB4_2:
	cvta.to.global.u64 	%rd6, %rd4;
	mov.u32 	%r1, %tid.x;
	cvt.u64.u32 	%rd7, %r1;
	setp.le.u64 	%p2, %rd2, %rd7;
	add.s64 	%rd8, %rd1, %rd7;
	shl.b64 	%rd9, %rd8, 2;
	add.s64 	%rd3, %rd6, %rd9;
	@%p2 bra 	$L__BB4_4;
	st.global.f32 	[%rd3], %f2;
$L__BB4_4:
	add.s32 	%r8, %r1, 256;
	cvt.u64.u32 	%rd10, %r8;
	setp.le.u64 	%p3, %rd2, %rd10;
	@%p3 bra 	$L__BB4_6;
	st.global.f32 	[%rd3+1024], %f2;
$L__BB4_6:
	ret;

}
	// .globl	_ZN3cub18CUB_300001_SM_10006detail6reduce28DeviceReduceSingleTileKernelINS2_10policy_hubIfjN4cuda3std3__44plusIfEEE10Policy1000EN6thrust24THRUST_300001_SM_1000_NS6detail15normal_iteratorINSD_10device_ptrIfEEEEPfjS9_ffNS7_10__identityEEEvT0_T1_T2_T3_T4_T6_
.visible .entry _ZN3cub18CUB_300001_SM_10006detail6reduce28DeviceReduceSingleTileKernelINS2_10policy_hubIfjN4cuda3std3__44plusIfEEE10Policy1000EN6thrust24THRUST_300001_SM_1000_NS6detail15normal_iteratorINSD_10device_ptrIfEEEEPfjS9_ffNS7_10__identityEEEvT0_T1_T2_T3_T4_T6_(
	.param .align 8 .b8 _ZN3cub18CUB_300001_SM_10006detail6reduce28DeviceReduceSingleTileKernelINS2_10policy_hubIfjN4cuda3std3__44plusIfEEE10Policy1000EN6thrust24THRUST_300001_SM_1000_NS6detail15normal_iteratorINSD_10device_ptrIfEEEEPfjS9_ffNS7_10__identityEEEvT0_T1_T2_T3_T4_T6__param_0[8],
	.param .u64 .ptr .align 1 _ZN3cub18CUB_300001_SM_10006detail6reduce28DeviceReduceSingleTileKernelINS2_10policy_hubIfjN4cuda3std3__44plusIfEEE10Policy1000EN6thrust24THRUST_300001_SM_1000_NS6detail15normal_iteratorINSD_10device_ptrIfEEEEPfjS9_ffNS7_10__identityEEEvT0_T1_T2_T3_T4_T6__param_1,
	.param .u32 _ZN3cub18CUB_300001_SM_10006detail6reduce28DeviceReduceSingleTileKernelINS2_10policy_hubIfjN4cuda3std3__44plusIfEEE10Policy1000EN6thrust24THRUST_300001_SM_1000_NS6detail15normal_iteratorINSD_10device_ptrIfEEEEPfjS9_ffNS7_10__identityEEEvT0_T1_T2_T3_T4_T6__param_2,
	.param .align 1 .b8 _ZN3cub18CUB_300001_SM_10006detail6reduce28DeviceReduceSingleTileKernelINS2_10policy_hubIfjN4cuda3std3__44plusIfEEE10Policy1000EN6thrust24THRUST_300001_SM_1000_NS6detail15normal_iteratorINSD_10device_ptrIfEEEEPfjS9_ffNS7_10__identityEEEvT0_T1_T2_T3_T4_T6__param_3[1],
	.param .f32 _ZN3cub18CUB_300001_SM_10006detail6reduce28DeviceReduceSingleTileKernelINS2_10policy_hubIfjN4cuda3std3__44plusIfEEE10Policy1000EN6thrust24THRUST_300001_SM_1000_NS6detail15normal_iteratorINSD_10device_ptrIfEEEEPfjS9_ffNS7_10__identityEEEvT0_T1_T2_T3_T4_T6__param_4,
	.param .align 1 .b8 _ZN3cub18CUB_300001_SM_10006detail6reduce28DeviceReduceSingleTileKernelINS2_10policy_hubIfjN4cuda3std3__44plusIfEEE10Policy1000EN6thrust24THRUST_300001_SM_1000_NS6detail15normal_iteratorINSD_10device_ptrIfEEEEPfjS9_ffNS7_10__identityEEEvT0_T1_T2_T3_T4_T6__param_5[1]
)
.maxntid 512
.minnctapersm 1
{
	.reg .pred 	%p<67>;
	.reg .b32 	%r<211>;
	.reg .b32 	%f<384>;
	.reg .b64 	%rd<84>;
	// demoted variable
	.shared .align 4 .b8 _ZZN3cub18CUB_300001_SM_10006detail6reduce28DeviceReduceSingleTileKernelINS2_10policy_hubIfjN4cuda3std3__44plusIfEEE10Policy1000EN6thrust24THRUST_300001_SM_1000_NS6detail15normal_iteratorINSD_10device_ptrIfEEEEPfjS9_ffNS7_10__identityEEEvT0_T1_T2_T3_T4_T6_E12temp_storage[84];
	ld.param.u64 	%rd9, [_ZN3cub18CUB_300001_SM_10006detail6reduce28DeviceReduceSingleTileKernelINS2_10policy_hubIfjN4cuda3std3__44plusIfEEE10Policy1000EN6thrust24THRUST_300001_SM_1000_NS6detail15normal_iteratorINSD_10device_ptrIfEEEEPfjS9_ffNS7_10__identityEEEvT0_T1_T2_T3_T4_T6__param_0];
	ld.param.u64 	%rd10, [_ZN3cub18CUB_300001_SM_10006detail6reduce28DeviceReduceSingleTileKernelINS2_10policy_hubIfjN4cuda3std3__44plusIfEEE10Policy1000EN6thrust24THRUST_300001_SM_1000_NS6detail15normal_iteratorINSD_10device_ptrIfEEEEPfjS9_ffNS7_10__identityEEEvT0_T1_T2_T3_T4_T6__param_1];
	ld.param.u32 	%r51, [_ZN3cub18CUB_300001_SM_10006detail6reduce28DeviceReduceSingleTileKernelINS2_10policy_hubIfjN4cuda3std3__44plusIfEEE10Policy1000EN6thrust24THRUST_300001_SM_1000_NS6detail15normal_iteratorINSD_10device_ptrIfEEEEPfjS9_ffNS7_10__identityEEEvT0_T1_T2_T3_T4_T6__param_2];
	ld.param.f32 	%f42, [_ZN3cub18CUB_300001_SM_10006detail6reduce28DeviceReduceSingleTileKernelINS2_10policy_hubIfjN4cuda3std3__44plusIfEEE10Policy1000EN6thrust24THRUST_300001_SM_1000_NS6detail15normal_iteratorINSD_10device_ptrIfEEEEPfjS9_ffNS7_10__identityEEEvT0_T1_T2_T3_T4_T6__param_4];
	cvta.to.global.u64 	%rd1, %rd10;
	setp.ne.s32 	%p1, %r51, 0;
	@%p1 bra 	$L__BB5_3;
	mov.u32 	%r193, %tid.x;
	setp.ne.s32 	%p66, %r193, 0;
	@%p66 bra 	$L__BB5_52;
	st.global.f32 	[%rd1], %f42;
	bra.uni 	$L__BB5_52;
$L__BB5_3:
	cvta.to.global.u64 	%rd2, %rd9;
	setp.gt.u32 	%p2, %r51, 8191;
	@%p2 bra 	$L__BB5_28;
	mov.u32 	%r1, %tid.x;
	setp.ge.u32 	%p24, %r1, %r51;
	mov.f32 	%f371, 0f00000000;
	mov.u32 	%r197, %r1;
	@%p24 bra 	$L__BB5_6;
	mul.wide.u32 	%rd73, %r1, 4;
	add.s64 	%rd74, %rd2, %rd73;
	ld.global.f32 	%f371, [%rd74];
	add.s32 	%r197, %r1, 512;
$L__BB5_6:
	setp.ge.u32 	%p25, %r197, %r51;
	@%p25 bra 	$L__BB5_19;
	not.b32 	%r120, %r197;
	add.s32 	%r121, %r51, %r120;
	shr.u32 	%r122, %r121, 9;
	add.s32 	%r4, %r122, 1;
	and.b32  	%r5, %r4, 15;
	setp.lt.u32 	%p26, %r121, 7680;
	@%p26 bra 	$L__BB5_10;
	and.b32  	%r123, %r4, 16777200;
	neg.s32 	%r195, %r123;
	mul.wide.u32 	%rd75, %r197, 4;
	add.s64 	%rd76, %rd75, %rd2;
	add.s64 	%rd82, %rd76, 16384;
$L__BB5_9:
	.pragma "nounroll";
	ld.global.f32 	%f205, [%rd82+-16384];
	add.f32 	%f206, %f371, %f205;
	ld.global.f32 	%f207, [%rd82+-14336];
	add.f32 	%f208, %f206, %f207;
	ld.global.f32 	%f209, [%rd82+-12288];
	add.f32 	%f210, %f208, %f209;
	ld.global.f32 	%f211, [%rd82+-10240];
	add.f32 	%f212, %f210, %f211;
	ld.global.f32 	%f213, [%rd82+-8192];
	add.f32 	%f214, %f212, %f213;
	ld.global.f32 	%f215, [%rd82+-6144];
	add.f32 	%f216, %f214, %f215;
	ld.global.f32 	%f217, [%rd82+-4096];
	add.f32 	%f218, %f216, %f217;
	ld.global.f32 	%f219, [%rd82+-2048];
	add.f32 	%f220, %f218, %f219;
	ld.global.f32 	%f221, [%rd82];
	add.f32 	%f222, %f220, %f221;
	ld.global.f32 	%f223, [%rd82+2048];
	add.f32 	%f224, %f222, %f223;
	ld.global.f32 	%f225, [%rd82+4096];
	add.f32 	%f226, %f224, %f225;
	ld.global.f32 	%f227, [%rd82+6144];
	add.f32 	%f228, %f226, %f227;
	ld.global.f32 	%f229, [%rd82+8192];
	add.f32 	%f230, %f228, %f229;
	ld.global.f32 	%f231, [%rd82+10240];
	add.f32 	%f232, %f230, %f231;
	ld.global.f32 	%f233, [%rd82+12288];
	add.f32 	%f234, %f232, %f233;
	ld.global.f32 	%f235, [%rd82+14336];
	add.f32 	%f371, %f234, %f235;
	add.s32 	%r197, %r197, 8192;
	add.s32 	%r195, %r195, 16;
	add.s64 	%rd82, %rd82, 32768;
	setp.ne.s32 	%p27, %r195, 0;
	@%p27 bra 	$L__BB5_9;
$L__BB5_10:
	setp.eq.s32 	%p28, %r5, 0;
	@%p28 bra 	$L__BB5_19;
	and.b32  	%r12, %r4, 7;
	setp.lt.u32 	%p29, %r5, 8;
	@%p29 bra 	$L__BB5_13;
	mul.wide.u32 	%rd77, %r197, 4;
	add.s64 	%rd78, %rd2, %rd77;
	ld.global.f32 	%f237, [%rd78];
	add.f32 	%f238, %f371, %f237;
	ld.global.f32 	%f239, [%rd78+2048];
	add.f32 	%f240, %f238, %f239;
	ld.global.f32 	%f241, [%rd78+4096];
	add.f32 	%f242, %f240, %f241;
	ld.global.f32 	%f243, [%rd78+6144];
	add.f32 	%f244, %f242, %f243;
	ld.global.f32 	%f245, [%rd78+8192];
	add.f32 	%f246, %f244, %f245;
	ld.global.f32 	%f247, [%rd78+10240];
	add.f32 	%f248, %f246, %f247;
	ld.global.f32 	%f249, [%rd78+12288];
	add.f32 	%f250, %f248, %f249;
	ld.global.f32 	%f251, [%rd78+14336];
	add.f32 	%f371, %f250, %f251;
	add.s32 	%r197, %r197, 4096;
$L__BB5_13:
	setp.eq.s32 	%p30, %r12, 0;
	@%p30 bra 	$L__BB5_19;
	and.b32  	%r15, %r4, 3;
	setp.lt.u32 	%p31, %r12, 4;
	@%p31 bra 	$L__BB5_16;
	mul.wide.u32 	%rd79, %r197, 4;
	add.s64 	%rd80, %rd2, %rd79;
	ld.global.f32 	%f253, [%rd80];
	add.f32 	%f254, %f371, %f253;
	ld.global.f32 	%f255, [%rd80+2048];
	add.f32 	%f256, %f254, %f255;
	ld.global.f32 	%f257, [%rd80+4096];
	add.f32 	%f258, %f256, %f257;
	ld.global.f32 	%f259, [%rd80+6144];
	add.f32 	%f371, %f258, %f259;
	add.s32 	%r197, %r197, 2048;
$L__BB5_16:
	setp.eq.s32 	%p32, %r15, 0;
	@%p32 bra 	$L__BB5_19;
	mul.wide.u32 	%rd81, %r197, 4;
	add.s64 	%rd83, %rd2, %rd81;
	neg.s32 	%r200, %r15;
$L__BB5_18:
	.pragma "nounroll";
	ld.global.f32 	%f260, [%rd83];
	add.f32 	%f371, %f371, %f260;
	add.s64 	%rd83, %rd83, 2048;
	add.s32 	%r200, %r200, 1;
	setp.ne.s32 	%p33, %r200, 0;
	@%p33 bra 	$L__BB5_18;
$L__BB5_19:
	setp.lt.u32 	%p34, %r51, 512;
	@%p34 bra 	$L__BB5_24;
	// begin inline asm
	mov.u32 %r162, %laneid;
	// end inline asm
	mov.b32 	%r164, %f371;
	mov.b32 	%r165, 1;
	mov.b32 	%r186, 31;
	mov.b32 	%r187, -1;
	// begin inline asm
	shfl.sync.down.b32 %r163, %r164, %r165, %r186, %r187;
	// end inline asm
	setp.gt.s32 	%p58, %r162, 30;
	mov.b32 	%f319, %r163;
	add.f32 	%f320, %f371, %f319;
	selp.f32 	%f321, %f371, %f320, %p58;
	mov.b32 	%r169, %f321;
	mov.b32 	%r170, 2;
	// begin inline asm
	shfl.sync.down.b32 %r168, %r169, %r170, %r186, %r187;
	// end inline asm
	setp.gt.s32 	%p59, %r162, 29;
	mov.b32 	%f322, %r168;
	add.f32 	%f323, %f321, %f322;
	selp.f32 	%f324, %f321, %f323, %p59;
	mov.b32 	%r174, %f324;
	mov.b32 	%r175, 4;
	// begin inline asm
	shfl.sync.down.b32 %r173, %r174, %r175, %r186, %r187;
	// end inline asm
	setp.gt.s32 	%p60, %r162, 27;
	mov.b32 	%f325, %r173;
	add.f32 	%f326, %f324, %f325;
	selp.f32 	%f327, %f324, %f326, %p60;
	mov.b32 	%r179, %f327;
	mov.b32 	%r180, 8;
	// begin inline asm
	shfl.sync.down.b32 %r178, %r179, %r180, %r186, %r187;
	// end inline asm
	setp.gt.s32 	%p61, %r162, 23;
	mov.b32 	%f328, %r178;
	add.f32 	%f329, %f327, %f328;
	selp.f32 	%f330, %f327, %f329, %p61;
	mov.b32 	%r184, %f330;
	mov.b32 	%r185, 16;
	// begin inline asm
	shfl.sync.down.b32 %r183, %r184, %r185, %r186, %r187;
	// end inline asm
	setp.gt.s32 	%p62, %r162, 15;
	mov.b32 	%f331, %r183;
	add.f32 	%f16, %f330, %f331;
	selp.f32 	%f383, %f330, %f16, %p62;
	setp.ne.s32 	%p63, %r162, 0;
	@%p63 bra 	$L__BB5_22;
	shr.u32 	%r188, %r1, 3;
	and.b32  	%r189, %r188, 124;
	mov.u32 	%r190, _ZZN3cub18CUB_300001_SM_10006detail6reduce28DeviceReduceSingleTileKernelINS2_10policy_hubIfjN4cuda3std3__44plusIfEEE10Policy1000EN6thrust24THRUST_300001_SM_1000_NS6detail15normal_iteratorINSD_10device_ptrIfEEEEPfjS9_ffNS7_10__identityEEEvT0_T1_T2_T3_T4_T6_E12temp_storage;
	add.s32 	%r191, %r190, %r189;
	st.shared.f32 	[%r191+16], %f16;
$L__BB5_22:
	bar.sync 	0;
	setp.ne.s32 	%p64, %r1, 0;
	@%p64 bra 	$L__BB5_50;
	ld.shared.f32 	%f332, [_ZZN3cub18CUB_300001_SM_10006detail6reduce28DeviceReduceSingleTileKernelINS2_10policy_hubIfjN4cuda3std3__44plusIfEEE10Policy1000EN6thrust24THRUST_300001_SM_1000_NS6detail15normal_iteratorINSD_10device_ptrIfEEEEPfjS9_ffNS7_10__identityEEEvT0_T1_T2_T3_T4_T6_E12temp_storage+20];
	add.f32 	%f333, %f383, %f332;
	ld.shared.f32 	%f334, [_ZZN3cub18CUB_300001_SM_10006detail6reduce28DeviceReduceSingleTileKernelINS2_10policy_hubIfjN4cuda3std3__44plusIfEEE10Policy1000EN6thrust24THRUST_300001_SM_1000_NS6detail15normal_iteratorINSD_10device_ptrIfEEEEPfjS9_ffNS7_10__identityEEEvT0_T1_T2_T3_T4_T6_E12temp_storage+24];
	add.f32 	%f335, %f333, %f334;
	ld.shared.f32 	%f336, [_ZZN3cub18CUB_300001_SM_10006detail6reduce28DeviceReduceSingleTileKernelINS2_10policy_hubIfjN4cuda3std3__44plusIfEEE10Policy1000EN6thrust24THRUST_300001_SM_1000_NS6detail15normal_iteratorINSD_10device_ptrIfEEEEPfjS9_ffNS7_10__identityEEEvT0_T1_T2_T3_T4_T6_E12temp_storage+28];
	add.f32 	%f337, %f335, %f336;
	ld.shared.f32 	%f338, [_ZZN3cub18CUB_300001_SM_10006detail6reduce28DeviceReduceSingleTileKernelINS2_10policy_hubIfjN4cuda3std3__44plusIfEEE10Policy1000EN6thrust24THRUST_300001_SM_1000_NS6detail15normal_iteratorINSD_10device_ptrIfEEEEPfjS9_ffNS7_10__identityEEEvT0_T1_T2_T3_T4_T6_E12temp_storage+32];
	add.f32 	%f339, %f337, %f338;
	ld.shared.f32 	%f340, [_ZZN3cub18CUB_300001_SM_10006detail6reduce28DeviceReduceSingleTileKernelINS2_10policy_hubIfjN4cuda3std3__44plusIfEEE10Policy1000EN6thrust24THRUST_300001_SM_1000_NS6detail15normal_iteratorINSD_10device_ptrIfEEEEPfjS9_ffNS7_10__identityEEEvT0_T1_T2_T3_T4_T6_E12temp_storage+36];
	add.f32 	%f341, %f339, %f340;
	ld.shared.f32 	%f342, [_ZZN3cub18CUB_300001_SM_10006detail6reduce28DeviceReduceSingleTileKernelINS2_10policy_hubIfjN4cuda3std3__44plusIfEEE10Policy1000EN6thrust24THRUST_300001_SM_1000_NS6detail15normal_iteratorINSD_10device_ptrIfEEEEPfjS9_ffNS7_10__identityEEEvT0_T1_T2_T3_T4_T6_E12temp_storage+40];
	add.f32 	%f343, %f341, %f342;
	ld.shared.f32 	%f344, [_ZZN3cub18CUB_300001_SM_10006detail6reduce28DeviceReduceSingleTileKernelINS2_10policy_hubIfjN4cuda3std3__44plusIfEEE10Policy1000EN6thrust24THRUST_300001_SM_1000_NS6detail15normal_iteratorINSD_10device_ptrIfEEEEPfjS9_ffNS7_10__identityEEEvT0_T1_T2_T3_T4_T6_E12temp_storage+44];
	add.f32 	%f345, %f343, %f344;
	ld.shared.f32 	%f346, [_ZZN3cub18CUB_300001_SM_10006detail6reduce28DeviceReduceSingleTileKernelINS2_10policy_hubIfjN4cuda3std3__44plusIfEEE10Policy1000EN6thrust24THRUST_300001_SM_1000_NS6detail15normal_iteratorINSD_10device_ptrIfEEEEPfjS9_ffNS7_10__identityEEEvT0_T1_T2_T3_T4_T6_E12temp_storage+48];
	add.f32 	%f347, %f345, %f346;
	ld.shared.f32 	%f348, [_ZZN3cub18CUB_300001_SM_10006detail6reduce28DeviceReduceSingleTileKernelINS2_10policy_hubIfjN4cuda3std3__44plusIfEEE10Policy1000EN6thrust24THRUST_300001_SM_1000_NS6detail15normal_iteratorINSD_10device_ptrIfEEEEPfjS9_ffNS7_10__identityEEEvT0_T1_T2_T3_T4_T6_E12temp_storage+52];
	add.f32 	%f349, %f347, %f348;
	ld.shared.f32 	%f350, [_ZZN3cub18CUB_300001_SM_10006detail6reduce28DeviceReduceSingleTileKernelINS2_10policy_hubIfjN4cuda3std3__44plusIfEEE10Policy1000EN6thrust24THRUST_300001_SM_1000_NS6detail15normal_iteratorINSD_10device_ptrIfEEEEPfjS9_ffNS7_10__identityEEEvT0_T1_T2_T3_T4_T6_E12temp_storage+56];
	add.f32 	%f351, %f349, %f350;
	ld.shared.f32 	%f352, [_ZZN3cub18CUB_300001_SM_10006detail6reduce28DeviceReduceSingleTileKernelINS2_10policy_hubIfjN4cuda3std3__44plusIfEEE10Policy1000EN6thrust24THRUST_300001_SM_1000_NS6detail15normal_iteratorINSD_10device_ptrIfEEEEPfjS9_ffNS7_10__identityEEEvT0_T1_T2_T3_T4_T6_E12temp_storage+60];
	add.f32 	%f353, %f351, %f352;
	ld.shared.f32 	%f354, [_ZZN3cub18CUB_300001_SM_10006detail6reduce28DeviceReduceSingleTileKernelINS2_10policy_hubIfjN4cuda3std3__44plusIfEEE10Policy1000EN6thrust24THRUST_300001_SM_1000_NS6detail15normal_iteratorINSD_10device_ptrIfEEEEPfjS9_ffNS7_10__identityEEEvT0_T1_T2_T3_T4_T6_E12temp_storage+64];
	add.f32 	%f355, %f353, %f354;
	ld.shared.f32 	%f356, [_ZZN3cub18CUB_300001_SM_10006detail6reduce28DeviceReduceSingleTileKernelINS2_10policy_hubIfjN4cuda3std3__44plusIfEEE10Policy1000EN6thrust24THRUST_300001_SM_1000_NS6detail15normal_iteratorINSD_10device_ptrIfEEEEPfjS9_ffNS7_10__identityEEEvT0_T1_T2_T3_T4_T6_E12temp_storage+68];
	add.f32 	%f357, %f355, %f356;
	ld.shared.f32 	%f358, [_ZZN3cub18CUB_300001_SM_10006detail6reduce28DeviceReduceSingleTileKernelINS2_10policy_hubIfjN4cuda3std3__44plusIfEEE10Policy1000EN6thrust24THRUST_300001_SM_1000_NS6detail15normal_iteratorINSD_10device_ptrIfEEEEPfjS9_ffNS7_10__identityEEEvT0_T1_T2_T3_T4_T6_E12temp_storage+72];
	add.f32 	%f359, %f357, %f358;
	ld.shared.f32 	%f360, [_ZZN3cub18CUB_300001_SM_10006detail6reduce28DeviceReduceSingleTileKernelINS2_10policy_hubIfjN4cuda3std3__44plusIfEEE10Policy1000EN6thrust24THRUST_300001_SM_1000_NS6detail15normal_iteratorINSD_10device_ptrIfEEEEPfjS9_ffNS7_10__identityEEEvT0_T1_T2_T3_T4_T6_E12temp_storage+76];
	add.f32 	%f383, %f359, %f360;
	bra.uni 	$L__BB5_50;
$L__BB5_24:
	// begin inline asm
	mov.u32 %r124, %laneid;
	// end inline asm
	and.b32  	%r150, %r1, 992;
	add.s32 	%r151, %r150, 32;
	setp.gt.u32 	%p35, %r151, %r51;
	not.b32 	%r152, %r150;
	add.s32 	%r153, %r51, %r152;
	selp.b32 	%r148, %r153, 31, %p35;
	mov.b32 	%r126, %f371;
	mov.b32 	%r127, 1;
	mov.b32 	%r149, -1;
	// begin inline asm
	shfl.sync.down.b32 %r125, %r126, %r127, %r148, %r149;
	// end inline asm
	setp.lt.s32 	%p36, %r124, %r148;
	mov.b32 	%f261, %r125;
	add.f32 	%f262, %f371, %f261;
	selp.f32 	%f263, %f262, %f371, %p36;
	mov.b32 	%r131, %f263;
	mov.b32 	%r132, 2;
	// begin inline asm
	shfl.sync.down.b32 %r130, %r131, %r132, %r148, %r149;
	// end inline asm
	add.s32 	%r154, %r124, 2;
	setp.gt.s32 	%p37, %r154, %r148;
	mov.b32 	%f264, %r130;
	add.f32 	%f265, %f263, %f264;
	selp.f32 	%f266, %f263, %f265, %p37;
	mov.b32 	%r136, %f266;
	mov.b32 	%r137, 4;
	// begin inline asm
	shfl.sync.down.b32 %r135, %r136, %r137, %r148, %r149;
	// end inline asm
	add.s32 	%r155, %r124, 4;
	setp.gt.s32 	%p38, %r155, %r148;
	mov.b32 	%f267, %r135;
	add.f32 	%f268, %f266, %f267;
	selp.f32 	%f269, %f266, %f268, %p38;
	mov.b32 	%r141, %f269;
	mov.b32 	%r142, 8;
	// begin inline asm
	shfl.sync.down.b32 %r140, %r141, %r142, %r148, %r149;
	// end inline asm
	add.s32 	%r156, %r124, 8;
	setp.gt.s32 	%p39, %r156, %r148;
	mov.b32 	%f270, %r140;
	add.f32 	%f271, %f269, %f270;
	selp.f32 	%f272, %f269, %f271, %p39;
	mov.b32 	%r146, %f272;
	mov.b32 	%r147, 16;
	// begin inline asm
	shfl.sync.down.b32 %r145, %r146, %r147, %r148, %r149;
	// end inline asm
	add.s32 	%r157, %r124, 16;
	setp.gt.s32 	%p40, %r157, %r148;
	mov.b32 	%f273, %r145;
	add.f32 	%f274, %f272, %f273;
	selp.f32 	%f383, %f272, %f274, %p40;
	setp.ne.s32 	%p41, %r124, 0;
	@%p41 bra 	$L__BB5_26;
	shr.u32 	%r158, %r1, 3;
	and.b32  	%r159, %r158, 124;
	mov.u32 	%r160, _ZZN3cub18CUB_300001_SM_10006detail6reduce28DeviceReduceSingleTileKernelINS2_10policy_hubIfjN4cuda3std3__44plusIfEEE10Policy1000EN6thrust24THRUST_300001_SM_1000_NS6detail15normal_iteratorINSD_10device_ptrIfEEEEPfjS9_ffNS7_10__identityEEEvT0_T1_T2_T3_T4_T6_E12temp_storage;
	add.s32 	%r161, %r160, %r159;
	st.shared.f32 	[%r161+16], %f383;
$L__BB5_26:
	bar.sync 	0;
	setp.ne.s32 	%p42, %r1, 0;
	@%p42 bra 	$L__BB5_50;
	setp.gt.u32 	%p43, %r51, 32;
	ld.shared.f32 	%f275, [_ZZN3cub18CUB_300001_SM_10006detail6reduce28DeviceReduceSingleTileKernelINS2_10policy_hubIfjN4cuda3std3__44plusIfEEE10Policy1000EN6thrust24THRUST_300001_SM_1000_NS6detail15normal_iteratorINSD_10device_ptrIfEEEEPfjS9_ffNS7_10__identityEEEvT0_T1_T2_T3_T4_T6_E12temp_storage+20];
	add.f32 	%f276, %f383, %f275;
	selp.f32 	%f277, %f276, %f383, %p43;
	setp.gt.u32 	%p44, %r51, 64;
	ld.shared.f32 	%f278, [_ZZN3cub18CUB_300001_SM_10006detail6reduce28DeviceReduceSingleTileKernelINS2_10policy_hubIfjN4cuda3std3__44plusIfEEE10Policy1000EN6thrust24THRUST_300001_SM_1000_NS6detail15normal_iteratorINSD_10device_ptrIfEEEEPfjS9_ffNS7_10__identityEEEvT0_T1_T2_T3_T4_T6_E12temp_storage+24];
	add.f32 	%f279, %f278, %f277;
	selp.f32 	%f280, %f279, %f277, %p44;
	setp.gt.u32 	%p45, %r51, 96;
	ld.shared.f32 	%f281, [_ZZN3cub18CUB_300001_SM_10006detail6reduce28DeviceReduceSingleTileKernelINS2_10policy_hubIfjN4cuda3std3__44plusIfEEE10Policy1000EN6thrust24THRUST_300001_SM_1000_NS6detail15normal_iteratorINSD_10device_ptrIfEEEEPfjS9_ffNS7_10__identityEEEvT0_T1_T2_T3_T4_T6_E12temp_storage+28];
	add.f32 	%f282, %f281, %f280;
	selp.f32 	%f283, %f282, %f280, %p45;
	setp.gt.u32 	%p46, %r51, 128;
	ld.shared.f32 	%f284, [_ZZN3cub18CUB_300001_SM_10006detail6reduce28DeviceReduceSingleTileKernelINS2_10policy_hubIfjN4cuda3std3__44plusIfEEE10Policy1000EN6thrust24THRUST_300001_SM_1000_NS6detail15normal_iteratorINSD_10device_ptrIfEEEEPfjS9_ffNS7_10__identityEEEvT0_T1_T2_T3_T4_T6_E12temp_storage+32];
	add.f32 	%f285, %f284, %f283;
	selp.f32 	%f286, %f285, %f283, %p46;
	setp.gt.u32 	%p47, %r51, 160;
	ld.shared.f32 	%f287, [_ZZN3cub18CUB_300001_SM_10006detail6reduce28DeviceReduceSingleTileKernelINS2_10policy_hubIfjN4cuda3std3__44plusIfEEE10Policy1000EN6thrust24THRUST_300001_SM_1000_NS6detail15normal_iteratorINSD_10device_ptrIfEEEEPfjS9_ffNS7_10__identityEEEvT0_T1_T2_T3_T4_T6_E12temp_storage+36];
	add.f32 	%f288, %f287, %f286;
	selp.f32 	%f289, %f288, %f286, %p47;
	setp.gt.u32 	%p48, %r51, 192;
	ld.shared.f32 	%f290, [_ZZN3cub18CUB_300001_SM_10006detail6reduce28DeviceReduceSingleTileKernelINS2_10policy_hubIfjN4cuda3std3__44plusIfEEE10Policy1000EN6thrust24THRUST_300001_SM_1000_NS6detail15normal_iteratorINSD_10device_ptrIfEEEEPfjS9_ffNS7_10__identityEEEvT0_T1_T2_T3_T4_T6_E12temp_storage+40];
	add.f32 	%f291, %f290, %f289;
	selp.f32 	%f292, %f291, %f289, %p48;
	setp.gt.u32 	%p49, %r51, 224;
	ld.shared.f32 	%f293, [_ZZN3cub18CUB_300001_SM_10006detail6reduce28DeviceReduceSingleTileKernelINS2_10policy_hubIfjN4cuda3std3__44plusIfEEE10Policy1000EN6thrust24THRUST_300001_SM_1000_NS6detail15normal_iteratorINSD_10device_ptrIfEEEEPfjS9_ffNS7_10__identityEEEvT0_T1_T2_T3_T4_T6_E12temp_storage+44];
	add.f32 	%f294, %f293, %f292;
	selp.f32 	%f295, %f294, %f292, %p49;
	setp.gt.u32 	%p50, %r51, 256;
	ld.shared.f32 	%f296, [_ZZN3cub18CUB_300001_SM_10006detail6reduce28DeviceReduceSingleTileKernelINS2_10policy_hubIfjN4cuda3std3__44plusIfEEE10Policy1000EN6thrust24THRUST_300001_SM_1000_NS6detail15normal_iteratorINSD_10device_ptrIfEEEEPfjS9_ffNS7_10__identityEEEvT0_T1_T2_T3_T4_T6_E12temp_storage+48];
	add.f32 	%f297, %f296, %f295;
	selp.f32 	%f298, %f297, %f295, %p50;
	setp.gt.u32 	%p51, %r51, 288;
	ld.shared.f32 	%f299, [_ZZN3cub18CUB_300001_SM_10006detail6reduce28DeviceReduceSingleTileKernelINS2_10policy_hubIfjN4cuda3std3__44plusIfEEE10Policy1000EN6thrust24THRUST_300001_SM_1000_NS6detail15normal_iteratorINSD_10device_ptrIfEEEEPfjS9_ffNS7_10__identityEEEvT0_T1_T2_T3_T4_T6_E12temp_storage+52];
	add.f32 	%f300, %f299, %f298;
	selp.f32 	%f301, %f300, %f298, %p51;
	setp.gt.u32 	%p52, %r51, 320;
	ld.shared.f32 	%f302, [_ZZN3cub18CUB_300001_SM_10006detail6reduce28DeviceReduceSingleTileKernelINS2_10policy_hubIfjN4cuda3std3__44plusIfEEE10Policy1000EN6thrust24THRUST_300001_SM_1000_NS6detail15normal_iteratorINSD_10device_ptrIfEEEEPfjS9_ffNS7_10__identityEEEvT0_T1_T2_T3_T4_T6_E12temp_storage+56];
	add.f32 	%f303, %f302, %f301;
	selp.f32 	%f304, %f303, %f301, %p52;
	setp.gt.u32 	%p53, %r51, 352;
	ld.shared.f32 	%f305, [_ZZN3cub18CUB_300001_SM_10006detail6reduce28DeviceReduceSingleTileKernelINS2_10policy_hubIfjN4cuda3std3__44plusIfEEE10Policy1000EN6thrust24THRUST_300001_SM_1000_NS6detail15normal_iteratorINSD_10device_ptrIfEEEEPfjS9_ffNS7_10__identityEEEvT0_T1_T2_T3_T4_T6_E12temp_storage+60];
	add.f32 	%f306, %f305, %f304;
	selp.f32 	%f307, %f306, %f304, %p53;
	setp.gt.u32 	%p54, %r51, 384;
	ld.shared.f32 	%f308, [_ZZN3cub18CUB_300001_SM_10006detail6reduce28DeviceReduceSingleTileKernelINS2_10policy_hubIfjN4cuda3std3__44plusIfEEE10Policy1000EN6thrust24THRUST_300001_SM_1000_NS6detail15normal_iteratorINSD_10device_ptrIfEEEEPfjS9_ffNS7_10__identityEEEvT0_T1_T2_T3_T4_T6_E12temp_storage+64];
	add.f32 	%f309, %f308, %f307;
	selp.f32 	%f310, %f309, %f307, %p54;
	setp.gt.u32 	%p55, %r51, 416;
	ld.shared.f32 	%f311, [_ZZN3cub18CUB_300001_SM_10006detail6reduce28DeviceReduceSingleTileKernelINS2_10policy_hubIfjN4cuda3std3__44plusIfEEE10Policy1000EN6thrust24THRUST_300001_SM_1000_NS6detail15normal_iteratorINSD_10device_ptrIfEEEEPfjS9_ffNS7_10__identityEEEvT0_T1_T2_T3_T4_T6_E12temp_storage+68];
	add.f32 	%f312, %f311, %f310;
	selp.f32 	%f313, %f312, %f310, %p55;
	setp.gt.u32 	%p56, %r51, 448;
	ld.shared.f32 	%f314, [_ZZN3cub18CUB_300001_SM_10006detail6reduce28DeviceReduceSingleTileKernelINS2_10policy_hubIfjN4cuda3std3__44plusIfEEE10Policy1000EN6thrust24THRUST_300001_SM_1000_NS6detail15normal_iteratorINSD_10device_ptrIfEEEEPfjS9_ffNS7_10__identityEEEvT0_T1_T2_T3_T4_T6_E12temp_storage+72];
	add.f32 	%f315, %f314, %f313;
	selp.f32 	%f316, %f315, %f313, %p56;
	setp.gt.u32 	%p57, %r51, 480;
	ld.shared.f32 	%f317, [_ZZN3cub18CUB_300001_SM_10006detail6reduce28DeviceReduceSingleTileKernelINS2_10policy_hubIfjN4cuda3std3__44plusIfEEE10Policy1000EN6thrust24THRUST_300001_SM_1000_NS6detail15normal_iteratorINSD_10device_ptrIfEEEEPfjS9_ffNS7_10__identityEEEvT0_T1_T2_T3_T4_T6_E12temp_storage+76];
	add.f32 	%f318, %f317, %f316;
	selp.f32 	%f383, %f318, %f316, %p57;
	bra.uni 	$L__BB5_50;
$L__BB5_28:
	mov.u32 	%r21, %tid.x;
	mul.wide.u32 	%rd11, %r21, 4;
	add.s64 	%rd12, %rd2, %rd11;
	ld.global.f32 	%f43, [%rd12];
	ld.global.f32 	%f44, [%rd12+2048];
	ld.global.f32 	%f45, [%rd12+4096];
	ld.global.f32 	%f46, [%rd12+6144];
	ld.global.f32 	%f47, [%rd12+8192];
	ld.global.f32 	%f48, [%rd12+10240];
	ld.global.f32 	%f49, [%rd12+12288];
	ld.global.f32 	%f50, [%rd12+14336];
	ld.global.f32 	%f51, [%rd12+16384];
	ld.global.f32 	%f52, [%rd12+18432];
	ld.global.f32 	%f53, [%rd12+20480];
	ld.global.f32 	%f54, [%rd12+22528];
	ld.global.f32 	%f55, [%rd12+24576];
	ld.global.f32 	%f56, [%rd12+26624];
	ld.global.f32 	%f57, [%rd12+28672];
	ld.global.f32 	%f58, [%rd12+30720];
	add.f32 	%f59, %f43, %f44;
	add.f32 	%f60, %f45, %f46;
	add.f32 	%f61, %f47, %f48;
	add.f32 	%f62, %f49, %f50;
	add.f32 	%f63, %f51, %f52;
	add.f32 	%f64, %f53, %f54;
	add.f32 	%f65, %f55, %f56;
	add.f32 	%f66, %f57, %f58;
	add.f32 	%f67, %f59, %f60;
	add.f32 	%f68, %f61, %f62;
	add.f32 	%f69, %f63, %f64;
	add.f32 	%f70, %f65, %f66;
	add.f32 	%f71, %f67, %f68;
	add.f32 	%f72, %f69, %f70;
	add.f32 	%f382, %f71, %f72;
	add.s32 	%r22, %r51, -8192;
	setp.lt.u32 	%p3, %r22, 8192;
	mov.b32 	%r202, 8192;
	@%p3 bra 	$L__BB5_32;
	mov.b32 	%r202, 8192;
$L__BB5_30:
	add.s32 	%r54, %r21, %r202;
	mul.wide.u32 	%rd13, %r54, 4;
	add.s64 	%rd14, %rd2, %rd13;
	ld.global.f32 	%f73, [%rd14];
	ld.global.f32 	%f74, [%rd14+2048];
	ld.global.f32 	%f75, [%rd14+4096];
	ld.global.f32 	%f76, [%rd14+6144];
	ld.global.f32 	%f77, [%rd14+8192];
	ld.global.f32 	%f78, [%rd14+10240];
	ld.global.f32 	%f79, [%rd14+12288];
	ld.global.f32 	%f80, [%rd14+14336];
	ld.global.f32 	%f81, [%rd14+16384];
	ld.global.f32 	%f82, [%rd14+18432];
	ld.global.f32 	%f83, [%rd14+20480];
	ld.global.f32 	%f84, [%rd14+22528];
	ld.global.f32 	%f85, [%rd14+24576];
	ld.global.f32 	%f86, [%rd14+26624];
	ld.global.f32 	%f87, [%rd14+28672];
	ld.global.f32 	%f88, [%rd14+30720];
	add.f32 	%f89, %f382, %f73;
	add.f32 	%f90, %f74, %f75;
	add.f32 	%f91, %f76, %f77;
	add.f32 	%f92, %f78, %f79;
	add.f32 	%f93, %f80, %f81;
	add.f32 	%f94, %f82, %f83;
	add.f32 	%f95, %f84, %f85;
	add.f32 	%f96, %f86, %f87;
	add.f32 	%f97, %f89, %f90;
	add.f32 	%f98, %f91, %f92;
	add.f32 	%f99, %f93, %f94;
	add.f32 	%f100, %f95, %f96;
	add.f32 	%f101, %f97, %f98;
	add.f32 	%f102, %f99, %f100;
	add.f32 	%f103, %f101, %f102;
	add.f32 	%f382, %f103, %f88;
	sub.s32 	%r55, %r51, %r202;
	setp.lt.u32 	%p4, %r55, 8192;
	@%p4 bra 	$L__BB5_46;
	add.s32 	%r202, %r202, 8192;
	setp.le.u32 	%p5, %r202, %r22;
	@%p5 bra 	$L__BB5_30;
$L__BB5_32:
	setp.le.u32 	%p6, %r51, %r202;
	sub.s32 	%r56, %r51, %r202;
	setp.ge.s32 	%p7, %r21, %r56;
	or.pred  	%p8, %p6, %p7;
	@%p8 bra 	$L__BB5_46;
	not.b32 	%r58, %r21;
	add.s32 	%r59, %r51, %r58;
	sub.s32 	%r60, %r59, %r202;
	shr.u32 	%r61, %r60, 9;
	add.s32 	%r26, %r61, 1;
	and.b32  	%r27, %r26, 15;
	setp.lt.u32 	%p9, %r60, 7680;
	mov.u32 	%r207, %r21;
	@%p9 bra 	$L__BB5_37;
	or.b32  	%r205, %r21, 4096;
	add.s32 	%r204, %r21, %r202;
	and.b32  	%r62, %r26, 16777200;
	neg.s32 	%r203, %r62;
$L__BB5_35:
	.pragma "nounroll";
	mul.wide.u32 	%rd15, %r204, 4;
	add.s64 	%rd16, %rd2, %rd15;
	ld.global.f32 	%f105, [%rd16];
	add.f32 	%f106, %f382, %f105;
	add.s32 	%r63, %r204, 512;
	mul.wide.u32 	%rd17, %r63, 4;
	add.s64 	%rd18, %rd2, %rd17;
	ld.global.f32 	%f107, [%rd18];
	add.f32 	%f108, %f106, %f107;
	add.s32 	%r64, %r204, 1024;
	mul.wide.u32 	%rd19, %r64, 4;
	add.s64 	%rd20, %rd2, %rd19;
	ld.global.f32 	%f109, [%rd20];
	add.f32 	%f110, %f108, %f109;
	add.s32 	%r65, %r204, 1536;
	mul.wide.u32 	%rd21, %r65, 4;
	add.s64 	%rd22, %rd2, %rd21;
	ld.global.f32 	%f111, [%rd22];
	add.f32 	%f112, %f110, %f111;
	add.s32 	%r66, %r204, 2048;
	mul.wide.u32 	%rd23, %r66, 4;
	add.s64 	%rd24, %rd2, %rd23;
	ld.global.f32 	%f113, [%rd24];
	add.f32 	%f114, %f112, %f113;
	add.s32 	%r67, %r204, 2560;
	mul.wide.u32 	%rd25, %r67, 4;
	add.s64 	%rd26, %rd2, %rd25;
	ld.global.f32 	%f115, [%rd26];
	add.f32 	%f116, %f114, %f115;
	add.s32 	%r68, %r204, 3072;
	mul.wide.u32 	%rd27, %r68, 4;
	add.s64 	%rd28, %rd2, %rd27;
	ld.global.f32 	%f117, [%rd28];
	add.f32 	%f118, %f116, %f117;
	add.s32 	%r69, %r204, 3584;
	mul.wide.u32 	%rd29, %r69, 4;
	add.s64 	%rd30, %rd2, %rd29;
	ld.global.f32 	%f119, [%rd30];
	add.f32 	%f120, %f118, %f119;
	add.s32 	%r70, %r204, 4096;
	mul.wide.u32 	%rd31, %r70, 4;
	add.s64 	%rd32, %rd2, %rd31;
	ld.global.f32 	%f121, [%rd32];
	add.f32 	%f122, %f120, %f121;
	add.s32 	%r71, %r204, 4608;
	mul.wide.u32 	%rd33, %r71, 4;
	add.s64 	%rd34, %rd2, %rd33;
	ld.global.f32 	%f123, [%rd34];
	add.f32 	%f124, %f122, %f123;
	add.s32 	%r72, %r204, 5120;
	mul.wide.u32 	%rd35, %r72, 4;
	add.s64 	%rd36, %rd2, %rd35;
	ld.global.f32 	%f125, [%rd36];
	add.f32 	%f126, %f124, %f125;
	add.s32 	%r73, %r204, 5632;
	mul.wide.u32 	%rd37, %r73, 4;
	add.s64 	%rd38, %rd2, %rd37;
	ld.global.f32 	%f127, [%rd38];
	add.f32 	%f128, %f126, %f127;
	add.s32 	%r74, %r204, 6144;
	mul.wide.u32 	%rd39, %r74, 4;
	add.s64 	%rd40, %rd2, %rd39;
	ld.global.f32 	%f129, [%rd40];
	add.f32 	%f130, %f128, %f129;
	add.s32 	%r75, %r204, 6656;
	mul.wide.u32 	%rd41, %r75, 4;
	add.s64 	%rd42, %rd2, %rd41;
	ld.global.f32 	%f131, [%rd42];
	add.f32 	%f132, %f130, %f131;
	add.s32 	%r76, %r204, 7168;
	mul.wide.u32 	%rd43, %r76, 4;
	add.s64 	%rd44, %rd2, %rd43;
	ld.global.f32 	%f133, [%rd44];
	add.f32 	%f134, %f132, %f133;
	add.s32 	%r77, %r204, 7680;
	mul.wide.u32 	%rd45, %r77, 4;
	add.s64 	%rd46, %rd2, %rd45;
	ld.global.f32 	%f135, [%rd46];
	add.f32 	%f382, %f134, %f135;
	add.s32 	%r205, %r205, 8192;
	add.s32 	%r204, %r204, 8192;
	add.s32 	%r203, %r203, 16;
	setp.ne.s32 	%p10, %r203, 0;
	@%p10 bra 	$L__BB5_35;
	add.s32 	%r207, %r205, -4096;
$L__BB5_37:
	setp.eq.s32 	%p11, %r27, 0;
	@%p11 bra 	$L__BB5_46;
	and.b32  	%r39, %r26, 7;
	setp.lt.u32 	%p12, %r27, 8;
	@%p12 bra 	$L__BB5_40;
	add.s32 	%r78, %r207, %r202;
	mul.wide.u32 	%rd47, %r78, 4;
	add.s64 	%rd48, %rd2, %rd47;
	ld.global.f32 	%f137, [%rd48];
	add.f32 	%f138, %f382, %f137;
	add.s32 	%r79, %r78, 512;
	mul.wide.u32 	%rd49, %r79, 4;
	add.s64 	%rd50, %rd2, %rd49;
	ld.global.f32 	%f139, [%rd50];
	add.f32 	%f140, %f138, %f139;
	add.s32 	%r80, %r78, 1024;
	mul.wide.u32 	%rd51, %r80, 4;
	add.s64 	%rd52, %rd2, %rd51;
	ld.global.f32 	%f141, [%rd52];
	add.f32 	%f142, %f140, %f141;
	add.s32 	%r81, %r78, 1536;
	mul.wide.u32 	%rd53, %r81, 4;
	add.s64 	%rd54, %rd2, %rd53;
	ld.global.f32 	%f143, [%rd54];
	add.f32 	%f144, %f142, %f143;
	add.s32 	%r82, %r78, 2048;
	mul.wide.u32 	%rd55, %r82, 4;
	add.s64 	%rd56, %rd2, %rd55;
	ld.global.f32 	%f145, [%rd56];
	add.f32 	%f146, %f144, %f145;
	add.s32 	%r83, %r78, 2560;
	mul.wide.u32 	%rd57, %r83, 4;
	add.s64 	%rd58, %rd2, %rd57;
	ld.global.f32 	%f147, [%rd58];
	add.f32 	%f148, %f146, %f147;
	add.s32 	%r84, %r78, 3072;
	mul.wide.u32 	%rd59, %r84, 4;
	add.s64 	%rd60, %rd2, %rd59;
	ld.global.f32 	%f149, [%rd60];
	add.f32 	%f150, %f148, %f149;
	add.s32 	%r85, %r78, 3584;
	mul.wide.u32 	%rd61, %r85, 4;
	add.s64 	%rd62, %rd2, %rd61;
	ld.global.f32 	%f151, [%rd62];
	add.f32 	%f382, %f150, %f151;
	add.s32 	%r207, %r207, 4096;
$L__BB5_40:
	setp.eq.s32 	%p13, %r39, 0;
	@%p13 bra 	$L__BB5_46;
	and.b32  	%r42, %r26, 3;
	setp.lt.u32 	%p14, %r39, 4;
	@%p14 bra 	$L__BB5_43;
	add.s32 	%r86, %r207, %r202;
	mul.wide.u32 	%rd63, %r86, 4;
	add.s64 	%rd64, %rd2, %rd63;
	ld.global.f32 	%f153, [%rd64];
	add.f32 	%f154, %f382, %f153;
	add.s32 	%r87, %r86, 512;
	mul.wide.u32 	%rd65, %r87, 4;
	add.s64 	%rd66, %rd2, %rd65;
	ld.global.f32 	%f155, [%rd66];
	add.f32 	%f156, %f154, %f155;
	add.s32 	%r88, %r86, 1024;
	mul.wide.u32 	%rd67, %r88, 4;
	add.s64 	%rd68, %rd2, %rd67;
	ld.global.f32 	%f157, [%rd68];
	add.f32 	%f158, %f156, %f157;
	add.s32 	%r89, %r86, 1536;
	mul.wide.u32 	%rd69, %r89, 4;
	add.s64 	%rd70, %rd2, %rd69;
	ld.global.f32 	%f159, [%rd70];
	add.f32 	%f382, %f158, %f159;
	add.s32 	%r207, %r207, 2048;
$L__BB5_43:
	setp.eq.s32 	%p15, %r42, 0;
	@%p15 bra 	$L__BB5_46;
	add.s32 	%r210, %r207, %r202;
	neg.s32 	%r209, %r42;
$L__BB5_45:
	.pragma "nounroll";
	mul.wide.u32 	%rd71, %r210, 4;
	add.s64 	%rd72, %rd2, %rd71;
	ld.global.f32 	%f160, [%rd72];
	add.f32 	%f382, %f382, %f160;
	add.s32 	%r210, %r210, 512;
	add.s32 	%r209, %r209, 1;
	setp.ne.s32 	%p16, %r209, 0;
	@%p16 bra 	$L__BB5_45;
$L__BB5_46:
	// begin inline asm
	mov.u32 %r90, %laneid;
	// end inline asm
	mov.b32 	%r92, %f382;
	mov.b32 	%r93, 1;
	mov.b32 	%r114, 31;
	mov.b32 	%r115, -1;
	// begin inline asm
	shfl.sync.down.b32 %r91, %r92, %r93, %r114, %r115;
	// end inline asm
	setp.gt.s32 	%p17, %r90, 30;
	mov.b32 	%f161, %r91;
	add.f32 	%f162, %f382, %f161;
	selp.f32 	%f163, %f382, %f162, %p17;
	mov.b32 	%r97, %f163;
	mov.b32 	%r98, 2;
	// begin inline asm
	shfl.sync.down.b32 %r96, %r97, %r98, %r114, %r115;
	// end inline asm
	setp.gt.s32 	%p18, %r90, 29;
	mov.b32 	%f164, %r96;
	add.f32 	%f165, %f163, %f164;
	selp.f32 	%f166, %f163, %f165, %p18;
	mov.b32 	%r102, %f166;
	mov.b32 	%r103, 4;
	// begin inline asm
	shfl.sync.down.b32 %r101, %r102, %r103, %r114, %r115;
	// end inline asm
	setp.gt.s32 	%p19, %r90, 27;
	mov.b32 	%f167, %r101;
	add.f32 	%f168, %f166, %f167;
	selp.f32 	%f169, %f166, %f168, %p19;
	mov.b32 	%r107, %f169;
	mov.b32 	%r108, 8;
	// begin inline asm
	shfl.sync.down.b32 %r106, %r107, %r108, %r114, %r115;
	// end inline asm
	setp.gt.s32 	%p20, %r90, 23;
	mov.b32 	%f170, %r106;
	add.f32 	%f171, %f169, %f170;
	selp.f32 	%f172, %f169, %f171, %p20;
	mov.b32 	%r112, %f172;
	mov.b32 	%r113, 16;
	// begin inline asm
	shfl.sync.down.b32 %r111, %r112, %r113, %r114, %r115;
	// end inline asm
	setp.gt.s32 	%p21, %r90, 15;
	mov.b32 	%f173, %r111;
	add.f32 	%f38, %f172, %f173;
	selp.f32 	%f383, %f172, %f38, %p21;
	setp.ne.s32 	%p22, %r90, 0;
	@%p22 bra 	$L__BB5_48;
	shr.u32 	%r116, %r21, 3;
	and.b32  	%r117, %r116, 124;
	mov.u32 	%r118, _ZZN3cub18CUB_300001_SM_10006detail6reduce28DeviceReduceSingleTileKernelINS2_10policy_hubIfjN4cuda3std3__44plusIfEEE10Policy1000EN6thrust24THRUST_300001_SM_1000_NS6detail15normal_iteratorINSD_10device_ptrIfEEEEPfjS9_ffNS7_10__identityEEEvT0_T1_T2_T3_T4_T6_E12temp_storage;
	add.s32 	%r119, %r118, %r117;
	st.shared.f32 	[%r119+16], %f38;
$L__BB5_48:
	bar.sync 	0;
	setp.ne.s32 	%p23, %r21, 0;
	@%p23 bra 	$L__BB5_50;
	ld.shared.f32 	%f174, [_ZZN3cub18CUB_300001_SM_10006detail6reduce28DeviceReduceSingleTileKernelINS2_10policy_hubIfjN4cuda3std3__44plusIfEEE10Policy1000EN6thrust24THRUST_300001_SM_1000_NS6detail15normal_iteratorINSD_10device_ptrIfEEEEPfjS9_ffNS7_10__identityEEEvT0_T1_T2_T3_T4_T6_E12temp_storage+20];
	add.f32 	%f175, %f383, %f174;
	ld.shared.f32 	%f176, [_ZZN3cub18CUB_300001_SM_10006detail6reduce28DeviceReduceSingleTileKernelINS2_10policy_hubIfjN4cuda3std3__44plusIfEEE10Policy1000EN6thrust24THRUST_300001_SM_1000_NS6detail15normal_iteratorINSD_10device_ptrIfEEEEPfjS9_ffNS7_10__identityEEEvT0_T1_T2_T3_T4_T6_E12temp_storage+24];
	add.f32 	%f177, %f175, %f176;
	ld.shared.f32 	%f178, [_ZZN3cub18CUB_300001_SM_10006detail6reduce28DeviceReduceSingleTileKernelINS2_10policy_hubIfjN4cuda3std3__44plusIfEEE10Policy1000EN6thrust24THRUST_300001_SM_1000_NS6detail15normal_iteratorINSD_10device_ptrIfEEEEPfjS9_ffNS7_10__identityEEEvT0_T1_T2_T3_T4_T6_E12temp_storage+28];
	add.f32 	%f179, %f177, %f178;
	ld.shared.f32 	%f180, [_ZZN3cub18CUB_300001_SM_10006detail6reduce28DeviceReduceSingleTileKernelINS2_10policy_hubIfjN4cuda3std3__44plusIfEEE10Policy1000EN6thrust24THRUST_300001_SM_1000_NS6detail15normal_iteratorINSD_10device_ptrIfEEEEPfjS9_ffNS7_10__identityEEEvT0_T1_T2_T3_T4_T6_E12temp_storage+32];
	add.f32 	%f181, %f179, %f180;
	ld.shared.f32 	%f182, [_ZZN3cub18CUB_300001_SM_10006detail6reduce28DeviceReduceSingleTileKernelINS2_10policy_hubIfjN4cuda3std3__44plusIfEEE10Policy1000EN6thrust24THRUST_300001_SM_1000_NS6detail15normal_iteratorINSD_10device_ptrIfEEEEPfjS9_ffNS7_10__identityEEEvT0_T1_T2_T3_T4_T6_E12temp_storage+36];
	add.f32 	%f183, %f181, %f182;
	ld.shared.f32 	%f184, [_ZZN3cub18CUB_300001_SM_10006detail6reduce28DeviceReduceSingleTileKernelINS2_10policy_hubIfjN4cuda3std3__44plusIfEEE10Policy1000EN6thrust24THRUST_300001_SM_1000_NS6detail15normal_iteratorINSD_10device_ptrIfEEEEPfjS9_ffNS7_10__identityEEEvT0_T1_T2_T3_T4_T6_E12temp_storage+40];
	add.f32 	%f185, %f183, %f184;
	ld.shared.f32 	%f186, [_ZZN3cub18CUB_300001_SM_10006detail6reduce28DeviceReduceSingleTileKernelINS2_10policy_hubIfjN4cuda3std3__44plusIfEEE10Policy1000EN6thrust24THRUST_300001_SM_1000_NS6detail15normal_iteratorINSD_10device_ptrIfEEEEPfjS9_ffNS7_10__identityEEEvT0_T1_T2_T3_T4_T6_E12temp_storage+44];
	add.f32 	%f187, %f185, %f186;
	ld.shared.f32 	%f188, [_ZZN3cub18CUB_300001_SM_10006detail6reduce28DeviceReduceSingleTileKernelINS2_10policy_hubIfjN4cuda3std3__44plusIfEEE10Policy1000EN6thrust24THRUST_300001_SM_1000_NS6detail15normal_iteratorINSD_10device_ptrIfEEEEPfjS9_ffNS7_10__identityEEEvT0_T1_T2_T3_T4_T6_E12temp_storage+48];
	add.f32 	%f189, %f187, %f188;
	ld.shared.f32 	%f190, [_ZZN3cub18CUB_300001_SM_10006detail6reduce28DeviceReduceSingleTileKernelINS2_10policy_hubIfjN4cuda3std3__44plusIfEEE10Policy1000EN6thrust24THRUST_300001_SM_1000_NS6detail15normal_iteratorINSD_10device_ptrIfEEEEPfjS9_ffNS7_10__identityEEEvT0_T1_T2_T3_T4_T6_E12temp_storage+52];
	add.f32 	%f191, %f189, %f190;
	ld.shared.f32 	%f192, [_ZZN3cub18CUB_300001_SM_10006detail6reduce28DeviceReduceSingleTileKernelINS2_10policy_hubIfjN4cuda3std3__44plusIfEEE10Policy1000EN6thrust24THRUST_300001_SM_1000_NS6detail15normal_iteratorINSD_10device_ptrIfEEEEPfjS9_ffNS7_10__identityEEEvT0_T1_T2_T3_T4_T6_E12temp_storage+56];
	add.f32 	%f193, %f191, %f192;
	ld.shared.f32 	%f194, [_ZZN3cub18CUB_300001_SM_10006detail6reduce28DeviceReduceSingleTileKernelINS2_10policy_hubIfjN4cuda3std3__44plusIfEEE10Policy1000EN6thrust24THRUST_300001_SM_1000_NS6detail15normal_iteratorINSD_10device_ptrIfEEEEPfjS9_ffNS7_10__identityEEEvT0_T1_T2_T3_T4_T6_E12temp_storage+60];
	add.f32 	%f195, %f193, %f194;
	ld.shared.f32 	%f196, [_ZZN3cub18CUB_300001_SM_10006detail6reduce28DeviceReduceSingleTileKernelINS2_10policy_hubIfjN4cuda3std3__44plusIfEEE10Policy1000EN6thrust24THRUST_300001_SM_1000_NS6detail15normal_iteratorINSD_10device_ptrIfEEEEPfjS9_ffNS7_10__identityEEEvT0_T1_T2_T3_T4_T6_E12temp_storage+64];
	add.f32 	%f197, %f195, %f196;
	ld.shared.f32 	%f198, [_ZZN3cub18CUB_300001_SM_10006detail6reduce28DeviceReduceSingleTileKernelINS2_10policy_hubIfjN4cuda3std3__44plusIfEEE10Policy1000EN6thrust24THRUST_300001_SM_1000_NS6detail15normal_iteratorINSD_10device_ptrIfEEEEPfjS9_ffNS7_10__identityEEEvT0_T1_T2_T3_T4_T6_E12temp_storage+68];
	add.f32 	%f199, %f197, %f198;
	ld.shared.f32 	%f200, [_ZZN3cub18CUB_300001_SM_10006detail6reduce28DeviceReduceSingleTileKernelINS2_10policy_hubIfjN4cuda3std3__44plusIfEEE10Policy1000EN6thrust24THRUST_300001_SM_1000_NS6detail15normal_iteratorINSD_10device_ptrIfEEEEPfjS9_ffNS7_10__identityEEEvT0_T1_T2_T3_T4_T6_E12temp_storage+72];
	add.f32 	%f201, %f199, %f200;
	ld.shared.f32 	%f202, [_ZZN3cub18CUB_300001_SM_10006detail6reduce28DeviceReduceSingleTileKernelINS2_10policy_hubIfjN4cuda3std3__44plusIfEEE10Policy1000EN6thrust24THRUST_300001_SM_1000_NS6detail15normal_iteratorINSD_10device_ptrIfEEEEPfjS9_ffNS7_10__identityEEEvT0_T1_T2_T3_T4_T6_E12temp_storage+76];
	add.f32 	%f383, %f201, %f202;
$L__BB5_50:
	mov.u32 	%r192, %tid.x;
	setp.ne.s32 	%p65, %r192, 0;
	@%p65 bra 	$L__BB5_52;
	add.f32 	%f361, %f42, %f383;
	st.global.f32 	[%rd1], %f361;
$L__BB5_52:
	ret;

}
	// .globl	_ZN3cub18CUB_300001_SM_10006detail6reduce18DeviceReduceKernelINS2_10policy_hubIfjN4cuda3std3__44plusIfEEE10Policy1000EN6thrust24THRUST_300001_SM_1000_NS6detail15normal_iteratorINSD_10device_ptrIfEEEEjS9_fNS7_10__identityEEEvT0_PT3_T1_NS0_13GridEvenShareISN_EET2_T4_
.visible .entry _ZN3cub18CUB_300001_SM_10006detail6reduce18DeviceReduceKernelINS2_10policy_hubIfjN4cuda3std3__44plusIfEEE10Policy1000EN6thrust24THRUST_300001_SM_1000_NS6detail15normal_iteratorINSD_10device_ptrIfEEEEjS9_fNS7_10__identityEEEvT0_PT3_T1_NS0_13GridEvenShareISN_EET2_T4_(
	.param .align 8 .b8 _ZN3cub18CUB_300001_SM_10006detail6reduce18DeviceReduceKernelINS2_10policy_hubIfjN4cuda3std3__44plusIfEEE10Policy1000EN6thrust24THRUST_300001_SM_1000_NS6detail15normal_iteratorINSD_10device_ptrIfEEEEjS9_fNS7_10__identityEEEvT0_PT3_T1_NS0_13GridEvenShareISN_EET2_T4__param_0[8],
	.param .u64 .ptr .align 1 _ZN3cub18CUB_300001_SM_10006detail6reduce18DeviceReduceKernelINS2_10policy_hubIfjN4cuda3std3__44plusIfEEE10Policy1000EN6thrust24THRUST_300001_SM_1000_NS6detail15normal_iteratorINSD_10device_ptrIfEEEEjS9_fNS7_10__identityEEEvT0_PT3_T1_NS0_13GridEvenShareISN_EET2_T4__param_1,
	.param .u32 _ZN3cub18CUB_300001_SM_10006detail6reduce18DeviceReduceKernelINS2_10policy_hubIfjN4cuda3std3__44plusIfEEE10Policy1000EN6thrust24THRUST_300001_SM_1000_NS6detail15normal_iteratorINSD_10device_ptrIfEEEEjS9_fNS7_10__identityEEEvT0_PT3_T1_NS0_13GridEvenShareISN_EET2_T4__param_2,
	.param .align 4 .b8 _ZN3cub18CUB_300001_SM_10006detail6reduce18DeviceReduceKernelINS2_10policy_hubIfjN4cuda3std3__44plusIfEEE10Policy1000EN6thrust24THRUST_300001_SM_1000_NS6detail15normal_iteratorINSD_10device_ptrIfEEEEjS9_fNS7_10__identityEEEvT0_PT3_T1_NS0_13GridEvenShareISN_EET2_T4__param_3[40],
	.param .align 1 .b8 _ZN3cub18CUB_300001_SM_10006detail6reduce18DeviceReduceKernelINS2_10policy_hubIfjN4cuda3std3__44plusIfEEE10Policy1000EN6thrust24THRUST_300001_SM_1000_NS6detail15normal_iteratorINSD_10device_ptrIfEEEEjS9_fNS7_10__identityEEEvT0_PT3_T1_NS0_13GridEvenShareISN_EET2_T4__param_4[1],
	.param .align 1 .b8 _ZN3cub18CUB_300001_SM_10006detail6reduce18DeviceReduceKernelINS2_10policy_hubIfjN4cuda3std3__44plusIfEEE10Policy1000EN6thrust24THRUST_300001_SM_1000_NS6detail15normal_iteratorINSD_10device_ptrIfEEEEjS9_fNS7_10__identityEEEvT0_PT3_T1_NS0_13GridEvenShareISN_EET2_T4__param_5[1]
)
.maxntid 512
{
	.reg .pred 	%p<65>;
	.reg .b16 	%rs<4>;
	.reg .b32 	%r<279>;
	.reg .b32 	%f<380>;
	.reg .b64 	%rd<130>;
	// demoted variable
	.shared .align 4 .b8 _ZZN3cub18CUB_300001_SM_10006detail6reduce18DeviceReduceKernelINS2_10policy_hubIfjN4cuda3std3__44plusIfEEE10Policy1000EN6thrust24THRUST_300001_SM_1000_NS6detail15normal_iteratorINSD_10device_ptrIfEEEEjS9_fNS7_10__identityEEEvT0_PT3_T1_NS0_13GridEvenShareISN_EET2_T4_E12temp_storage[84];
	ld.param.u32 	%r1, [_ZN3cub18CUB_300001_SM_10006detail6reduce18DeviceReduceKernelINS2_10policy_hubIfjN4cuda3std3__44plusIfEEE10Policy1000EN6thrust24THRUST_300001_SM_1000_NS6detail15normal_iteratorINSD_10device_ptrIfEEEEjS9_fNS7_10__identityEEEvT0_PT3_T1_NS0_13GridEvenShareISN_EET2_T4__param_3+20];
	ld.param.u32 	%r2, [_ZN3cub18CUB_300001_SM_10006detail6reduce18DeviceReduceKernelINS2_10policy_hubIfjN4cuda3std3__44plusIfEEE10Policy1000EN6thrust24THRUST_300001_SM_1000_NS6detail15normal_iteratorINSD_10device_ptrIfEEEEjS9_fNS7_10__identityEEEvT0_PT3_T1_NS0_13GridEvenShareISN_EET2_T4__param_3+24];
	ld.param.u64 	%rd3, [_ZN3cub18CUB_300001_SM_10006detail6reduce18DeviceReduceKernelINS2_10policy_hubIfjN4cuda3std3__44plusIfEEE10Policy1000EN6thrust24THRUST_300001_SM_1000_NS6detail15normal_iteratorINSD_10device_ptrIfEEEEjS9_fNS7_10__identityEEEvT0_PT3_T1_NS0_13GridEvenShareISN_EET2_T4__param_0];
	cvta.to.global.u64 	%rd1, %rd3;
	mov.u32 	%r3, %ctaid.x;
	shl.b32 	%r4, %r2, 13;
	shl.b32 	%r270, %r3, 13;
	sub.s32 	%r6, %r1, %r270;
	setp.gt.u32 	%p1, %r6, 8191;
	@%p1 bra 	$L__BB6_26;
	mov.u32 	%r7, %tid.x;
	setp.ge.u32 	%p23, %r7, %r6;
	mov.f32 	%f368, 0f00000000;
	mov.u32 	%r261, %r7;
	@%p23 bra 	$L__BB6_3;
	add.s32 	%r155, %r270, %r7;
	mul.wide.u32 	%rd66, %r155, 4;
	add.s64 	%rd67, %rd1, %rd66;
	ld.global.f32 	%f368, [%rd67];
	add.s32 	%r261, %r7, 512;
$L__BB6_3:
	setp.ge.u32 	%p24, %r261, %r6;
	@%p24 bra 	$L__BB6_17;
	not.b32 	%r156, %r261;
	add.s32 	%r157, %r1, %r156;
	sub.s32 	%r158, %r157, %r270;
	shr.u32 	%r159, %r158, 9;
	add.s32 	%r10, %r159, 1;
	and.b32  	%r11, %r10, 15;
	setp.lt.u32 	%p25, %r158, 7680;
	@%p25 bra 	$L__BB6_8;
	or.b32  	%r260, %r261, 4096;
	add.s32 	%r259, %r261, %r270;
	and.b32  	%r160, %r10, 16777200;
	neg.s32 	%r258, %r160;
$L__BB6_6:
	.pragma "nounroll";
	mul.wide.u32 	%rd68, %r259, 4;
	add.s64 	%rd69, %rd1, %rd68;
	ld.global.f32 	%f203, [%rd69];
	add.f32 	%f204, %f368, %f203;
	add.s32 	%r161, %r259, 512;
	mul.wide.u32 	%rd70, %r161, 4;
	add.s64 	%rd71, %rd1, %rd70;
	ld.global.f32 	%f205, [%rd71];
	add.f32 	%f206, %f204, %f205;
	add.s32 	%r162, %r259, 1024;
	mul.wide.u32 	%rd72, %r162, 4;
	add.s64 	%rd73, %rd1, %rd72;
	ld.global.f32 	%f207, [%rd73];
	add.f32 	%f208, %f206, %f207;
	add.s32 	%r163, %r259, 1536;
	mul.wide.u32 	%rd74, %r163, 4;
	add.s64 	%rd75, %rd1, %rd74;
	ld.global.f32 	%f209, [%rd75];
	add.f32 	%f210, %f208, %f209;
	add.s32 	%r164, %r259, 2048;
	mul.wide.u32 	%rd76, %r164, 4;
	add.s64 	%rd77, %rd1, %rd76;
	ld.global.f32 	%f211, [%rd77];
	add.f32 	%f212, %f210, %f211;
	add.s32 	%r165, %r259, 2560;
	mul.wide.u32 	%rd78, %r165, 4;
	add.s64 	%rd79, %rd1, %rd78;
	ld.global.f32 	%f213, [%rd79];
	add.f32 	%f214, %f212, %f213;
	add.s32 	%r166, %r259, 3072;
	mul.wide.u32 	%rd80, %r166, 4;
	add.s64 	%rd81, %rd1, %rd80;
	ld.global.f32 	%f215, [%rd81];
	add.f32 	%f216, %f214, %f215;
	add.s32 	%r167, %r259, 3584;
	mul.wide.u32 	%rd82, %r167, 4;
	add.s64 	%rd83, %rd1, %rd82;
	ld.global.f32 	%f217, [%rd83];
	add.f32 	%f218, %f216, %f217;
	add.s32 	%r168, %r259, 4096;
	mul.wide.u32 	%rd84, %r168, 4;
	add.s64 	%rd85, %rd1, %rd84;
	ld.global.f32 	%f219, [%rd85];
	add.f32 	%f220, %f218, %f219;
	add.s32 	%r169, %r259, 4608;
	mul.wide.u32 	%rd86, %r169, 4;
	add.s64 	%rd87, %rd1, %rd86;
	ld.global.f32 	%f221, [%rd87];
	add.f32 	%f222, %f220, %f221;
	add.s32 	%r170, %r259, 5120;
	mul.wide.u32 	%rd88, %r170, 4;
	add.s64 	%rd89, %rd1, %rd88;
	ld.global.f32 	%f223, [%rd89];
	add.f32 	%f224, %f222, %f223;
	add.s32 	%r171, %r259, 5632;
	mul.wide.u32 	%rd90, %r171, 4;
	add.s64 	%rd91, %rd1, %rd90;
	ld.global.f32 	%f225, [%rd91];
	add.f32 	%f226, %f224, %f225;
	add.s32 	%r172, %r259, 6144;
	mul.wide.u32 	%rd92, %r172, 4;
	add.s64 	%rd93, %rd1, %rd92;
	ld.global.f32 	%f227, [%rd93];
	add.f32 	%f228, %f226, %f227;
	add.s32 	%r173, %r259, 6656;
	mul.wide.u32 	%rd94, %r173, 4;
	add.s64 	%rd95, %rd1, %rd94;
	ld.global.f32 	%f229, [%rd95];
	add.f32 	%f230, %f228, %f229;
	add.s32 	%r174, %r259, 7168;
	mul.wide.u32 	%rd96, %r174, 4;
	add.s64 	%rd97, %rd1, %rd96;
	ld.global.f32 	%f231, [%rd97];
	add.f32 	%f232, %f230, %f231;
	add.s32 	%r175, %r259, 7680;
	mul.wide.u32 	%rd98, %r175, 4;
	add.s64 	%rd99, %rd1, %rd98;
	ld.global.f32 	%f233, [%rd99];
	add.f32 	%f368, %f232, %f233;
	add.s32 	%r260, %r260, 8192;
	add.s32 	%r259, %r259, 8192;
	add.s32 	%r258, %r258, 16;
	setp.ne.s32 	%p26, %r258, 0;
	@%p26 bra 	$L__BB6_6;
	add.s32 	%r261, %r260, -4096;
$L__BB6_8:
	setp.eq.s32 	%p27, %r11, 0;
	@%p27 bra 	$L__BB6_17;
	and.b32  	%r23, %r10, 7;
	setp.lt.u32 	%p28, %r11, 8;
	@%p28 bra 	$L__BB6_11;
	add.s32 	%r176, %r270, %r261;
	mul.wide.u32 	%rd100, %r176, 4;
	add.s64 	%rd101, %rd1, %rd100;
	ld.global.f32 	%f235, [%rd101];
	add.f32 	%f236, %f368, %f235;
	add.s32 	%r177, %r176, 512;
	mul.wide.u32 	%rd102, %r177, 4;
	add.s64 	%rd103, %rd1, %rd102;
	ld.global.f32 	%f237, [%rd103];
	add.f32 	%f238, %f236, %f237;
	add.s32 	%r178, %r176, 1024;
	mul.wide.u32 	%rd104, %r178, 4;
	add.s64 	%rd105, %rd1, %rd104;
	ld.global.f32 	%f239, [%rd105];
	add.f32 	%f240, %f238, %f239;
	add.s32 	%r179, %r176, 1536;
	mul.wide.u32 	%rd106, %r179, 4;
	add.s64 	%rd107, %rd1, %rd106;
	ld.global.f32 	%f241, [%rd107];
	add.f32 	%f242, %f240, %f241;
	add.s32 	%r180, %r176, 2048;
	mul.wide.u32 	%rd108, %r180, 4;
	add.s64 	%rd109, %rd1, %rd108;
	ld.global.f32 	%f243, [%rd109];
	add.f32 	%f244, %f242, %f243;
	add.s32 	%r181, %r176, 2560;
	mul.wide.u32 	%rd110, %r181, 4;
	add.s64 	%rd111, %rd1, %rd110;
	ld.global.f32 	%f245, [%rd111];
	add.f32 	%f246, %f244, %f245;
	add.s32 	%r182, %r176, 3072;
	mul.wide.u32 	%rd112, %r182, 4;
	add.s64 	%rd113, %rd1, %rd112;
	ld.global.f32 	%f247, [%rd113];
	add.f32 	%f248, %f246, %f247;
	add.s32 	%r183, %r176, 3584;
	mul.wide.u32 	%rd114, %r183, 4;
	add.s64 	%rd115, %rd1, %rd114;
	ld.global.f32 	%f249, [%rd115];
	add.f32 	%f368, %f248, %f249;
	add.s32 	%r261, %r261, 4096;
$L__BB6_11:
	setp.eq.s32 	%p29, %r23, 0;
	@%p29 bra 	$L__BB6_17;
	and.b32  	%r26, %r10, 3;
	setp.lt.u32 	%p30, %r23, 4;
	@%p30 bra 	$L__BB6_14;
	add.s32 	%r184, %r270, %r261;
	mul.wide.u32 	%rd116, %r184, 4;
	add.s64 	%rd117, %rd1, %rd116;
	ld.global.f32 	%f251, [%rd117];
	add.f32 	%f252, %f368, %f251;
	add.s32 	%r185, %r184, 512;
	mul.wide.u32 	%rd118, %r185, 4;
	add.s64 	%rd119, %rd1, %rd118;
	ld.global.f32 	%f253, [%rd119];
	add.f32 	%f254, %f252, %f253;
	add.s32 	%r186, %r184, 1024;
	mul.wide.u32 	%rd120, %r186, 4;
	add.s64 	%rd121, %rd1, %rd120;
	ld.global.f32 	%f255, [%rd121];
	add.f32 	%f256, %f254, %f255;
	add.s32 	%r187, %r184, 1536;
	mul.wide.u32 	%rd122, %r187, 4;
	add.s64 	%rd123, %rd1, %rd122;
	ld.global.f32 	%f257, [%rd123];
	add.f32 	%f368, %f256, %f257;
	add.s32 	%r261, %r261, 2048;
$L__BB6_14:
	setp.eq.s32 	%p31, %r26, 0;
	@%p31 bra 	$L__BB6_17;
	add.s32 	%r265, %r261, %r270;
	neg.s32 	%r264, %r26;
$L__BB6_16:
	.pragma "nounroll";
	mul.wide.u32 	%rd124, %r265, 4;
	add.s64 	%rd125, %rd1, %rd124;
	ld.global.f32 	%f258, [%rd125];
	add.f32 	%f368, %f368, %f258;
	add.s32 	%r265, %r265, 512;
	add.s32 	%r264, %r264, 1;
	setp.ne.s32 	%p32, %r264, 0;
	@%p32 bra 	$L__BB6_16;
$L__BB6_17:
	setp.lt.u32 	%p33, %r6, 512;
	@%p33 bra 	$L__BB6_22;
	// begin inline asm
	mov.u32 %r226, %laneid;
	// end inline asm
	mov.b32 	%r228, %f368;
	mov.b32 	%r229, 1;
	mov.b32 	%r250, 31;
	mov.b32 	%r251, -1;
	// begin inline asm
	shfl.sync.down.b32 %r227, %r228, %r229, %r250, %r251;
	// end inline asm
	setp.gt.s32 	%p57, %r226, 30;
	mov.b32 	%f317, %r227;
	add.f32 	%f318, %f368, %f317;
	selp.f32 	%f319, %f368, %f318, %p57;
	mov.b32 	%r233, %f319;
	mov.b32 	%r234, 2;
	// begin inline asm
	shfl.sync.down.b32 %r232, %r233, %r234, %r250, %r251;
	// end inline asm
	setp.gt.s32 	%p58, %r226, 29;
	mov.b32 	%f320, %r232;
	add.f32 	%f321, %f319, %f320;
	selp.f32 	%f322, %f319, %f321, %p58;
	mov.b32 	%r238, %f322;
	mov.b32 	%r239, 4;
	// begin inline asm
	shfl.sync.down.b32 %r237, %r238, %r239, %r250, %r251;
	// end inline asm
	setp.gt.s32 	%p59, %r226, 27;
	mov.b32 	%f323, %r237;
	add.f32 	%f324, %f322, %f323;
	selp.f32 	%f325, %f322, %f324, %p59;
	mov.b32 	%r243, %f325;
	mov.b32 	%r244, 8;
	// begin inline asm
	shfl.sync.down.b32 %r242, %r243, %r244, %r250, %r251;
	// end inline asm
	setp.gt.s32 	%p60, %r226, 23;
	mov.b32 	%f326, %r242;
	add.f32 	%f327, %f325, %f326;
	selp.f32 	%f328, %f325, %f327, %p60;
	mov.b32 	%r248, %f328;
	mov.b32 	%r249, 16;
	// begin inline asm
	shfl.sync.down.b32 %r247, %r248, %r249, %r250, %r251;
	// end inline asm
	setp.gt.s32 	%p61, %r226, 15;
	mov.b32 	%f329, %r247;
	add.f32 	%f16, %f328, %f329;
	selp.f32 	%f379, %f328, %f16, %p61;
	setp.ne.s32 	%p62, %r226, 0;
	@%p62 bra 	$L__BB6_20;
	shr.u32 	%r252, %r7, 3;
	and.b32  	%r253, %r252, 124;
	mov.u32 	%r254, _ZZN3cub18CUB_300001_SM_10006detail6reduce18DeviceReduceKernelINS2_10policy_hubIfjN4cuda3std3__44plusIfEEE10Policy1000EN6thrust24THRUST_300001_SM_1000_NS6detail15normal_iteratorINSD_10device_ptrIfEEEEjS9_fNS7_10__identityEEEvT0_PT3_T1_NS0_13GridEvenShareISN_EET2_T4_E12temp_storage;
	add.s32 	%r255, %r254, %r253;
	st.shared.f32 	[%r255+16], %f16;
$L__BB6_20:
	bar.sync 	0;
	setp.ne.s32 	%p63, %r7, 0;
	@%p63 bra 	$L__BB6_48;
	ld.shared.f32 	%f330, [_ZZN3cub18CUB_300001_SM_10006detail6reduce18DeviceReduceKernelINS2_10policy_hubIfjN4cuda3std3__44plusIfEEE10Policy1000EN6thrust24THRUST_300001_SM_1000_NS6detail15normal_iteratorINSD_10device_ptrIfEEEEjS9_fNS7_10__identityEEEvT0_PT3_T1_NS0_13GridEvenShareISN_EET2_T4_E12temp_storage+20];
	add.f32 	%f331, %f379, %f330;
	ld.shared.f32 	%f332, [_ZZN3cub18CUB_300001_SM_10006detail6reduce18DeviceReduceKernelINS2_10policy_hubIfjN4cuda3std3__44plusIfEEE10Policy1000EN6thrust24THRUST_300001_SM_1000_NS6detail15normal_iteratorINSD_10device_ptrIfEEEEjS9_fNS7_10__identityEEEvT0_PT3_T1_NS0_13GridEvenShareISN_EET2_T4_E12temp_storage+24];
	add.f32 	%f333, %f331, %f332;
	ld.shared.f32 	%f334, [_ZZN3cub18CUB_300001_SM_10006detail6reduce18DeviceReduceKernelINS2_10policy_hubIfjN4cuda3std3__44plusIfEEE10Policy1000EN6thrust24THRUST_300001_SM_1000_NS6detail15normal_iteratorINSD_10device_ptrIfEEEEjS9_fNS7_10__identityEEEvT0_PT3_T1_NS0_13GridEvenShareISN_EET2_T4_E12temp_storage+28];
	add.f32 	%f335, %f333, %f334;
	ld.shared.f32 	%f336, [_ZZN3cub18CUB_300001_SM_10006detail6reduce18DeviceReduceKernelINS2_10policy_hubIfjN4cuda3std3__44plusIfEEE10Policy1000EN6thrust24THRUST_300001_SM_1000_NS6detail15normal_iteratorINSD_10device_ptrIfEEEEjS9_fNS7_10__identityEEEvT0_PT3_T1_NS0_13GridEvenShareISN_EET2_T4_E12temp_storage+32];
	add.f32 	%f337, %f335, %f336;
	ld.shared.f32 	%f338, [_ZZN3cub18CUB_300001_SM_10006detail6reduce18DeviceReduceKernelINS2_10policy_hubIfjN4cuda3std3__44plusIfEEE10Policy1000EN6thrust24THRUST_300001_SM_1000_NS6detail15normal_iteratorINSD_10device_ptrIfEEEEjS9_fNS7_10__identityEEEvT0_PT3_T1_NS0_13GridEvenShareISN_EET2_T4_E12temp_storage+36];
	add.f32 	%f339, %f337, %f338;
	ld.shared.f32 	%f340, [_ZZN3cub18CUB_300001_SM_10006detail6reduce18DeviceReduceKernelINS2_10policy_hubIfjN4cuda3std3__44plusIfEEE10Policy1000EN6thrust24THRUST_300001_SM_1000_NS6detail15normal_iteratorINSD_10device_ptrIfEEEEjS9_fNS7_10__identityEEEvT0_PT3_T1_NS0_13GridEvenShareISN_EET2_T4_E12temp_storage+40];
	add.f32 	%f341, %f339, %f340;
	ld.shared.f32 	%f342, [_ZZN3cub18CUB_300001_SM_10006detail6reduce18DeviceReduceKernelINS2_10policy_hubIfjN4cuda3std3__44plusIfEEE10Policy1000EN6thrust24THRUST_300001_SM_1000_NS6detail15normal_iteratorINSD_10device_ptrIfEEEEjS9_fNS7_10__identityEEEvT0_PT3_T1_NS0_13GridEvenShareISN_EET2_T4_E12temp_storage+44];
	add.f32 	%f343, %f341, %f342;
	ld.shared.f32 	%f344, [_ZZN3cub18CUB_300001_SM_10006detail6reduce18DeviceReduceKernelINS2_10policy_hubIfjN4cuda3std3__44plusIfEEE10Policy1000EN6thrust24THRUST_300001_SM_1000_NS6detail15normal_iteratorINSD_10device_ptrIfEEEEjS9_fNS7_10__identityEEEvT0_PT3_T1_NS0_13GridEvenShareISN_EET2_T4_E12temp_storage+48];
	add.f32 	%f345, %f343, %f344;
	ld.shared.f32 	%f346, [_ZZN3cub18CUB_300001_SM_10006detail6reduce18DeviceReduceKernelINS2_10policy_hubIfjN4cuda3std3__44plusIfEEE10Policy1000EN6thrust24THRUST_300001_SM_1000_NS6detail15normal_iteratorINSD_10device_ptrIfEEEEjS9_fNS7_10__identityEEEvT0_PT3_T1_NS0_13GridEvenShareISN_EET2_T4_E12temp_storage+52];
	add.f32 	%f347, %f345, %f346;
	ld.shared.f32 	%f348, [_ZZN3cub18CUB_300001_SM_10006detail6reduce18DeviceReduceKernelINS2_10policy_hubIfjN4cuda3std3__44plusIfEEE10Policy1000EN6thrust24THRUST_300001_SM_1000_NS6detail15normal_iteratorINSD_10device_ptrIfEEEEjS9_fNS7_10__identityEEEvT0_PT3_T1_NS0_13GridEvenShareISN_EET2_T4_E12temp_storage+56];
	add.f32 	%f349, %f347, %f348;
	ld.shared.f32 	%f350, [_ZZN3cub18CUB_300001_SM_10006detail6reduce18DeviceReduceKernelINS2_10policy_hubIfjN4cuda3std3__44plusIfEEE10Policy1000EN6thrust24THRUST_300001_SM_1000_NS6detail15normal_iteratorINSD_10device_ptrIfEEEEjS9_fNS7_10__identityEEEvT0_PT3_T1_NS0_13GridEvenShareISN_EET2_T4_E12temp_storage+60];
	add.f32 	%f351, %f349, %f350;
	ld.shared.f32 	%f352, [_ZZN3cub18CUB_300001_SM_10006detail6reduce18DeviceReduceKernelINS2_10policy_hubIfjN4cuda3std3__44plusIfEEE10Policy1000EN6thrust24THRUST_300001_SM_1000_NS6detail15normal_iteratorINSD_10device_ptrIfEEEEjS9_fNS7_10__identityEEEvT0_PT3_T1_NS0_13GridEvenShareISN_EET2_T4_E12temp_storage+64];
	add.f32 	%f353, %f351, %f352;
	ld.shared.f32 	%f354, [_ZZN3cub18CUB_300001_SM_10006detail6reduce18DeviceReduceKernelINS2_10policy_hubIfjN4cuda3std3__44plusIfEEE10Policy1000EN6thrust24THRUST_300001_SM_1000_NS6detail15normal_iteratorINSD_10device_ptrIfEEEEjS9_fNS7_10__identityEEEvT0_PT3_T1_NS0_13GridEvenShareISN_EET2_T4_E12temp_storage+68];
	add.f32 	%f355, %f353, %f354;
	ld.shared.f32 	%f356, [_ZZN3cub18CUB_300001_SM_10006detail6reduce18DeviceReduceKernelINS2_10policy_hubIfjN4cuda3std3__44plusIfEEE10Policy1000EN6thrust24THRUST_300001_SM_1000_NS6detail15normal_iteratorINSD_10device_ptrIfEEEEjS9_fNS7_10__identityEEEvT0_PT3_T1_NS0_13GridEvenShareISN_EET2_T4_E12temp_storage+72];
	add.f32 	%f357, %f355, %f356;
	ld.shared.f32 	%f358, [_ZZN3cub18CUB_300001_SM_10006detail6reduce18DeviceReduceKernelINS2_10policy_hubIfjN4cuda3std3__44plusIfEEE10Policy1000EN6thrust24THRUST_300001_SM_1000_NS6detail15normal_iteratorINSD_10device_ptrIfEEEEjS9_fNS7_10__identityEEEvT0_PT3_T1_NS0_13GridEvenShareISN_EET2_T4_E12temp_storage+76];
	add.f32 	%f379, %f357, %f358;
	bra.uni 	$L__BB6_48;
$L__BB6_22:
	// begin inline asm
	mov.u32 %r188, %laneid;
	// end inline asm
	and.b32  	%r214, %r7, 992;
	add.s32 	%r215, %r214, 32;
	setp.gt.u32 	%p34, %r215, %r6;
	not.b32 	%r216, %r214;
	add.s32 	%r217, %r6, %r216;
	selp.b32 	%r212, %r217, 31, %p34;
	mov.b32 	%r190, %f368;
	mov.b32 	%r191, 1;
	mov.b32 	%r213, -1;
	// begin inline asm
	shfl.sync.down.b32 %r189, %r190, %r191, %r212, %r213;
	// end inline asm
	setp.lt.s32 	%p35, %r188, %r212;
	mov.b32 	%f259, %r189;
	add.f32 	%f260, %f368, %f259;
	selp.f32 	%f261, %f260, %f368, %p35;
	mov.b32 	%r195, %f261;
	mov.b32 	%r196, 2;
	// begin inline asm
	shfl.sync.down.b32 %r194, %r195, %r196, %r212, %r213;
	// end inline asm
	add.s32 	%r218, %r188, 2;
	setp.gt.s32 	%p36, %r218, %r212;
	mov.b32 	%f262, %r194;
	add.f32 	%f263, %f261, %f262;
	selp.f32 	%f264, %f261, %f263, %p36;
	mov.b32 	%r200, %f264;
	mov.b32 	%r201, 4;
	// begin inline asm
	shfl.sync.down.b32 %r199, %r200, %r201, %r212, %r213;
	// end inline asm
	add.s32 	%r219, %r188, 4;
	setp.gt.s32 	%p37, %r219, %r212;
	mov.b32 	%f265, %r199;
	add.f32 	%f266, %f264, %f265;
	selp.f32 	%f267, %f264, %f266, %p37;
	mov.b32 	%r205, %f267;
	mov.b32 	%r206, 8;
	// begin inline asm
	shfl.sync.down.b32 %r204, %r205, %r206, %r212, %r213;
	// end inline asm
	add.s32 	%r220, %r188, 8;
	setp.gt.s32 	%p38, %r220, %r212;
	mov.b32 	%f268, %r204;
	add.f32 	%f269, %f267, %f268;
	selp.f32 	%f270, %f267, %f269, %p38;
	mov.b32 	%r210, %f270;
	mov.b32 	%r211, 16;
	// begin inline asm
	shfl.sync.down.b32 %r209, %r210, %r211, %r212, %r213;
	// end inline asm
	add.s32 	%r221, %r188, 16;
	setp.gt.s32 	%p39, %r221, %r212;
	mov.b32 	%f271, %r209;
	add.f32 	%f272, %f270, %f271;
	selp.f32 	%f379, %f270, %f272, %p39;
	setp.ne.s32 	%p40, %r188, 0;
	@%p40 bra 	$L__BB6_24;
	shr.u32 	%r222, %r7, 3;
	and.b32  	%r223, %r222, 124;
	mov.u32 	%r224, _ZZN3cub18CUB_300001_SM_10006detail6reduce18DeviceReduceKernelINS2_10policy_hubIfjN4cuda3std3__44plusIfEEE10Policy1000EN6thrust24THRUST_300001_SM_1000_NS6detail15normal_iteratorINSD_10device_ptrIfEEEEjS9_fNS7_10__identityEEEvT0_PT3_T1_NS0_13GridEvenShareISN_EET2_T4_E12temp_storage;
	add.s32 	%r225, %r224, %r223;
	st.shared.f32 	[%r225+16], %f379;
$L__BB6_24:
	bar.sync 	0;
	setp.ne.s32 	%p41, %r7, 0;
	@%p41 bra 	$L__BB6_48;
	setp.gt.u32 	%p42, %r6, 32;
	ld.shared.f32 	%f273, [_ZZN3cub18CUB_300001_SM_10006detail6reduce18DeviceReduceKernelINS2_10policy_hubIfjN4cuda3std3__44plusIfEEE10Policy1000EN6thrust24THRUST_300001_SM_1000_NS6detail15normal_iteratorINSD_10device_ptrIfEEEEjS9_fNS7_10__identityEEEvT0_PT3_T1_NS0_13GridEvenShareISN_EET2_T4_E12temp_storage+20];
	add.f32 	%f274, %f379, %f273;
	selp.f32 	%f275, %f274, %f379, %p42;
	setp.gt.u32 	%p43, %r6, 64;
	ld.shared.f32 	%f276, [_ZZN3cub18CUB_300001_SM_10006detail6reduce18DeviceReduceKernelINS2_10policy_hubIfjN4cuda3std3__44plusIfEEE10Policy1000EN6thrust24THRUST_300001_SM_1000_NS6detail15normal_iteratorINSD_10device_ptrIfEEEEjS9_fNS7_10__identityEEEvT0_PT3_T1_NS0_13GridEvenShareISN_EET2_T4_E12temp_storage+24];
	add.f32 	%f277, %f276, %f275;
	selp.f32 	%f278, %f277, %f275, %p43;
	setp.gt.u32 	%p44, %r6, 96;
	ld.shared.f32 	%f279, [_ZZN3cub18CUB_300001_SM_10006detail6reduce18DeviceReduceKernelINS2_10policy_hubIfjN4cuda3std3__44plusIfEEE10Policy1000EN6thrust24THRUST_300001_SM_1000_NS6detail15normal_iteratorINSD_10device_ptrIfEEEEjS9_fNS7_10__identityEEEvT0_PT3_T1_NS0_13GridEvenShareISN_EET2_T4_E12temp_storage+28];
	add.f32 	%f280, %f279, %f278;
	selp.f32 	%f281, %f280, %f278, %p44;
	setp.gt.u32 	%p45, %r6, 128;
	ld.shared.f32 	%f282, [_ZZN3cub18CUB_300001_SM_10006detail6reduce18DeviceReduceKernelINS2_10policy_hubIfjN4cuda3std3__44plusIfEEE10Policy1000EN6thrust24THRUST_300001_SM_1000_NS6detail15normal_iteratorINSD_10device_ptrIfEEEEjS9_fNS7_10__identityEEEvT0_PT3_T1_NS0_13GridEvenShareISN_EET2_T4_E12temp_storage+32];
	add.f32 	%f283, %f282, %f281;
	selp.f32 	%f284, %f283, %f281, %p45;
	setp.gt.u32 	%p46, %r6, 160;
	ld.shared.f32 	%f285, [_ZZN3cub18CUB_300001_SM_10006detail6reduce18DeviceReduceKernelINS2_10policy_hubIfjN4cuda3std3__44plusIfEEE10Policy1000EN6thrust24THRUST_300001_SM_1000_NS6detail15normal_iteratorINSD_10device_ptrIfEEEEjS9_fNS7_10__identityEEEvT0_PT3_T1_NS0_13GridEvenShareISN_EET2_T4_E12temp_storage+36];
	add.f32 	%f286, %f285, %f284;
	selp.f32 	%f287, %f286, %f284, %p46;
	setp.gt.u32 	%p47, %r6, 192;
	ld.shared.f32 	%f288, [_ZZN3cub18CUB_300001_SM_10006detail6reduce18DeviceReduceKernelINS2_10policy_hubIfjN4cuda3std3__44plusIfEEE10Policy1000EN6thrust24THRUST_300001_SM_1000_NS6detail15normal_iteratorINSD_10device_ptrIfEEEEjS9_fNS7_10__identityEEEvT0_PT3_T1_NS0_13GridEvenShareISN_EET2_T4_E12temp_storage+40];
	add.f32 	%f289, %f288, %f287;
	selp.f32 	%f290, %f289, %f287, %p47;
	setp.gt.u32 	%p48, %r6, 224;
	ld.shared.f32 	%f291, [_ZZN3cub18CUB_300001_SM_10006detail6reduce18DeviceReduceKernelINS2_10policy_hubIfjN4cuda3std3__44plusIfEEE10Policy1000EN6thrust24THRUST_300001_SM_1000_NS6detail15normal_iteratorINSD_10device_ptrIfEEEEjS9_fNS7_10__identityEEEvT0_PT3_T1_NS0_13GridEvenShareISN_EET2_T4_E12temp_storage+44];
	add.f32 	%f292, %f291, %f290;
	selp.f32 	%f293, %f292, %f290, %p48;
	setp.gt.u32 	%p49, %r6, 256;
	ld.shared.f32 	%f294, [_ZZN3cub18CUB_300001_SM_10006detail6reduce18DeviceReduceKernelINS2_10policy_hubIfjN4cuda3std3__44plusIfEEE10Policy1000EN6thrust24THRUST_300001_SM_1000_NS6detail15normal_iteratorINSD_10device_ptrIfEEEEjS9_fNS7_10__identityEEEvT0_PT3_T1_NS0_13GridEvenShareISN_EET2_T4_E12temp_storage+48];
	add.f32 	%f295, %f294, %f293;
	selp.f32 	%f296, %f295, %f293, %p49;
	setp.gt.u32 	%p50, %r6, 288;
	ld.shared.f32 	%f297, [_ZZN3cub18CUB_300001_SM_10006detail6reduce18DeviceReduceKernelINS2_10policy_hubIfjN4cuda3std3__44plusIfEEE10Policy1000EN6thrust24THRUST_300001_SM_1000_NS6detail15normal_iteratorINSD_10device_ptrIfEEEEjS9_fNS7_10__identityEEEvT0_PT3_T1_NS0_13GridEvenShareISN_EET2_T4_E12temp_storage+52];
	add.f32 	%f298, %f297, %f296;
	selp.f32 	%f299, %f298, %f296, %p50;
	setp.gt.u32 	%p51, %r6, 320;
	ld.shared.f32 	%f300, [_ZZN3cub18CUB_300001_SM_10006detail6reduce18DeviceReduceKernelINS2_10policy_hubIfjN4cuda3std3__44plusIfEEE10Policy1000EN6thrust24THRUST_300001_SM_1000_NS6detail15normal_iteratorINSD_10device_ptrIfEEEEjS9_fNS7_10__identityEEEvT0_PT3_T1_NS0_13GridEvenShareISN_EET2_T4_E12temp_storage+56];
	add.f32 	%f301, %f300, %f299;
	selp.f32 	%f302, %f301, %f299, %p51;
	setp.gt.u32 	%p52, %r6, 352;
	ld.shared.f32 	%f303, [_ZZN3cub18CUB_300001_SM_10006detail6reduce18DeviceReduceKernelINS2_10policy_hubIfjN4cuda3std3__44plusIfEEE10Policy1000EN6thrust24THRUST_300001_SM_1000_NS6detail15normal_iteratorINSD_10device_ptrIfEEEEjS9_fNS7_10__identityEEEvT0_PT3_T1_NS0_13GridEvenShareISN_EET2_T4_E12temp_storage+60];
	add.f32 	%f304, %f303, %f302;
	selp.f32 	%f305, %f304, %f302, %p52;
	setp.gt.u32 	%p53, %r6, 384;
	ld.shared.f32 	%f306, [_ZZN3cub18CUB_300001_SM_10006detail6reduce18DeviceReduceKernelINS2_10policy_hubIfjN4cuda3std3__44plusIfEEE10Policy1000EN6thrust24THRUST_300001_SM_1000_NS6detail15normal_iteratorINSD_10device_ptrIfEEEEjS9_fNS7_10__identityEEEvT0_PT3_T1_NS0_13GridEvenShareISN_EET2_T4_E12temp_storage+64];
	add.f32 	%f307, %f306, %f305;
	selp.f32 	%f308, %f307, %f305, %p53;
	setp.gt.u32 	%p54, %r6, 416;
	ld.shared.f32 	%f309, [_ZZN3cub18CUB_300001_SM_10006detail6reduce18DeviceReduceKernelINS2_10policy_hubIfjN4cuda3std3__44plusIfEEE10Policy1000EN6thrust24THRUST_300001_SM_1000_NS6detail15normal_iteratorINSD_10device_ptrIfEEEEjS9_fNS7_10__identityEEEvT0_PT3_T1_NS0_13GridEvenShareISN_EET2_T4_E12temp_storage+68];
	add.f32 	%f310, %f309, %f308;
	selp.f32 	%f311, %f310, %f308, %p54;
	setp.gt.u32 	%p55, %r6, 448;
	ld.shared.f32 	%f312, [_ZZN3cub18CUB_300001_SM_10006detail6reduce18DeviceReduceKernelINS2_10policy_hubIfjN4cuda3std3__44plusIfEEE10Policy1000EN6thrust24THRUST_300001_SM_1000_NS6detail15normal_iteratorINSD_10device_ptrIfEEEEjS9_fNS7_10__identityEEEvT0_PT3_T1_NS0_13GridEvenShareISN_EET2_T4_E12temp_storage+72];
	add.f32 	%f313, %f312, %f311;
	selp.f32 	%f314, %f313, %f311, %p55;
	setp.gt.u32 	%p56, %r6, 480;
	ld.shared.f32 	%f315, [_ZZN3cub18CUB_300001_SM_10006detail6reduce18DeviceReduceKernelINS2_10policy_hubIfjN4cuda3std3__44plusIfEEE10Policy1000EN6thrust24THRUST_300001_SM_1000_NS6detail15normal_iteratorINSD_10device_ptrIfEEEEjS9_fNS7_10__identityEEEvT0_PT3_T1_NS0_13GridEvenShareISN_EET2_T4_E12temp_storage+76];
	add.f32 	%f316, %f315, %f314;
	selp.f32 	%f379, %f316, %f314, %p56;
	bra.uni 	$L__BB6_48;
$L__BB6_26:
	mov.u32 	%r35, %tid.x;
	add.s32 	%r72, %r35, %r270;
	mul.wide.u32 	%rd4, %r72, 4;
	add.s64 	%rd5, %rd1, %rd4;
	ld.global.f32 	%f41, [%rd5];
	ld.global.f32 	%f42, [%rd5+2048];
	ld.global.f32 	%f43, [%rd5+4096];
	ld.global.f32 	%f44, [%rd5+6144];
	ld.global.f32 	%f45, [%rd5+8192];
	ld.global.f32 	%f46, [%rd5+10240];
	ld.global.f32 	%f47, [%rd5+12288];
	ld.global.f32 	%f48, [%rd5+14336];
	ld.global.f32 	%f49, [%rd5+16384];
	ld.global.f32 	%f50, [%rd5+18432];
	ld.global.f32 	%f51, [%rd5+20480];
	ld.global.f32 	%f52, [%rd5+22528];
	ld.global.f32 	%f53, [%rd5+24576];
	ld.global.f32 	%f54, [%rd5+26624];
	ld.global.f32 	%f55, [%rd5+28672];
	ld.global.f32 	%f56, [%rd5+30720];
	add.f32 	%f57, %f41, %f42;
	add.f32 	%f58, %f43, %f44;
	add.f32 	%f59, %f45, %f46;
	add.f32 	%f60, %f47, %f48;
	add.f32 	%f61, %f49, %f50;
	add.f32 	%f62, %f51, %f52;
	add.f32 	%f63, %f53, %f54;
	add.f32 	%f64, %f55, %f56;
	add.f32 	%f65, %f57, %f58;
	add.f32 	%f66, %f59, %f60;
	add.f32 	%f67, %f61, %f62;
	add.f32 	%f68, %f63, %f64;
	add.f32 	%f69, %f65, %f66;
	add.f32 	%f70, %f67, %f68;
	add.f32 	%f378, %f69, %f70;
	setp.lt.u32 	%p2, %r6, %r4;
	@%p2 bra 	$L__BB6_44;
	add.s32 	%r36, %r4, %r270;
	not.b32 	%r74, %r35;
	add.s32 	%r75, %r74, %r1;
	sub.s32 	%r76, %r75, %r4;
	sub.s32 	%r267, %r76, %r270;
	add.s32 	%r77, %r36, %r35;
	add.s32 	%r266, %r77, 4096;
	mov.b32 	%r269, 0;
	mov.u32 	%r268, %r36;
$L__BB6_28:
	add.s32 	%r270, %r270, %r4;
	add.s32 	%r79, %r1, -8192;
	setp.gt.u32 	%p3, %r270, %r79;
	@%p3 bra 	$L__BB6_30;
	add.s32 	%r80, %r35, %r270;
	mul.wide.u32 	%rd6, %r80, 4;
	add.s64 	%rd7, %rd1, %rd6;
	ld.global.f32 	%f71, [%rd7];
	ld.global.f32 	%f72, [%rd7+2048];
	ld.global.f32 	%f73, [%rd7+4096];
	ld.global.f32 	%f74, [%rd7+6144];
	ld.global.f32 	%f75, [%rd7+8192];
	ld.global.f32 	%f76, [%rd7+10240];
	ld.global.f32 	%f77, [%rd7+12288];
	ld.global.f32 	%f78, [%rd7+14336];
	ld.global.f32 	%f79, [%rd7+16384];
	ld.global.f32 	%f80, [%rd7+18432];
	ld.global.f32 	%f81, [%rd7+20480];
	ld.global.f32 	%f82, [%rd7+22528];
	ld.global.f32 	%f83, [%rd7+24576];
	ld.global.f32 	%f84, [%rd7+26624];
	ld.global.f32 	%f85, [%rd7+28672];
	ld.global.f32 	%f86, [%rd7+30720];
	add.f32 	%f87, %f378, %f71;
	add.f32 	%f88, %f72, %f73;
	add.f32 	%f89, %f74, %f75;
	add.f32 	%f90, %f76, %f77;
	add.f32 	%f91, %f78, %f79;
	add.f32 	%f92, %f80, %f81;
	add.f32 	%f93, %f82, %f83;
	add.f32 	%f94, %f84, %f85;
	add.f32 	%f95, %f87, %f88;
	add.f32 	%f96, %f89, %f90;
	add.f32 	%f97, %f91, %f92;
	add.f32 	%f98, %f93, %f94;
	add.f32 	%f99, %f95, %f96;
	add.f32 	%f100, %f97, %f98;
	add.f32 	%f101, %f99, %f100;
	add.f32 	%f378, %f101, %f86;
	sub.s32 	%r81, %r1, %r270;
	setp.lt.u32 	%p4, %r81, %r4;
	add.s32 	%r269, %r269, 1;
	add.s32 	%r268, %r268, %r4;
	sub.s32 	%r267, %r267, %r4;
	add.s32 	%r266, %r266, %r4;
	@%p4 bra 	$L__BB6_44;
	bra.uni 	$L__BB6_28;
$L__BB6_30:
	setp.le.u32 	%p5, %r1, %r270;
	sub.s32 	%r83, %r1, %r270;
	setp.ge.s32 	%p6, %r35, %r83;
	or.pred  	%p7, %p5, %p6;
	@%p7 bra 	$L__BB6_44;
	not.b32 	%r85, %r35;
	add.s32 	%r86, %r1, %r85;
	sub.s32 	%r87, %r86, %r36;
	mul.lo.s32 	%r88, %r2, %r269;
	shl.b32 	%r89, %r88, 13;
	sub.s32 	%r90, %r87, %r89;
	shr.u32 	%r91, %r90, 9;
	add.s32 	%r49, %r91, 1;
	and.b32  	%r50, %r49, 15;
	setp.lt.u32 	%p8, %r90, 7680;
	mov.u32 	%r275, %r35;
	@%p8 bra 	$L__BB6_35;
	or.b32  	%r273, %r35, 4096;
	shr.u32 	%r92, %r267, 9;
	add.s32 	%r93, %r92, 1;
	and.b32  	%r94, %r93, 16777200;
	neg.s32 	%r271, %r94;
$L__BB6_33:
	.pragma "nounroll";
	add.s32 	%r95, %r266, -4096;
	mul.wide.u32 	%rd8, %r95, 4;
	add.s64 	%rd9, %rd1, %rd8;
	ld.global.f32 	%f103, [%rd9];
	add.f32 	%f104, %f378, %f103;
	add.s32 	%r96, %r266, -3584;
	mul.wide.u32 	%rd10, %r96, 4;
	add.s64 	%rd11, %rd1, %rd10;
	ld.global.f32 	%f105, [%rd11];
	add.f32 	%f106, %f104, %f105;
	add.s32 	%r97, %r266, -3072;
	mul.wide.u32 	%rd12, %r97, 4;
	add.s64 	%rd13, %rd1, %rd12;
	ld.global.f32 	%f107, [%rd13];
	add.f32 	%f108, %f106, %f107;
	add.s32 	%r98, %r266, -2560;
	mul.wide.u32 	%rd14, %r98, 4;
	add.s64 	%rd15, %rd1, %rd14;
	ld.global.f32 	%f109, [%rd15];
	add.f32 	%f110, %f108, %f109;
	add.s32 	%r99, %r266, -2048;
	mul.wide.u32 	%rd16, %r99, 4;
	add.s64 	%rd17, %rd1, %rd16;
	ld.global.f32 	%f111, [%rd17];
	add.f32 	%f112, %f110, %f111;
	add.s32 	%r100, %r266, -1536;
	mul.wide.u32 	%rd18, %r100, 4;
	add.s64 	%rd19, %rd1, %rd18;
	ld.global.f32 	%f113, [%rd19];
	add.f32 	%f114, %f112, %f113;
	add.s32 	%r101, %r266, -1024;
	mul.wide.u32 	%rd20, %r101, 4;
	add.s64 	%rd21, %rd1, %rd20;
	ld.global.f32 	%f115, [%rd21];
	add.f32 	%f116, %f114, %f115;
	add.s32 	%r102, %r266, 3584;
	add.s32 	%r103, %r266, -512;
	mul.wide.u32 	%rd22, %r103, 4;
	add.s64 	%rd23, %rd1, %rd22;
	ld.global.f32 	%f117, [%rd23];
	add.f32 	%f118, %f116, %f117;
	mul.wide.u32 	%rd24, %r266, 4;
	add.s64 	%rd25, %rd1, %rd24;
	ld.global.f32 	%f119, [%rd25];
	add.f32 	%f120, %f118, %f119;
	add.s32 	%r104, %r266, 512;
	mul.wide.u32 	%rd26, %r104, 4;
	add.s64 	%rd27, %rd1, %rd26;
	ld.global.f32 	%f121, [%rd27];
	add.f32 	%f122, %f120, %f121;
	add.s32 	%r105, %r266, 1024;
	mul.wide.u32 	%rd28, %r105, 4;
	add.s64 	%rd29, %rd1, %rd28;
	ld.global.f32 	%f123, [%rd29];
	add.f32 	%f124, %f122, %f123;
	add.s32 	%r106, %r266, 1536;
	mul.wide.u32 	%rd30, %r106, 4;
	add.s64 	%rd31, %rd1, %rd30;
	ld.global.f32 	%f125, [%rd31];
	add.f32 	%f126, %f124, %f125;
	add.s32 	%r107, %r266, 2048;
	mul.wide.u32 	%rd32, %r107, 4;
	add.s64 	%rd33, %rd1, %rd32;
	ld.global.f32 	%f127, [%rd33];
	add.f32 	%f128, %f126, %f127;
	add.s32 	%r108, %r266, 2560;
	mul.wide.u32 	%rd34, %r108, 4;
	add.s64 	%rd35, %rd1, %rd34;
	ld.global.f32 	%f129, [%rd35];
	add.f32 	%f130, %f128, %f129;
	add.s32 	%r109, %r266, 3072;
	mul.wide.u32 	%rd36, %r109, 4;
	add.s64 	%rd37, %rd1, %rd36;
	ld.global.f32 	%f131, [%rd37];
	add.f32 	%f132, %f130, %f131;
	mul.wide.u32 	%rd38, %r102, 4;
	add.s64 	%rd39, %rd1, %rd38;
	ld.global.f32 	%f133, [%rd39];
	add.f32 	%f378, %f132, %f133;
	add.s32 	%r273, %r273, 8192;
	add.s32 	%r266, %r266, 8192;
	add.s32 	%r271, %r271, 16;
	setp.ne.s32 	%p9, %r271, 0;
	@%p9 bra 	$L__BB6_33;
	add.s32 	%r275, %r273, -4096;
$L__BB6_35:
	setp.eq.s32 	%p10, %r50, 0;
	@%p10 bra 	$L__BB6_44;
	and.b32  	%r61, %r49, 7;
	setp.lt.u32 	%p11, %r50, 8;
	@%p11 bra 	$L__BB6_38;
	add.s32 	%r110, %r275, %r270;
	mul.wide.u32 	%rd40, %r110, 4;
	add.s64 	%rd41, %rd1, %rd40;
	ld.global.f32 	%f135, [%rd41];
	add.f32 	%f136, %f378, %f135;
	add.s32 	%r111, %r110, 512;
	mul.wide.u32 	%rd42, %r111, 4;
	add.s64 	%rd43, %rd1, %rd42;
	ld.global.f32 	%f137, [%rd43];
	add.f32 	%f138, %f136, %f137;
	add.s32 	%r112, %r110, 1024;
	mul.wide.u32 	%rd44, %r112, 4;
	add.s64 	%rd45, %rd1, %rd44;
	ld.global.f32 	%f139, [%rd45];
	add.f32 	%f140, %f138, %f139;
	add.s32 	%r113, %r110, 1536;
	mul.wide.u32 	%rd46, %r113, 4;
	add.s64 	%rd47, %rd1, %rd46;
	ld.global.f32 	%f141, [%rd47];
	add.f32 	%f142, %f140, %f141;
	add.s32 	%r114, %r110, 2048;
	mul.wide.u32 	%rd48, %r114, 4;
	add.s64 	%rd49, %rd1, %rd48;
	ld.global.f32 	%f143, [%rd49];
	add.f32 	%f144, %f142, %f143;
	add.s32 	%r115, %r110, 2560;
	mul.wide.u32 	%rd50, %r115, 4;
	add.s64 	%rd51, %rd1, %rd50;
	ld.global.f32 	%f145, [%rd51];
	add.f32 	%f146, %f144, %f145;
	add.s32 	%r116, %r110, 3072;
	mul.wide.u32 	%rd52, %r116, 4;
	add.s64 	%rd53, %rd1, %rd52;
	ld.global.f32 	%f147, [%rd53];
	add.f32 	%f148, %f146, %f147;
	add.s32 	%r117, %r110, 3584;
	mul.wide.u32 	%rd54, %r117, 4;
	add.s64 	%rd55, %rd1, %rd54;
	ld.global.f32 	%f149, [%rd55];
	add.f32 	%f378, %f148, %f149;
	add.s32 	%r275, %r275, 4096;
$L__BB6_38:
	setp.eq.s32 	%p12, %r61, 0;
	@%p12 bra 	$L__BB6_44;
	setp.lt.u32 	%p13, %r61, 4;
	@%p13 bra 	$L__BB6_41;
	add.s32 	%r118, %r275, %r270;
	mul.wide.u32 	%rd56, %r118, 4;
	add.s64 	%rd57, %rd1, %rd56;
	ld.global.f32 	%f151, [%rd57];
	add.f32 	%f152, %f378, %f151;
	add.s32 	%r119, %r118, 512;
	mul.wide.u32 	%rd58, %r119, 4;
	add.s64 	%rd59, %rd1, %rd58;
	ld.global.f32 	%f153, [%rd59];
	add.f32 	%f154, %f152, %f153;
	add.s32 	%r120, %r118, 1024;
	mul.wide.u32 	%rd60, %r120, 4;
	add.s64 	%rd61, %rd1, %rd60;
	ld.global.f32 	%f155, [%rd61];
	add.f32 	%f156, %f154, %f155;
	add.s32 	%r121, %r118, 1536;
	mul.wide.u32 	%rd62, %r121, 4;
	add.s64 	%rd63, %rd1, %rd62;
	ld.global.f32 	%f157, [%rd63];
	add.f32 	%f378, %f156, %f157;
	add.s32 	%r275, %r275, 2048;
$L__BB6_41:
	and.b32  	%r122, %r49, 3;
	setp.eq.s32 	%p14, %r122, 0;
	@%p14 bra 	$L__BB6_44;
	add.s32 	%r278, %r275, %r268;
	cvt.u16.u32 	%rs1, %r267;
	shr.u16 	%rs2, %rs1, 9;
	add.s16 	%rs3, %rs2, 1;
	cvt.u32.u16 	%r123, %rs3;
	and.b32  	%r124, %r123, 3;
	neg.s32 	%r277, %r124;
$L__BB6_43:
	.pragma "nounroll";
	mul.wide.u32 	%rd64, %r278, 4;
	add.s64 	%rd65, %rd1, %rd64;
	ld.global.f32 	%f158, [%rd65];
	add.f32 	%f378, %f378, %f158;
	add.s32 	%r278, %r278, 512;
	add.s32 	%r277, %r277, 1;
	setp.ne.s32 	%p15, %r277, 0;
	@%p15 bra 	$L__BB6_43;
$L__BB6_44:
	// begin inline asm
	mov.u32 %r125, %laneid;
	// end inline asm
	mov.b32 	%r127, %f378;
	mov.b32 	%r128, 1;
	mov.b32 	%r149, 31;
	mov.b32 	%r150, -1;
	// begin inline asm
	shfl.sync.down.b32 %r126, %r127, %r128, %r149, %r150;
	// end inline asm
	setp.gt.s32 	%p16, %r125, 30;
	mov.b32 	%f159, %r126;
	add.f32 	%f160, %f378, %f159;
	selp.f32 	%f161, %f378, %f160, %p16;
	mov.b32 	%r132, %f161;
	mov.b32 	%r133, 2;
	// begin inline asm
	shfl.sync.down.b32 %r131, %r132, %r133, %r149, %r150;
	// end inline asm
	setp.gt.s32 	%p17, %r125, 29;
	mov.b32 	%f162, %r131;
	add.f32 	%f163, %f161, %f162;
	selp.f32 	%f164, %f161, %f163, %p17;
	mov.b32 	%r137, %f164;
	mov.b32 	%r138, 4;
	// begin inline asm
	shfl.sync.down.b32 %r136, %r137, %r138, %r149, %r150;
	// end inline asm
	setp.gt.s32 	%p18, %r125, 27;
	mov.b32 	%f165, %r136;
	add.f32 	%f166, %f164, %f165;
	selp.f32 	%f167, %f164, %f166, %p18;
	mov.b32 	%r142, %f167;
	mov.b32 	%r143, 8;
	// begin inline asm
	shfl.sync.down.b32 %r141, %r142, %r143, %r149, %r150;
	// end inline asm
	setp.gt.s32 	%p19, %r125, 23;
	mov.b32 	%f168, %r141;
	add.f32 	%f169, %f167, %f168;
	selp.f32 	%f170, %f167, %f169, %p19;
	mov.b32 	%r147, %f170;
	mov.b32 	%r148, 16;
	// begin inline asm
	shfl.sync.down.b32 %r146, %r147, %r148, %r149, %r150;
	// end inline asm
	setp.gt.s32 	%p20, %r125, 15;
	mov.b32 	%f171, %r146;
	add.f32 	%f37, %f170, %f171;
	selp.f32 	%f379, %f170, %f37, %p20;
	setp.ne.s32 	%p21, %r125, 0;
	@%p21 bra 	$L__BB6_46;
	shr.u32 	%r151, %r35, 3;
	and.b32  	%r152, %r151, 124;
	mov.u32 	%r153, _ZZN3cub18CUB_300001_SM_10006detail6reduce18DeviceReduceKernelINS2_10policy_hubIfjN4cuda3std3__44plusIfEEE10Policy1000EN6thrust24THRUST_300001_SM_1000_NS6detail15normal_iteratorINSD_10device_ptrIfEEEEjS9_fNS7_10__identityEEEvT0_PT3_T1_NS0_13GridEvenShareISN_EET2_T4_E12temp_storage;
	add.s32 	%r154, %r153, %r152;
	st.shared.f32 	[%r154+16], %f37;
$L__BB6_46:
	bar.sync 	0;
	setp.ne.s32 	%p22, %r35, 0;
	@%p22 bra 	$L__BB6_48;
	ld.shared.f32 	%f172, [_ZZN3cub18CUB_300001_SM_10006detail6reduce18DeviceReduceKernelINS2_10policy_hubIfjN4cuda3std3__44plusIfEEE10Policy1000EN6thrust24THRUST_300001_SM_1000_NS6detail15normal_iteratorINSD_10device_ptrIfEEEEjS9_fNS7_10__identityEEEvT0_PT3_T1_NS0_13GridEvenShareISN_EET2_T4_E12temp_storage+20];
	add.f32 	%f173, %f379, %f172;
	ld.shared.f32 	%f174, [_ZZN3cub18CUB_300001_SM_10006detail6reduce18DeviceReduceKernelINS2_10policy_hubIfjN4cuda3std3__44plusIfEEE10Policy1000EN6thrust24THRUST_300001_SM_1000_NS6detail15normal_iteratorINSD_10device_ptrIfEEEEjS9_fNS7_10__identityEEEvT0_PT3_T1_NS0_13GridEvenShareISN_EET2_T4_E12temp_storage+24];
	add.f32 	%f175, %f173, %f174;
	ld.shared.f32 	%f176, [_ZZN3cub18CUB_300001_SM_10006detail6reduce18DeviceReduceKernelINS2_10policy_hubIfjN4cuda3std3__44plusIfEEE10Policy1000EN6thrust24THRUST_300001_SM_1000_NS6detail15normal_iteratorINSD_10device_ptrIfEEEEjS9_fNS7_10__identityEEEvT0_PT3_T1_NS0_13GridEvenShareISN_EET2_T4_E12temp_storage+28];
	add.f32 	%f177, %f175, %f176;
	ld.shared.f32 	%f178, [_ZZN3cub18CUB_300001_SM_10006detail6reduce18DeviceReduceKernelINS2_10policy_hubIfjN4cuda3std3__44plusIfEEE10Policy1000EN6thrust24THRUST_300001_SM_1000_NS6detail15normal_iteratorINSD_10device_ptrIfEEEEjS9_fNS7_10__identityEEEvT0_PT3_T1_NS0_13GridEvenShareISN_EET2_T4_E12temp_storage+32];
	add.f32 	%f179, %f177, %f178;
	ld.shared.f32 	%f180, [_ZZN3cub18CUB_300001_SM_10006detail6reduce18DeviceReduceKernelINS2_10policy_hubIfjN4cuda3std3__44plusIfEEE10Policy1000EN6thrust24THRUST_300001_SM_1000_NS6detail15normal_iteratorINSD_10device_ptrIfEEEEjS9_fNS7_10__identityEEEvT0_PT3_T1_NS0_13GridEvenShareISN_EET2_T4_E12temp_storage+36];
	add.f32 	%f181, %f179, %f180;
	ld.shared.f32 	%f182, [_ZZN3cub18CUB_300001_SM_10006detail6reduce18DeviceReduceKernelINS2_10policy_hubIfjN4cuda3std3__44plusIfEEE10Policy1000EN6thrust24THRUST_300001_SM_1000_NS6detail15normal_iteratorINSD_10device_ptrIfEEEEjS9_fNS7_10__identityEEEvT0_PT3_T1_NS0_13GridEvenShareISN_EET2_T4_E12temp_storage+40];
	add.f32 	%f183, %f181, %f182;
	ld.shared.f32 	%f184, [_ZZN3cub18CUB_300001_SM_10006detail6reduce18DeviceReduceKernelINS2_10policy_hubIfjN4cuda3std3__44plusIfEEE10Policy1000EN6thrust24THRUST_300001_SM_1000_NS6detail15normal_iteratorINSD_10device_ptrIfEEEEjS9_fNS7_10__identityEEEvT0_PT3_T1_NS0_13GridEvenShareISN_EET2_T4_E12temp_storage+44];
	add.f32 	%f185, %f183, %f184;
	ld.shared.f32 	%f186, [_ZZN3cub18CUB_300001_SM_10006detail6reduce18DeviceReduceKernelINS2_10policy_hubIfjN4cuda3std3__44plusIfEEE10Policy1000EN6thrust24THRUST_300001_SM_1000_NS6detail15normal_iteratorINSD_10device_ptrIfEEEEjS9_fNS7_10__identityEEEvT0_PT3_T1_NS0_13GridEvenShareISN_EET2_T4_E12temp_storage+48];
	add.f32 	%f187, %f185, %f186;
	ld.shared.f32 	%f188, [_ZZN3cub18CUB_300001_SM_10006detail6reduce18DeviceReduceKernelINS2_10policy_hubIfjN4cuda3std3__44plusIfEEE10Policy1000EN6thrust24THRUST_300001_SM_1000_NS6detail15normal_iteratorINSD_10device_ptrIfEEEEjS9_fNS7_10__identityEEEvT0_PT3_T1_NS0_13GridEvenShareISN_EET2_T4_E12temp_storage+52];
	add.f32 	%f189, %f187, %f188;
	ld.shared.f32 	%f190, [_ZZN3cub18CUB_300001_SM_10006detail6reduce18DeviceReduceKernelINS2_10policy_hubIfjN4cuda3std3__44plusIfEEE10Policy1000EN6thrust24THRUST_300001_SM_1000_NS6detail15normal_iteratorINSD_10device_ptrIfEEEEjS9_fNS7_10__identityEEEvT0_PT3_T1_NS0_13GridEvenShareISN_EET2_T4_E12temp_storage+56];
	add.f32 	%f191, %f189, %f190;
	ld.shared.f32 	%f192, [_ZZN3cub18CUB_300001_SM_10006detail6reduce18DeviceReduceKernelINS2_10policy_hubIfjN4cuda3std3__44plusIfEEE10Policy1000EN6thrust24THRUST_300001_SM_1000_NS6detail15normal_iteratorINSD_10device_ptrIfEEEEjS9_fNS7_10__identityEEEvT0_PT3_T1_NS0_13GridEvenShareISN_EET2_T4_E12temp_storage+60];
	add.f32 	%f193, %f191, %f192;
	ld.shared.f32 	%f194, [_ZZN3cub18CUB_300001_SM_10006detail6reduce18DeviceReduceKernelINS2_10policy_hubIfjN4cuda3std3__44plusIfEEE10Policy1000EN6thrust24THRUST_300001_SM_1000_NS6detail15normal_iteratorINSD_10device_ptrIfEEEEjS9_fNS7_10__identityEEEvT0_PT3_T1_NS0_13GridEvenShareISN_EET2_T4_E12temp_storage+64];
	add.f32 	%f195, %f193, %f194;
	ld.shared.f32 	%f196, [_ZZN3cub18CUB_300001_SM_10006detail6reduce18DeviceReduceKernelINS2_10policy_hubIfjN4cuda3std3__44plusIfEEE10Policy1000EN6thrust24THRUST_300001_SM_1000_NS6detail15normal_iteratorINSD_10device_ptrIfEEEEjS9_fNS7_10__identityEEEvT0_PT3_T1_NS0_13GridEvenShareISN_EET2_T4_E12temp_storage+68];
	add.f32 	%f197, %f195, %f196;
	ld.shared.f32 	%f198, [_ZZN3cub18CUB_300001_SM_10006detail6reduce18DeviceReduceKernelINS2_10policy_hubIfjN4cuda3std3__44plusIfEEE10Policy1000EN6thrust24THRUST_300001_SM_1000_NS6detail15normal_iteratorINSD_10device_ptrIfEEEEjS9_fNS7_10__identityEEEvT0_PT3_T1_NS0_13GridEvenShareISN_EET2_T4_E12temp_storage+72];
	add.f32 	%f199, %f197, %f198;
	ld.shared.f32 	%f200, [_ZZN3cub18CUB_300001_SM_10006detail6reduce18DeviceReduceKernelINS2_10policy_hubIfjN4cuda3std3__44plusIfEEE10Policy1000EN6thrust24THRUST_300001_SM_1000_NS6detail15normal_iteratorINSD_10device_ptrIfEEEEjS9_fNS7_10__identityEEEvT0_PT3_T1_NS0_13GridEvenShareISN_EET2_T4_E12temp_storage+76];
	add.f32 	%f379, %f199, %f200;
$L__BB6_48:
	mov.u32 	%r256, %tid.x;
	setp.ne.s32 	%p64, %r256, 0;
	@%p64 bra 	$L__BB6_50;
	ld.param.u64 	%rd129, [_ZN3cub18CUB_300001_SM_10006detail6reduce18DeviceReduceKernelINS2_10policy_hubIfjN4cuda3std3__44plusIfEEE10Policy1000EN6thrust24THRUST_300001_SM_1000_NS6detail15normal_iteratorINSD_10device_ptrIfEEEEjS9_fNS7_10__identityEEEvT0_PT3_T1_NS0_13GridEvenShareISN_EET2_T4__param_1];
	cvta.to.global.u64 	%rd126, %rd129;
	mul.wide.u32 	%rd127, %r3, 4;
	add.s64 	%rd128, %rd126, %rd127;
	st.global.f32 	[%rd128], %f379;
$L__BB6_50:
	ret;

}
	// .globl	_ZN3cub18CUB_300001_SM_10006detail6reduce28DeviceReduceSingleTileKernelINS2_10policy_hubIfjN4cuda3std3__44plusIfEEE10Policy1000EPfSC_iS9_ffNS7_10__identityEEEvT0_T1_T2_T3_T4_T6_
.visible .entry _ZN3cub18CUB_300001_SM_10006detail6reduce28DeviceReduceSingleTileKernelINS2_10policy_hubIfjN4cuda3std3__44plusIfEEE10Policy1000EPfSC_iS9_ffNS7_10__identityEEEvT0_T1_T2_T3_T4_T6_(
	.param .u64 .ptr .align 1 _ZN3cub18CUB_300001_SM_10006detail6reduce28DeviceReduceSingleTileKernelINS2_10policy_hubIfjN4cuda3std3__44plusIfEEE10Policy1000EPfSC_iS9_ffNS7_10__identityEEEvT0_T1_T2_T3_T4_T6__param_0,
	.param .u64 .ptr .align 1 _ZN3cub18CUB_300001_SM_10006detail6reduce28DeviceReduceSingleTileKernelINS2_10policy_hubIfjN4cuda3std3__44plusIfEEE10Policy1000EPfSC_iS9_ffNS7_10__identityEEEvT0_T1_T2_T3_T4_T6__param_1,
	.param .u32 _ZN3cub18CUB_300001_SM_10006detail6reduce28DeviceReduceSingleTileKernelINS2_10policy_hubIfjN4cuda3std3__44plusIfEEE10Policy1000EPfSC_iS9_ffNS7_10__identityEEEvT0_T1_T2_T3_T4_T6__param_2,
	.param .align 1 .b8 _ZN3cub18CUB_300001_SM_10006detail6reduce28DeviceReduceSingleTileKernelINS2_10policy_hubIfjN4cuda3std3__44plusIfEEE10Policy1000EPfSC_iS9_ffNS7_10__identityEEEvT0_T1_T2_T3_T4_T6__param_3[1],
	.param .f32 _ZN3cub18CUB_300001_SM_10006detail6reduce28DeviceReduceSingleTileKernelINS2_10policy_hubIfjN4cuda3std3__44plusIfEEE10Policy1000EPfSC_iS9_ffNS7_10__identityEEEvT0_T1_T2_T3_T4_T6__param_4,
	.param .align 1 .b8 _ZN3cub18CUB_300001_SM_10006detail6reduce28DeviceReduceSingleTileKernelINS2_10policy_hubIfjN4cuda3std3__44plusIfEEE10Policy1000EPfSC_iS9_ffNS7_10__identityEEEvT0_T1_T2_T3_T4_T6__param_5[1]
)
.maxntid 512
.minnctapersm 1
{
	.reg .pred 	%p<113>;
	.reg .b32 	%r<407>;
	.reg .b32 	%f<531>;
	.reg .b64 	%rd<133>;
	// demoted variable
	.shared .align 4 .b8 _ZZN3cub18CUB_300001_SM_10006detail6reduce28DeviceReduceSingleTileKernelINS2_10policy_hubIfjN4cuda3std3__44plusIfEEE10Policy1000EPfSC_iS9_ffNS7_10__identityEEEvT0_T1_T2_T3_T4_T6_E12temp_storage[84];
	ld.param.u64 	%rd16, [_ZN3cub18CUB_300001_SM_10006detail6reduce28DeviceReduceSingleTileKernelINS2_10policy_hubIfjN4cuda3std3__44plusIfEEE10Policy1000EPfSC_iS9_ffNS7_10__identityEEEvT0_T1_T2_T3_T4_T6__param_0];
	ld.param.u64 	%rd17, [_ZN3cub18CUB_300001_SM_10006detail6reduce28DeviceReduceSingleTileKernelINS2_10policy_hubIfjN4cuda3std3__44plusIfEEE10Policy1000EPfSC_iS9_ffNS7_10__identityEEEvT0_T1_T2_T3_T4_T6__param_1];
	ld.param.u32 	%r67, [_ZN3cub18CUB_300001_SM_10006detail6reduce28DeviceReduceSingleTileKernelINS2_10policy_hubIfjN4cuda3std3__44plusIfEEE10Policy1000EPfSC_iS9_ffNS7_10__identityEEEvT0_T1_T2_T3_T4_T6__param_2];
	ld.param.f32 	%f58, [_ZN3cub18CUB_300001_SM_10006detail6reduce28DeviceReduceSingleTileKernelINS2_10policy_hubIfjN4cuda3std3__44plusIfEEE10Policy1000EPfSC_iS9_ffNS7_10__identityEEEvT0_T1_T2_T3_T4_T6__param_4];
	cvta.to.global.u64 	%rd1, %rd17;
	setp.ne.s32 	%p1, %r67, 0;
	@%p1 bra 	$L__BB7_3;
	mov.u32 	%r380, %tid.x;
	setp.ne.s32 	%p112, %r380, 0;
	@%p112 bra 	$L__BB7_74;
	st.global.f32 	[%rd1], %f58;
	bra.uni 	$L__BB7_74;
$L__BB7_3:
	and.b64  	%rd18, %rd16, 7;
	setp.ne.s64 	%p2, %rd18, 0;
	@%p2 bra 	$L__BB7_38;
	setp.gt.s32 	%p57, %r67, 8191;
	@%p57 bra 	$L__BB7_22;
	mov.u32 	%r1, %tid.x;
	setp.ge.s32 	%p74, %r1, %r67;
	mov.f32 	%f509, 0f00000000;
	mov.u32 	%r384, %r1;
	@%p74 bra 	$L__BB7_7;
	mul.wide.u32 	%rd121, %r1, 4;
	add.s64 	%rd120, %rd16, %rd121;
	// begin inline asm
	ld.global.nc.u32 %r300, [%rd120];
	// end inline asm
	mov.b32 	%f509, %r300;
	add.s32 	%r384, %r1, 512;
$L__BB7_7:
	setp.ge.s32 	%p75, %r384, %r67;
	@%p75 bra 	$L__BB7_13;
	not.b32 	%r301, %r384;
	add.s32 	%r4, %r67, %r301;
	and.b32  	%r302, %r4, 1536;
	setp.eq.s32 	%p76, %r302, 1536;
	@%p76 bra 	$L__BB7_11;
	mul.wide.u32 	%rd122, %r384, 4;
	add.s64 	%rd129, %rd16, %rd122;
	shr.u32 	%r303, %r4, 9;
	add.s32 	%r304, %r303, 1;
	and.b32  	%r305, %r304, 3;
	neg.s32 	%r382, %r305;
$L__BB7_10:
	.pragma "nounroll";
	// begin inline asm
	ld.global.nc.u32 %r306, [%rd129];
	// end inline asm
	mov.b32 	%f395, %r306;
	add.f32 	%f509, %f509, %f395;
	add.s32 	%r384, %r384, 512;
	add.s64 	%rd129, %rd129, 2048;
	add.s32 	%r382, %r382, 1;
	setp.ne.s32 	%p77, %r382, 0;
	@%p77 bra 	$L__BB7_10;
$L__BB7_11:
	setp.lt.u32 	%p78, %r4, 1536;
	@%p78 bra 	$L__BB7_13;
$L__BB7_12:
	mul.wide.s32 	%rd128, %r384, 4;
	add.s64 	%rd124, %rd16, %rd128;
	// begin inline asm
	ld.global.nc.u32 %r307, [%rd124];
	// end inline asm
	mov.b32 	%f396, %r307;
	add.f32 	%f397, %f509, %f396;
	add.s64 	%rd125, %rd124, 2048;
	// begin inline asm
	ld.global.nc.u32 %r308, [%rd125];
	// end inline asm
	mov.b32 	%f398, %r308;
	add.f32 	%f399, %f397, %f398;
	add.s64 	%rd126, %rd124, 4096;
	// begin inline asm
	ld.global.nc.u32 %r309, [%rd126];
	// end inline asm
	mov.b32 	%f400, %r309;
	add.f32 	%f401, %f399, %f400;
	add.s64 	%rd127, %rd124, 6144;
	// begin inline asm
	ld.global.nc.u32 %r310, [%rd127];
	// end inline asm
	mov.b32 	%f402, %r310;
	add.f32 	%f509, %f401, %f402;
	add.s32 	%r384, %r384, 2048;
	setp.lt.s32 	%p79, %r384, %r67;
	@%p79 bra 	$L__BB7_12;
$L__BB7_13:
	setp.lt.s32 	%p80, %r67, 512;
	@%p80 bra 	$L__BB7_18;
	// begin inline asm
	mov.u32 %r349, %laneid;
	// end inline asm
	mov.b32 	%r351, %f509;
	mov.b32 	%r352, 1;
	mov.b32 	%r373, 31;
	mov.b32 	%r374, -1;
	// begin inline asm
	shfl.sync.down.b32 %r350, %r351, %r352, %r373, %r374;
	// end inline asm
	setp.gt.s32 	%p104, %r349, 30;
	mov.b32 	%f461, %r350;
	add.f32 	%f462, %f509, %f461;
	selp.f32 	%f463, %f509, %f462, %p104;
	mov.b32 	%r356, %f463;
	mov.b32 	%r357, 2;
	// begin inline asm
	shfl.sync.down.b32 %r355, %r356, %r357, %r373, %r374;
	// end inline asm
	setp.gt.s32 	%p105, %r349, 29;
	mov.b32 	%f464, %r355;
	add.f32 	%f465, %f463, %f464;
	selp.f32 	%f466, %f463, %f465, %p105;
	mov.b32 	%r361, %f466;
	mov.b32 	%r362, 4;
	// begin inline asm
	shfl.sync.down.b32 %r360, %r361, %r362, %r373, %r374;
	// end inline asm
	setp.gt.s32 	%p106, %r349, 27;
	mov.b32 	%f467, %r360;
	add.f32 	%f468, %f466, %f467;
	selp.f32 	%f469, %f466, %f468, %p106;
	mov.b32 	%r366, %f469;
	mov.b32 	%r367, 8;
	// begin inline asm
	shfl.sync.down.b32 %r365, %r366, %r367, %r373, %r374;
	// end inline asm
	setp.gt.s32 	%p107, %r349, 23;
	mov.b32 	%f470, %r365;
	add.f32 	%f471, %f469, %f470;
	selp.f32 	%f472, %f469, %f471, %p107;
	mov.b32 	%r371, %f472;
	mov.b32 	%r372, 16;
	// begin inline asm
	shfl.sync.down.b32 %r370, %r371, %r372, %r373, %r374;
	// end inline asm
	setp.gt.s32 	%p108, %r349, 15;
	mov.b32 	%f473, %r370;
	add.f32 	%f10, %f472, %f473;
	selp.f32 	%f530, %f472, %f10, %p108;
	setp.ne.s32 	%p109, %r349, 0;
	@%p109 bra 	$L__BB7_16;
	shr.u32 	%r375, %r1, 3;
	and.b32  	%r376, %r375, 124;
	mov.u32 	%r377, _ZZN3cub18CUB_300001_SM_10006detail6reduce28DeviceReduceSingleTileKernelINS2_10policy_hubIfjN4cuda3std3__44plusIfEEE10Policy1000EPfSC_iS9_ffNS7_10__identityEEEvT0_T1_T2_T3_T4_T6_E12temp_storage;
	add.s32 	%r378, %r377, %r376;
	st.shared.f32 	[%r378+16], %f10;
$L__BB7_16:
	bar.sync 	0;
	setp.ne.s32 	%p110, %r1, 0;
	@%p110 bra 	$L__BB7_72;
	ld.shared.f32 	%f474, [_ZZN3cub18CUB_300001_SM_10006detail6reduce28DeviceReduceSingleTileKernelINS2_10policy_hubIfjN4cuda3std3__44plusIfEEE10Policy1000EPfSC_iS9_ffNS7_10__identityEEEvT0_T1_T2_T3_T4_T6_E12temp_storage+20];
	add.f32 	%f475, %f530, %f474;
	ld.shared.f32 	%f476, [_ZZN3cub18CUB_300001_SM_10006detail6reduce28DeviceReduceSingleTileKernelINS2_10policy_hubIfjN4cuda3std3__44plusIfEEE10Policy1000EPfSC_iS9_ffNS7_10__identityEEEvT0_T1_T2_T3_T4_T6_E12temp_storage+24];
	add.f32 	%f477, %f475, %f476;
	ld.shared.f32 	%f478, [_ZZN3cub18CUB_300001_SM_10006detail6reduce28DeviceReduceSingleTileKernelINS2_10policy_hubIfjN4cuda3std3__44plusIfEEE10Policy1000EPfSC_iS9_ffNS7_10__identityEEEvT0_T1_T2_T3_T4_T6_E12temp_storage+28];
	add.f32 	%f479, %f477, %f478;
	ld.shared.f32 	%f480, [_ZZN3cub18CUB_300001_SM_10006detail6reduce28DeviceReduceSingleTileKernelINS2_10policy_hubIfjN4cuda3std3__44plusIfEEE10Policy1000EPfSC_iS9_ffNS7_10__identityEEEvT0_T1_T2_T3_T4_T6_E12temp_storage+32];
	add.f32 	%f481, %f479, %f480;
	ld.shared.f32 	%f482, [_ZZN3cub18CUB_300001_SM_10006detail6reduce28DeviceReduceSingleTileKernelINS2_10policy_hubIfjN4cuda3std3__44plusIfEEE10Policy1000EPfSC_iS9_ffNS7_10__identityEEEvT0_T1_T2_T3_T4_T6_E12temp_storage+36];
	add.f32 	%f483, %f481, %f482;
	ld.shared.f32 	%f484, [_ZZN3cub18CUB_300001_SM_10006detail6reduce28DeviceReduceSingleTileKernelINS2_10policy_hubIfjN4cuda3std3__44plusIfEEE10Policy1000EPfSC_iS9_ffNS7_10__identityEEEvT0_T1_T2_T3_T4_T6_E12temp_storage+40];
	add.f32 	%f485, %f483, %f484;
	ld.shared.f32 	%f486, [_ZZN3cub18CUB_300001_SM_10006detail6reduce28DeviceReduceSingleTileKernelINS2_10policy_hubIfjN4cuda3std3__44plusIfEEE10Policy1000EPfSC_iS9_ffNS7_10__identityEEEvT0_T1_T2_T3_T4_T6_E12temp_storage+44];
	add.f32 	%f487, %f485, %f486;
	ld.shared.f32 	%f488, [_ZZN3cub18CUB_300001_SM_10006detail6reduce28DeviceReduceSingleTileKernelINS2_10policy_hubIfjN4cuda3std3__44plusIfEEE10Policy1000EPfSC_iS9_ffNS7_10__identityEEEvT0_T1_T2_T3_T4_T6_E12temp_storage+48];
	add.f32 	%f489, %f487, %f488;
	ld.shared.f32 	%f490, [_ZZN3cub18CUB_300001_SM_10006detail6reduce28DeviceReduceSingleTileKernelINS2_10policy_hubIfjN4cuda3std3__44plusIfEEE10Policy1000EPfSC_iS9_ffNS7_10__identityEEEvT0_T1_T2_T3_T4_T6_E12temp_storage+52];
	add.f32 	%f491, %f489, %f490;
	ld.shared.f32 	%f492, [_ZZN3cub18CUB_300001_SM_10006detail6reduce28DeviceReduceSingleTileKernelINS2_10policy_hubIfjN4cuda3std3__44plusIfEEE10Policy1000EPfSC_iS9_ffNS7_10__identityEEEvT0_T1_T2_T3_T4_T6_E12temp_storage+56];
	add.f32 	%f493, %f491, %f492;
	ld.shared.f32 	%f494, [_ZZN3cub18CUB_300001_SM_10006detail6reduce28DeviceReduceSingleTileKernelINS2_10policy_hubIfjN4cuda3std3__44plusIfEEE10Policy1000EPfSC_iS9_ffNS7_10__identityEEEvT0_T1_T2_T3_T4_T6_E12temp_storage+60];
	add.f32 	%f495, %f493, %f494;
	ld.shared.f32 	%f496, [_ZZN3cub18CUB_300001_SM_10006detail6reduce28DeviceReduceSingleTileKernelINS2_10policy_hubIfjN4cuda3std3__44plusIfEEE10Policy1000EPfSC_iS9_ffNS7_10__identityEEEvT0_T1_T2_T3_T4_T6_E12temp_storage+64];
	add.f32 	%f497, %f495, %f496;
	ld.shared.f32 	%f498, [_ZZN3cub18CUB_300001_SM_10006detail6reduce28DeviceReduceSingleTileKernelINS2_10policy_hubIfjN4cuda3std3__44plusIfEEE10Policy1000EPfSC_iS9_ffNS7_10__identityEEEvT0_T1_T2_T3_T4_T6_E12temp_storage+68];
	add.f32 	%f499, %f497, %f498;
	ld.shared.f32 	%f500, [_ZZN3cub18CUB_300001_SM_10006detail6reduce28DeviceReduceSingleTileKernelINS2_10policy_hubIfjN4cuda3std3__44plusIfEEE10Policy1000EPfSC_iS9_ffNS7_10__identityEEEvT0_T1_T2_T3_T4_T6_E12temp_storage+72];
	add.f32 	%f501, %f499, %f500;
	ld.shared.f32 	%f502, [_ZZN3cub18CUB_300001_SM_10006detail6reduce28DeviceReduceSingleTileKernelINS2_10policy_hubIfjN4cuda3std3__44plusIfEEE10Policy1000EPfSC_iS9_ffNS7_10__identityEEEvT0_T1_T2_T3_T4_T6_E12temp_storage+76];
	add.f32 	%f530, %f501, %f502;
	bra.uni 	$L__BB7_72;
$L__BB7_18:
	// begin inline asm
	mov.u32 %r311, %laneid;
	// end inline asm
	and.b32  	%r337, %r1, 992;
	add.s32 	%r338, %r337, 32;
	setp.gt.s32 	%p81, %r338, %r67;
	not.b32 	%r339, %r337;
	add.s32 	%r340, %r67, %r339;
	selp.b32 	%r335, %r340, 31, %p81;
	mov.b32 	%r313, %f509;
	mov.b32 	%r314, 1;
	mov.b32 	%r336, -1;
	// begin inline asm
	shfl.sync.down.b32 %r312, %r313, %r314, %r335, %r336;
	// end inline asm
	setp.lt.s32 	%p82, %r311, %r335;
	mov.b32 	%f403, %r312;
	add.f32 	%f404, %f509, %f403;
	selp.f32 	%f405, %f404, %f509, %p82;
	mov.b32 	%r318, %f405;
	mov.b32 	%r319, 2;
	// begin inline asm
	shfl.sync.down.b32 %r317, %r318, %r319, %r335, %r336;
	// end inline asm
	add.s32 	%r341, %r311, 2;
	setp.gt.s32 	%p83, %r341, %r335;
	mov.b32 	%f406, %r317;
	add.f32 	%f407, %f405, %f406;
	selp.f32 	%f408, %f405, %f407, %p83;
	mov.b32 	%r323, %f408;
	mov.b32 	%r324, 4;
	// begin inline asm
	shfl.sync.down.b32 %r322, %r323, %r324, %r335, %r336;
	// end inline asm
	add.s32 	%r342, %r311, 4;
	setp.gt.s32 	%p84, %r342, %r335;
	mov.b32 	%f409, %r322;
	add.f32 	%f410, %f408, %f409;
	selp.f32 	%f411, %f408, %f410, %p84;
	mov.b32 	%r328, %f411;
	mov.b32 	%r329, 8;
	// begin inline asm
	shfl.sync.down.b32 %r327, %r328, %r329, %r335, %r336;
	// end inline asm
	add.s32 	%r343, %r311, 8;
	setp.gt.s32 	%p85, %r343, %r335;
	mov.b32 	%f412, %r327;
	add.f32 	%f413, %f411, %f412;
	selp.f32 	%f414, %f411, %f413, %p85;
	mov.b32 	%r333, %f414;
	mov.b32 	%r334, 16;
	// begin inline asm
	shfl.sync.down.b32 %r332, %r333, %r334, %r335, %r336;
	// end inline asm
	add.s32 	%r344, %r311, 16;
	setp.gt.s32 	%p86, %r344, %r335;
	mov.b32 	%f415, %r332;
	add.f32 	%f416, %f414, %f415;
	selp.f32 	%f530, %f414, %f416, %p86;
	setp.ne.s32 	%p87, %r311, 0;
	@%p87 bra 	$L__BB7_20;
	shr.u32 	%r345, %r1, 3;
	and.b32  	%r346, %r345, 124;
	mov.u32 	%r347, _ZZN3cub18CUB_300001_SM_10006detail6reduce28DeviceReduceSingleTileKernelINS2_10policy_hubIfjN4cuda3std3__44plusIfEEE10Policy1000EPfSC_iS9_ffNS7_10__identityEEEvT0_T1_T2_T3_T4_T6_E12temp_storage;
	add.s32 	%r348, %r347, %r346;
	st.shared.f32 	[%r348+16], %f530;
$L__BB7_20:
	bar.sync 	0;
	setp.ne.s32 	%p88, %r1, 0;
	@%p88 bra 	$L__BB7_72;
	setp.gt.s32 	%p89, %r67, 32;
	ld.shared.f32 	%f417, [_ZZN3cub18CUB_300001_SM_10006detail6reduce28DeviceReduceSingleTileKernelINS2_10policy_hubIfjN4cuda3std3__44plusIfEEE10Policy1000EPfSC_iS9_ffNS7_10__identityEEEvT0_T1_T2_T3_T4_T6_E12temp_storage+20];
	add.f32 	%f418, %f530, %f417;
	selp.f32 	%f419, %f418, %f530, %p89;
	setp.gt.s32 	%p90, %r67, 64;
	ld.shared.f32 	%f420, [_ZZN3cub18CUB_300001_SM_10006detail6reduce28DeviceReduceSingleTileKernelINS2_10policy_hubIfjN4cuda3std3__44plusIfEEE10Policy1000EPfSC_iS9_ffNS7_10__identityEEEvT0_T1_T2_T3_T4_T6_E12temp_storage+24];
	add.f32 	%f421, %f420, %f419;
	selp.f32 	%f422, %f421, %f419, %p90;
	setp.gt.s32 	%p91, %r67, 96;
	ld.shared.f32 	%f423, [_ZZN3cub18CUB_300001_SM_10006detail6reduce28DeviceReduceSingleTileKernelINS2_10policy_hubIfjN4cuda3std3__44plusIfEEE10Policy1000EPfSC_iS9_ffNS7_10__identityEEEvT0_T1_T2_T3_T4_T6_E12temp_storage+28];
	add.f32 	%f424, %f423, %f422;
	selp.f32 	%f425, %f424, %f422, %p91;
	setp.gt.s32 	%p92, %r67, 128;
	ld.shared.f32 	%f426, [_ZZN3cub18CUB_300001_SM_10006detail6reduce28DeviceReduceSingleTileKernelINS2_10policy_hubIfjN4cuda3std3__44plusIfEEE10Policy1000EPfSC_iS9_ffNS7_10__identityEEEvT0_T1_T2_T3_T4_T6_E12temp_storage+32];
	add.f32 	%f427, %f426, %f425;
	selp.f32 	%f428, %f427, %f425, %p92;
	setp.gt.s32 	%p93, %r67, 160;
	ld.shared.f32 	%f429, [_ZZN3cub18CUB_300001_SM_10006detail6reduce28DeviceReduceSingleTileKernelINS2_10policy_hubIfjN4cuda3std3__44plusIfEEE10Policy1000EPfSC_iS9_ffNS7_10__identityEEEvT0_T1_T2_T3_T4_T6_E12temp_storage+36];
	add.f32 	%f430, %f429, %f428;
	selp.f32 	%f431, %f430, %f428, %p93;
	setp.gt.s32 	%p94, %r67, 192;
	ld.shared.f32 	%f432, [_ZZN3cub18CUB_300001_SM_10006detail6reduce28DeviceReduceSingleTileKernelINS2_10policy_hubIfjN4cuda3std3__44plusIfEEE10Policy1000EPfSC_iS9_ffNS7_10__identityEEEvT0_T1_T2_T3_T4_T6_E12temp_storage+40];
	add.f32 	%f433, %f432, %f431;
	selp.f32 	%f434, %f433, %f431, %p94;
	setp.gt.s32 	%p95, %r67, 224;
	ld.shared.f32 	%f435, [_ZZN3cub18CUB_300001_SM_10006detail6reduce28DeviceReduceSingleTileKernelINS2_10policy_hubIfjN4cuda3std3__44plusIfEEE10Policy1000EPfSC_iS9_ffNS7_10__identityEEEvT0_T1_T2_T3_T4_T6_E12temp_storage+44];
	add.f32 	%f436, %f435, %f434;
	selp.f32 	%f437, %f436, %f434, %p95;
	setp.gt.s32 	%p96, %r67, 256;
	ld.shared.f32 	%f438, [_ZZN3cub18CUB_300001_SM_10006detail6reduce28DeviceReduceSingleTileKernelINS2_10policy_hubIfjN4cuda3std3__44plusIfEEE10Policy1000EPfSC_iS9_ffNS7_10__identityEEEvT0_T1_T2_T3_T4_T6_E12temp_storage+48];
	add.f32 	%f439, %f438, %f437;
	selp.f32 	%f440, %f439, %f437, %p96;
	setp.gt.s32 	%p97, %r67, 288;
	ld.shared.f32 	%f441, [_ZZN3cub18CUB_300001_SM_10006detail6reduce28DeviceReduceSingleTileKernelINS2_10policy_hubIfjN4cuda3std3__44plusIfEEE10Policy1000EPfSC_iS9_ffNS7_10__identityEEEvT0_T1_T2_T3_T4_T6_E12temp_storage+52];
	add.f32 	%f442, %f441, %f440;
	selp.f32 	%f443, %f442, %f440, %p97;
	setp.gt.s32 	%p98, %r67, 320;
	ld.shared.f32 	%f444, [_ZZN3cub18CUB_300001_SM_10006detail6reduce28DeviceReduceSingleTileKernelINS2_10policy_hubIfjN4cuda3std3__44plusIfEEE10Policy1000EPfSC_iS9_ffNS7_10__identityEEEvT0_T1_T2_T3_T4_T6_E12temp_storage+56];
	add.f32 	%f445, %f444, %f443;
	selp.f32 	%f446, %f445, %f443, %p98;
	setp.gt.s32 	%p99, %r67, 352;
	ld.shared.f32 	%f447, [_ZZN3cub18CUB_300001_SM_10006detail6reduce28DeviceReduceSingleTileKernelINS2_10policy_hubIfjN4cuda3std3__44plusIfEEE10Policy1000EPfSC_iS9_ffNS7_10__identityEEEvT0_T1_T2_T3_T4_T6_E12temp_storage+60];
	add.f32 	%f448, %f447, %f446;
	selp.f32 	%f449, %f448, %f446, %p99;
	setp.gt.s32 	%p100, %r67, 384;
	ld.shared.f32 	%f450, [_ZZN3cub18CUB_300001_SM_10006detail6reduce28DeviceReduceSingleTileKernelINS2_10policy_hubIfjN4cuda3std3__44plusIfEEE10Policy1000EPfSC_iS9_ffNS7_10__identityEEEvT0_T1_T2_T3_T4_T6_E12temp_storage+64];
	add.f32 	%f451, %f450, %f449;
	selp.f32 	%f452, %f451, %f449, %p100;
	setp.gt.s32 	%p101, %r67, 416;
	ld.shared.f32 	%f453, [_ZZN3cub18CUB_300001_SM_10006detail6reduce28DeviceReduceSingleTileKernelINS2_10policy_hubIfjN4cuda3std3__44plusIfEEE10Policy1000EPfSC_iS9_ffNS7_10__identityEEEvT0_T1_T2_T3_T4_T6_E12temp_storage+68];
	add.f32 	%f454, %f453, %f452;
	selp.f32 	%f455, %f454, %f452, %p101;
	setp.gt.s32 	%p102, %r67, 448;
	ld.shared.f32 	%f456, [_ZZN3cub18CUB_300001_SM_10006detail6reduce28DeviceReduceSingleTileKernelINS2_10policy_hubIfjN4cuda3std3__44plusIfEEE10Policy1000EPfSC_iS9_ffNS7_10__identityEEEvT0_T1_T2_T3_T4_T6_E12temp_storage+72];
	add.f32 	%f457, %f456, %f455;
	selp.f32 	%f458, %f457, %f455, %p102;
	setp.gt.s32 	%p103, %r67, 480;
	ld.shared.f32 	%f459, [_ZZN3cub18CUB_300001_SM_10006detail6reduce28DeviceReduceSingleTileKernelINS2_10policy_hubIfjN4cuda3std3__44plusIfEEE10Policy1000EPfSC_iS9_ffNS7_10__identityEEEvT0_T1_T2_T3_T4_T6_E12temp_storage+76];
	add.f32 	%f460, %f459, %f458;
	selp.f32 	%f530, %f460, %f458, %p103;
	bra.uni 	$L__BB7_72;
$L__BB7_22:
	mov.u32 	%r13, %tid.x;
	shl.b32 	%r224, %r13, 1;
	mul.wide.u32 	%rd90, %r224, 4;
	add.s64 	%rd75, %rd16, %rd90;
	// begin inline asm
	ld.global.nc.u64 %rd74, [%rd75];
	// end inline asm
	mov.b64 	{%r225, %r226}, %rd74;
	mov.b32 	%f281, %r226;
	mov.b32 	%f282, %r225;
	add.s64 	%rd77, %rd75, 4096;
	// begin inline asm
	ld.global.nc.u64 %rd76, [%rd77];
	// end inline asm
	mov.b64 	{%r227, %r228}, %rd76;
	mov.b32 	%f283, %r228;
	mov.b32 	%f284, %r227;
	add.s64 	%rd79, %rd75, 8192;
	// begin inline asm
	ld.global.nc.u64 %rd78, [%rd79];
	// end inline asm
	mov.b64 	{%r229, %r230}, %rd78;
	mov.b32 	%f285, %r230;
	mov.b32 	%f286, %r229;
	add.s64 	%rd81, %rd75, 12288;
	// begin inline asm
	ld.global.nc.u64 %rd80, [%rd81];
	// end inline asm
	mov.b64 	{%r231, %r232}, %rd80;
	mov.b32 	%f287, %r232;
	mov.b32 	%f288, %r231;
	add.s64 	%rd83, %rd75, 16384;
	// begin inline asm
	ld.global.nc.u64 %rd82, [%rd83];
	// end inline asm
	mov.b64 	{%r233, %r234}, %rd82;
	mov.b32 	%f289, %r234;
	mov.b32 	%f290, %r233;
	add.s64 	%rd85, %rd75, 20480;
	// begin inline asm
	ld.global.nc.u64 %rd84, [%rd85];
	// end inline asm
	mov.b64 	{%r235, %r236}, %rd84;
	mov.b32 	%f291, %r236;
	mov.b32 	%f292, %r235;
	add.s64 	%rd87, %rd75, 24576;
	// begin inline asm
	ld.global.nc.u64 %rd86, [%rd87];
	// end inline asm
	mov.b64 	{%r237, %r238}, %rd86;
	mov.b32 	%f293, %r238;
	mov.b32 	%f294, %r237;
	add.s64 	%rd89, %rd75, 28672;
	// begin inline asm
	ld.global.nc.u64 %rd88, [%rd89];
	// end inline asm
	mov.b64 	{%r239, %r240}, %rd88;
	mov.b32 	%f295, %r240;
	mov.b32 	%f296, %r239;
	add.f32 	%f297, %f282, %f281;
	add.f32 	%f298, %f284, %f283;
	add.f32 	%f299, %f286, %f285;
	add.f32 	%f300, %f288, %f287;
	add.f32 	%f301, %f290, %f289;
	add.f32 	%f302, %f292, %f291;
	add.f32 	%f303, %f294, %f293;
	add.f32 	%f304, %f296, %f295;
	add.f32 	%f305, %f297, %f298;
	add.f32 	%f306, %f299, %f300;
	add.f32 	%f307, %f301, %f302;
	add.f32 	%f308, %f303, %f304;
	add.f32 	%f309, %f305, %f306;
	add.f32 	%f310, %f307, %f308;
	add.f32 	%f516, %f309, %f310;
	setp.lt.u32 	%p58, %r67, 16384;
	mov.b32 	%r387, 8192;
	@%p58 bra 	$L__BB7_26;
	add.s32 	%r14, %r67, -8192;
	mov.b32 	%r387, 8192;
$L__BB7_24:
	mul.wide.s32 	%rd107, %r387, 4;
	add.s64 	%rd92, %rd75, %rd107;
	// begin inline asm
	ld.global.nc.u64 %rd91, [%rd92];
	// end inline asm
	mov.b64 	{%r242, %r243}, %rd91;
	mov.b32 	%f311, %r243;
	mov.b32 	%f312, %r242;
	add.s64 	%rd94, %rd92, 4096;
	// begin inline asm
	ld.global.nc.u64 %rd93, [%rd94];
	// end inline asm
	mov.b64 	{%r244, %r245}, %rd93;
	mov.b32 	%f313, %r245;
	mov.b32 	%f314, %r244;
	add.s64 	%rd96, %rd92, 8192;
	// begin inline asm
	ld.global.nc.u64 %rd95, [%rd96];
	// end inline asm
	mov.b64 	{%r246, %r247}, %rd95;
	mov.b32 	%f315, %r247;
	mov.b32 	%f316, %r246;
	add.s64 	%rd98, %rd92, 12288;
	// begin inline asm
	ld.global.nc.u64 %rd97, [%rd98];
	// end inline asm
	mov.b64 	{%r248, %r249}, %rd97;
	mov.b32 	%f317, %r249;
	mov.b32 	%f318, %r248;
	add.s64 	%rd100, %rd92, 16384;
	// begin inline asm
	ld.global.nc.u64 %rd99, [%rd100];
	// end inline asm
	mov.b64 	{%r250, %r251}, %rd99;
	mov.b32 	%f319, %r251;
	mov.b32 	%f320, %r250;
	add.s64 	%rd102, %rd92, 20480;
	// begin inline asm
	ld.global.nc.u64 %rd101, [%rd102];
	// end inline asm
	mov.b64 	{%r252, %r253}, %rd101;
	mov.b32 	%f321, %r253;
	mov.b32 	%f322, %r252;
	add.s64 	%rd104, %rd92, 24576;
	// begin inline asm
	ld.global.nc.u64 %rd103, [%rd104];
	// end inline asm
	mov.b64 	{%r254, %r255}, %rd103;
	mov.b32 	%f323, %r255;
	mov.b32 	%f324, %r254;
	add.s64 	%rd106, %rd92, 28672;
	// begin inline asm
	ld.global.nc.u64 %rd105, [%rd106];
	// end inline asm
	mov.b64 	{%r256, %r257}, %rd105;
	mov.b32 	%f325, %r257;
	mov.b32 	%f326, %r256;
	add.f32 	%f327, %f516, %f312;
	add.f32 	%f328, %f311, %f314;
	add.f32 	%f329, %f313, %f316;
	add.f32 	%f330, %f315, %f318;
	add.f32 	%f331, %f317, %f320;
	add.f32 	%f332, %f319, %f322;
	add.f32 	%f333, %f321, %f324;
	add.f32 	%f334, %f323, %f326;
	add.f32 	%f335, %f327, %f328;
	add.f32 	%f336, %f329, %f330;
	add.f32 	%f337, %f331, %f332;
	add.f32 	%f338, %f333, %f334;
	add.f32 	%f339, %f335, %f336;
	add.f32 	%f340, %f337, %f338;
	add.f32 	%f341, %f339, %f340;
	add.f32 	%f516, %f341, %f325;
	sub.s32 	%r258, %r67, %r387;
	setp.lt.s32 	%p59, %r258, 8192;
	@%p59 bra 	$L__BB7_34;
	add.s32 	%r387, %r387, 8192;
	setp.le.s32 	%p60, %r387, %r14;
	@%p60 bra 	$L__BB7_24;
$L__BB7_26:
	setp.le.s32 	%p61, %r67, %r387;
	@%p61 bra 	$L__BB7_34;
	sub.s32 	%r18, %r67, %r387;
	setp.ge.s32 	%p62, %r13, %r18;
	@%p62 bra 	$L__BB7_34;
	not.b32 	%r259, %r13;
	add.s32 	%r260, %r67, %r259;
	sub.s32 	%r19, %r260, %r387;
	and.b32  	%r261, %r19, 1536;
	setp.eq.s32 	%p63, %r261, 1536;
	mov.u32 	%r391, %r13;
	@%p63 bra 	$L__BB7_31;
	add.s32 	%r389, %r13, %r387;
	shr.u32 	%r262, %r19, 9;
	add.s32 	%r263, %r262, 1;
	and.b32  	%r264, %r263, 3;
	neg.s32 	%r388, %r264;
	mov.u32 	%r391, %r13;
$L__BB7_30:
	.pragma "nounroll";
	mul.wide.u32 	%rd109, %r389, 4;
	add.s64 	%rd108, %rd16, %rd109;
	// begin inline asm
	ld.global.nc.u32 %r265, [%rd108];
	// end inline asm
	mov.b32 	%f343, %r265;
	add.f32 	%f516, %f516, %f343;
	add.s32 	%r391, %r391, 512;
	add.s32 	%r389, %r389, 512;
	add.s32 	%r388, %r388, 1;
	setp.ne.s32 	%p64, %r388, 0;
	@%p64 bra 	$L__BB7_30;
$L__BB7_31:
	setp.lt.u32 	%p65, %r19, 1536;
	@%p65 bra 	$L__BB7_34;
	cvt.u64.u32 	%rd110, %r391;
	cvt.u64.u32 	%rd111, %r387;
	add.s64 	%rd112, %rd110, %rd111;
	shl.b64 	%rd113, %rd112, 2;
	add.s64 	%rd114, %rd113, %rd16;
	add.s64 	%rd130, %rd114, 4096;
	add.s32 	%r392, %r391, %r387;
$L__BB7_33:
	mul.wide.u32 	%rd119, %r392, 4;
	add.s64 	%rd115, %rd16, %rd119;
	// begin inline asm
	ld.global.nc.u32 %r266, [%rd115];
	// end inline asm
	mov.b32 	%f344, %r266;
	add.f32 	%f345, %f516, %f344;
	add.s64 	%rd116, %rd130, -2048;
	// begin inline asm
	ld.global.nc.u32 %r267, [%rd116];
	// end inline asm
	mov.b32 	%f346, %r267;
	add.f32 	%f347, %f345, %f346;
	// begin inline asm
	ld.global.nc.u32 %r268, [%rd130];
	// end inline asm
	mov.b32 	%f348, %r268;
	add.f32 	%f349, %f347, %f348;
	add.s64 	%rd118, %rd130, 2048;
	// begin inline asm
	ld.global.nc.u32 %r269, [%rd118];
	// end inline asm
	mov.b32 	%f350, %r269;
	add.f32 	%f516, %f349, %f350;
	add.s32 	%r391, %r391, 2048;
	add.s64 	%rd130, %rd130, 8192;
	add.s32 	%r392, %r392, 2048;
	setp.lt.s32 	%p66, %r391, %r18;
	@%p66 bra 	$L__BB7_33;
$L__BB7_34:
	// begin inline asm
	mov.u32 %r270, %laneid;
	// end inline asm
	mov.b32 	%r272, %f516;
	mov.b32 	%r273, 1;
	mov.b32 	%r294, 31;
	mov.b32 	%r295, -1;
	// begin inline asm
	shfl.sync.down.b32 %r271, %r272, %r273, %r294, %r295;
	// end inline asm
	setp.gt.s32 	%p67, %r270, 30;
	mov.b32 	%f351, %r271;
	add.f32 	%f352, %f516, %f351;
	selp.f32 	%f353, %f516, %f352, %p67;
	mov.b32 	%r277, %f353;
	mov.b32 	%r278, 2;
	// begin inline asm
	shfl.sync.down.b32 %r276, %r277, %r278, %r294, %r295;
	// end inline asm
	setp.gt.s32 	%p68, %r270, 29;
	mov.b32 	%f354, %r276;
	add.f32 	%f355, %f353, %f354;
	selp.f32 	%f356, %f353, %f355, %p68;
	mov.b32 	%r282, %f356;
	mov.b32 	%r283, 4;
	// begin inline asm
	shfl.sync.down.b32 %r281, %r282, %r283, %r294, %r295;
	// end inline asm
	setp.gt.s32 	%p69, %r270, 27;
	mov.b32 	%f357, %r281;
	add.f32 	%f358, %f356, %f357;
	selp.f32 	%f359, %f356, %f358, %p69;
	mov.b32 	%r287, %f359;
	mov.b32 	%r288, 8;
	// begin inline asm
	shfl.sync.down.b32 %r286, %r287, %r288, %r294, %r295;
	// end inline asm
	setp.gt.s32 	%p70, %r270, 23;
	mov.b32 	%f360, %r286;
	add.f32 	%f361, %f359, %f360;
	selp.f32 	%f362, %f359, %f361, %p70;
	mov.b32 	%r292, %f362;
	mov.b32 	%r293, 16;
	// begin inline asm
	shfl.sync.down.b32 %r291, %r292, %r293, %r294, %r295;
	// end inline asm
	setp.gt.s32 	%p71, %r270, 15;
	mov.b32 	%f363, %r291;
	add.f32 	%f26, %f362, %f363;
	selp.f32 	%f530, %f362, %f26, %p71;
	setp.ne.s32 	%p72, %r270, 0;
	@%p72 bra 	$L__BB7_36;
	shr.u32 	%r296, %r13, 3;
	and.b32  	%r297, %r296, 124;
	mov.u32 	%r298, _ZZN3cub18CUB_300001_SM_10006detail6reduce28DeviceReduceSingleTileKernelINS2_10policy_hubIfjN4cuda3std3__44plusIfEEE10Policy1000EPfSC_iS9_ffNS7_10__identityEEEvT0_T1_T2_T3_T4_T6_E12temp_storage;
	add.s32 	%r299, %r298, %r297;
	st.shared.f32 	[%r299+16], %f26;
$L__BB7_36:
	bar.sync 	0;
	setp.ne.s32 	%p73, %r13, 0;
	@%p73 bra 	$L__BB7_72;
	ld.shared.f32 	%f364, [_ZZN3cub18CUB_300001_SM_10006detail6reduce28DeviceReduceSingleTileKernelINS2_10policy_hubIfjN4cuda3std3__44plusIfEEE10Policy1000EPfSC_iS9_ffNS7_10__identityEEEvT0_T1_T2_T3_T4_T6_E12temp_storage+20];
	add.f32 	%f365, %f530, %f364;
	ld.shared.f32 	%f366, [_ZZN3cub18CUB_300001_SM_10006detail6reduce28DeviceReduceSingleTileKernelINS2_10policy_hubIfjN4cuda3std3__44plusIfEEE10Policy1000EPfSC_iS9_ffNS7_10__identityEEEvT0_T1_T2_T3_T4_T6_E12temp_storage+24];
	add.f32 	%f367, %f365, %f366;
	ld.shared.f32 	%f368, [_ZZN3cub18CUB_300001_SM_10006detail6reduce28DeviceReduceSingleTileKernelINS2_10policy_hubIfjN4cuda3std3__44plusIfEEE10Policy1000EPfSC_iS9_ffNS7_10__identityEEEvT0_T1_T2_T3_T4_T6_E12temp_storage+28];
	add.f32 	%f369, %f367, %f368;
	ld.shared.f32 	%f370, [_ZZN3cub18CUB_300001_SM_10006detail6reduce28DeviceReduceSingleTileKernelINS2_10policy_hubIfjN4cuda3std3__44plusIfEEE10Policy1000EPfSC_iS9_ffNS7_10__identityEEEvT0_T1_T2_T3_T4_T6_E12temp_storage+32];
	add.f32 	%f371, %f369, %f370;
	ld.shared.f32 	%f372, [_ZZN3cub18CUB_300001_SM_10006detail6reduce28DeviceReduceSingleTileKernelINS2_10policy_hubIfjN4cuda3std3__44plusIfEEE10Policy1000EPfSC_iS9_ffNS7_10__identityEEEvT0_T1_T2_T3_T4_T6_E12temp_storage+36];
	add.f32 	%f373, %f371, %f372;
	ld.shared.f32 	%f374, [_ZZN3cub18CUB_300001_SM_10006detail6reduce28DeviceReduceSingleTileKernelINS2_10policy_hubIfjN4cuda3std3__44plusIfEEE10Policy1000EPfSC_iS9_ffNS7_10__identityEEEvT0_T1_T2_T3_T4_T6_E12temp_storage+40];
	add.f32 	%f375, %f373, %f374;
	ld.shared.f32 	%f376, [_ZZN3cub18CUB_300001_SM_10006detail6reduce28DeviceReduceSingleTileKernelINS2_10policy_hubIfjN4cuda3std3__44plusIfEEE10Policy1000EPfSC_iS9_ffNS7_10__identityEEEvT0_T1_T2_T3_T4_T6_E12temp_storage+44];
	add.f32 	%f377, %f375, %f376;
	ld.shared.f32 	%f378, [_ZZN3cub18CUB_300001_SM_10006detail6reduce28DeviceReduceSingleTileKernelINS2_10policy_hubIfjN4cuda3std3__44plusIfEEE10Policy1000EPfSC_iS9_ffNS7_10__identityEEEvT0_T1_T2_T3_T4_T6_E12temp_storage+48];
	add.f32 	%f379, %f377, %f378;
	ld.shared.f32 	%f380, [_ZZN3cub18CUB_300001_SM_10006detail6reduce28DeviceReduceSingleTileKernelINS2_10policy_hubIfjN4cuda3std3__44plusIfEEE10Policy1000EPfSC_iS9_ffNS7_10__identityEEEvT0_T1_T2_T3_T4_T6_E12temp_storage+52];
	add.f32 	%f381, %f379, %f380;
	ld.shared.f32 	%f382, [_ZZN3cub18CUB_300001_SM_10006detail6reduce28DeviceReduceSingleTileKernelINS2_10policy_hubIfjN4cuda3std3__44plusIfEEE10Policy1000EPfSC_iS9_ffNS7_10__identityEEEvT0_T1_T2_T3_T4_T6_E12temp_storage+56];
	add.f32 	%f383, %f381, %f382;
	ld.shared.f32 	%f384, [_ZZN3cub18CUB_300001_SM_10006detail6reduce28DeviceReduceSingleTileKernelINS2_10policy_hubIfjN4cuda3std3__44plusIfEEE10Policy1000EPfSC_iS9_ffNS7_10__identityEEEvT0_T1_T2_T3_T4_T6_E12temp_storage+60];
	add.f32 	%f385, %f383, %f384;
	ld.shared.f32 	%f386, [_ZZN3cub18CUB_300001_SM_10006detail6reduce28DeviceReduceSingleTileKernelINS2_10policy_hubIfjN4cuda3std3__44plusIfEEE10Policy1000EPfSC_iS9_ffNS7_10__identityEEEvT0_T1_T2_T3_T4_T6_E12temp_storage+64];
	add.f32 	%f387, %f385, %f386;
	ld.shared.f32 	%f388, [_ZZN3cub18CUB_300001_SM_10006detail6reduce28DeviceReduceSingleTileKernelINS2_10policy_hubIfjN4cuda3std3__44plusIfEEE10Policy1000EPfSC_iS9_ffNS7_10__identityEEEvT0_T1_T2_T3_T4_T6_E12temp_storage+68];
	add.f32 	%f389, %f387, %f388;
	ld.shared.f32 	%f390, [_ZZN3cub18CUB_300001_SM_10006detail6reduce28DeviceReduceSingleTileKernelINS2_10policy_hubIfjN4cuda3std3__44plusIfEEE10Policy1000EPfSC_iS9_ffNS7_10__identityEEEvT0_T1_T2_T3_T4_T6_E12temp_storage+72];
	add.f32 	%f391, %f389, %f390;
	ld.shared.f32 	%f392, [_ZZN3cub18CUB_300001_SM_10006detail6reduce28DeviceReduceSingleTileKernelINS2_10policy_hubIfjN4cuda3std3__44plusIfEEE10Policy1000EPfSC_iS9_ffNS7_10__identityEEEvT0_T1_T2_T3_T4_T6_E12temp_storage+76];
	add.f32 	%f530, %f391, %f392;
	bra.uni 	$L__BB7_72;
$L__BB7_38:
	setp.gt.s32 	%p3, %r67, 8191;
	@%p3 bra 	$L__BB7_56;
	mov.u32 	%r34, %tid.x;
	setp.ge.s32 	%p20, %r34, %r67;
	mov.f32 	%f522, 0f00000000;
	mov.u32 	%r397, %r34;
	@%p20 bra 	$L__BB7_41;
	mul.wide.u32 	%rd66, %r34, 4;
	add.s64 	%rd65, %rd16, %rd66;
	// begin inline asm
	ld.global.nc.u32 %r144, [%rd65];
	// end inline asm
	mov.b32 	%f522, %r144;
	add.s32 	%r397, %r34, 512;
$L__BB7_41:
	setp.ge.s32 	%p21, %r397, %r67;
	@%p21 bra 	$L__BB7_47;
	not.b32 	%r145, %r397;
	add.s32 	%r37, %r67, %r145;
	and.b32  	%r146, %r37, 1536;
	setp.eq.s32 	%p22, %r146, 1536;
	@%p22 bra 	$L__BB7_45;
	mul.wide.u32 	%rd67, %r397, 4;
	add.s64 	%rd131, %rd16, %rd67;
	shr.u32 	%r147, %r37, 9;
	add.s32 	%r148, %r147, 1;
	and.b32  	%r149, %r148, 3;
	neg.s32 	%r395, %r149;
$L__BB7_44:
	.pragma "nounroll";
	// begin inline asm
	ld.global.nc.u32 %r150, [%rd131];
	// end inline asm
	mov.b32 	%f173, %r150;
	add.f32 	%f522, %f522, %f173;
	add.s32 	%r397, %r397, 512;
	add.s64 	%rd131, %rd131, 2048;
	add.s32 	%r395, %r395, 1;
	setp.ne.s32 	%p23, %r395, 0;
	@%p23 bra 	$L__BB7_44;
$L__BB7_45:
	setp.lt.u32 	%p24, %r37, 1536;
	@%p24 bra 	$L__BB7_47;
$L__BB7_46:
	mul.wide.s32 	%rd73, %r397, 4;
	add.s64 	%rd69, %rd16, %rd73;
	// begin inline asm
	ld.global.nc.u32 %r151, [%rd69];
	// end inline asm
	mov.b32 	%f174, %r151;
	add.f32 	%f175, %f522, %f174;
	add.s64 	%rd70, %rd69, 2048;
	// begin inline asm
	ld.global.nc.u32 %r152, [%rd70];
	// end inline asm
	mov.b32 	%f176, %r152;
	add.f32 	%f177, %f175, %f176;
	add.s64 	%rd71, %rd69, 4096;
	// begin inline asm
	ld.global.nc.u32 %r153, [%rd71];
	// end inline asm
	mov.b32 	%f178, %r153;
	add.f32 	%f179, %f177, %f178;
	add.s64 	%rd72, %rd69, 6144;
	// begin inline asm
	ld.global.nc.u32 %r154, [%rd72];
	// end inline asm
	mov.b32 	%f180, %r154;
	add.f32 	%f522, %f179, %f180;
	add.s32 	%r397, %r397, 2048;
	setp.lt.s32 	%p25, %r397, %r67;
	@%p25 bra 	$L__BB7_46;
$L__BB7_47:
	setp.lt.s32 	%p26, %r67, 512;
	@%p26 bra 	$L__BB7_52;
	// begin inline asm
	mov.u32 %r193, %laneid;
	// end inline asm
	mov.b32 	%r195, %f522;
	mov.b32 	%r196, 1;
	mov.b32 	%r217, 31;
	mov.b32 	%r218, -1;
	// begin inline asm
	shfl.sync.down.b32 %r194, %r195, %r196, %r217, %r218;
	// end inline asm
	setp.gt.s32 	%p50, %r193, 30;
	mov.b32 	%f239, %r194;
	add.f32 	%f240, %f522, %f239;
	selp.f32 	%f241, %f522, %f240, %p50;
	mov.b32 	%r200, %f241;
	mov.b32 	%r201, 2;
	// begin inline asm
	shfl.sync.down.b32 %r199, %r200, %r201, %r217, %r218;
	// end inline asm
	setp.gt.s32 	%p51, %r193, 29;
	mov.b32 	%f242, %r199;
	add.f32 	%f243, %f241, %f242;
	selp.f32 	%f244, %f241, %f243, %p51;
	mov.b32 	%r205, %f244;
	mov.b32 	%r206, 4;
	// begin inline asm
	shfl.sync.down.b32 %r204, %r205, %r206, %r217, %r218;
	// end inline asm
	setp.gt.s32 	%p52, %r193, 27;
	mov.b32 	%f245, %r204;
	add.f32 	%f246, %f244, %f245;
	selp.f32 	%f247, %f244, %f246, %p52;
	mov.b32 	%r210, %f247;
	mov.b32 	%r211, 8;
	// begin inline asm
	shfl.sync.down.b32 %r209, %r210, %r211, %r217, %r218;
	// end inline asm
	setp.gt.s32 	%p53, %r193, 23;
	mov.b32 	%f248, %r209;
	add.f32 	%f249, %f247, %f248;
	selp.f32 	%f250, %f247, %f249, %p53;
	mov.b32 	%r215, %f250;
	mov.b32 	%r216, 16;
	// begin inline asm
	shfl.sync.down.b32 %r214, %r215, %r216, %r217, %r218;
	// end inline asm
	setp.gt.s32 	%p54, %r193, 15;
	mov.b32 	%f251, %r214;
	add.f32 	%f38, %f250, %f251;
	selp.f32 	%f530, %f250, %f38, %p54;
	setp.ne.s32 	%p55, %r193, 0;
	@%p55 bra 	$L__BB7_50;
	shr.u32 	%r219, %r34, 3;
	and.b32  	%r220, %r219, 124;
	mov.u32 	%r221, _ZZN3cub18CUB_300001_SM_10006detail6reduce28DeviceReduceSingleTileKernelINS2_10policy_hubIfjN4cuda3std3__44plusIfEEE10Policy1000EPfSC_iS9_ffNS7_10__identityEEEvT0_T1_T2_T3_T4_T6_E12temp_storage;
	add.s32 	%r222, %r221, %r220;
	st.shared.f32 	[%r222+16], %f38;
$L__BB7_50:
	bar.sync 	0;
	setp.ne.s32 	%p56, %r34, 0;
	@%p56 bra 	$L__BB7_72;
	ld.shared.f32 	%f252, [_ZZN3cub18CUB_300001_SM_10006detail6reduce28DeviceReduceSingleTileKernelINS2_10policy_hubIfjN4cuda3std3__44plusIfEEE10Policy1000EPfSC_iS9_ffNS7_10__identityEEEvT0_T1_T2_T3_T4_T6_E12temp_storage+20];
	add.f32 	%f253, %f530, %f252;
	ld.shared.f32 	%f254, [_ZZN3cub18CUB_300001_SM_10006detail6reduce28DeviceReduceSingleTileKernelINS2_10policy_hubIfjN4cuda3std3__44plusIfEEE10Policy1000EPfSC_iS9_ffNS7_10__identityEEEvT0_T1_T2_T3_T4_T6_E12temp_storage+24];
	add.f32 	%f255, %f253, %f254;
	ld.shared.f32 	%f256, [_ZZN3cub18CUB_300001_SM_10006detail6reduce28DeviceReduceSingleTileKernelINS2_10policy_hubIfjN4cuda3std3__44plusIfEEE10Policy1000EPfSC_iS9_ffNS7_10__identityEEEvT0_T1_T2_T3_T4_T6_E12temp_storage+28];
	add.f32 	%f257, %f255, %f256;
	ld.shared.f32 	%f258, [_ZZN3cub18CUB_300001_SM_10006detail6reduce28DeviceReduceSingleTileKernelINS2_10policy_hubIfjN4cuda3std3__44plusIfEEE10Policy1000EPfSC_iS9_ffNS7_10__identityEEEvT0_T1_T2_T3_T4_T6_E12temp_storage+32];
	add.f32 	%f259, %f257, %f258;
	ld.shared.f32 	%f260, [_ZZN3cub18CUB_300001_SM_10006detail6reduce28DeviceReduceSingleTileKernelINS2_10policy_hubIfjN4cuda3std3__44plusIfEEE10Policy1000EPfSC_iS9_ffNS7_10__identityEEEvT0_T1_T2_T3_T4_T6_E12temp_storage+36];
	add.f32 	%f261, %f259, %f260;
	ld.shared.f32 	%f262, [_ZZN3cub18CUB_300001_SM_10006detail6reduce28DeviceReduceSingleTileKernelINS2_10policy_hubIfjN4cuda3std3__44plusIfEEE10Policy1000EPfSC_iS9_ffNS7_10__identityEEEvT0_T1_T2_T3_T4_T6_E12temp_storage+40];
	add.f32 	%f263, %f261, %f262;
	ld.shared.f32 	%f264, [_ZZN3cub18CUB_300001_SM_10006detail6reduce28DeviceReduceSingleTileKernelINS2_10policy_hubIfjN4cuda3std3__44plusIfEEE10Policy1000EPfSC_iS9_ffNS7_10__identityEEEvT0_T1_T2_T3_T4_T6_E12temp_storage+44];
	add.f32 	%f265, %f263, %f264;
	ld.shared.f32 	%f266, [_ZZN3cub18CUB_300001_SM_10006detail6reduce28DeviceReduceSingleTileKernelINS2_10policy_hubIfjN4cuda3std3__44plusIfEEE10Policy1000EPfSC_iS9_ffNS7_10__identityEEEvT0_T1_T2_T3_T4_T6_E12temp_storage+48];
	add.f32 	%f267, %f265, %f266;
	ld.shared.f32 	%f268, [_ZZN3cub18CUB_300001_SM_10006detail6reduce28DeviceReduceSingleTileKernelINS2_10policy_hubIfjN4cuda3std3__44plusIfEEE10Policy1000EPfSC_iS9_ffNS7_10__identityEEEvT0_T1_T2_T3_T4_T6_E12temp_storage+52];
	add.f32 	%f269, %f267, %f268;
	ld.shared.f32 	%f270, [_ZZN3cub18CUB_300001_SM_10006detail6reduce28DeviceReduceSingleTileKernelINS2_10policy_hubIfjN4cuda3std3__44plusIfEEE10Policy1000EPfSC_iS9_ffNS7_10__identityEEEvT0_T1_T2_T3_T4_T6_E12temp_storage+56];
	add.f32 	%f271, %f269, %f270;
	ld.shared.f32 	%f272, [_ZZN3cub18CUB_300001_SM_10006detail6reduce28DeviceReduceSingleTileKernelINS2_10policy_hubIfjN4cuda3std3__44plusIfEEE10Policy1000EPfSC_iS9_ffNS7_10__identityEEEvT0_T1_T2_T3_T4_T6_E12temp_storage+60];
	add.f32 	%f273, %f271, %f272;
	ld.shared.f32 	%f274, [_ZZN3cub18CUB_300001_SM_10006detail6reduce28DeviceReduceSingleTileKernelINS2_10policy_hubIfjN4cuda3std3__44plusIfEEE10Policy1000EPfSC_iS9_ffNS7_10__identityEEEvT0_T1_T2_T3_T4_T6_E12temp_storage+64];
	add.f32 	%f275, %f273, %f274;
	ld.shared.f32 	%f276, [_ZZN3cub18CUB_300001_SM_10006detail6reduce28DeviceReduceSingleTileKernelINS2_10policy_hubIfjN4cuda3std3__44plusIfEEE10Policy1000EPfSC_iS9_ffNS7_10__identityEEEvT0_T1_T2_T3_T4_T6_E12temp_storage+68];
	add.f32 	%f277, %f275, %f276;
	ld.shared.f32 	%f278, [_ZZN3cub18CUB_300001_SM_10006detail6reduce28DeviceReduceSingleTileKernelINS2_10policy_hubIfjN4cuda3std3__44plusIfEEE10Policy1000EPfSC_iS9_ffNS7_10__identityEEEvT0_T1_T2_T3_T4_T6_E12temp_storage+72];
	add.f32 	%f279, %f277, %f278;
	ld.shared.f32 	%f280, [_ZZN3cub18CUB_300001_SM_10006detail6reduce28DeviceReduceSingleTileKernelINS2_10policy_hubIfjN4cuda3std3__44plusIfEEE10Policy1000EPfSC_iS9_ffNS7_10__identityEEEvT0_T1_T2_T3_T4_T6_E12temp_storage+76];
	add.f32 	%f530, %f279, %f280;
	bra.uni 	$L__BB7_72;
$L__BB7_52:
	// begin inline asm
	mov.u32 %r155, %laneid;
	// end inline asm
	and.b32  	%r181, %r34, 992;
	add.s32 	%r182, %r181, 32;
	setp.gt.s32 	%p27, %r182, %r67;
	not.b32 	%r183, %r181;
	add.s32 	%r184, %r67, %r183;
	selp.b32 	%r179, %r184, 31, %p27;
	mov.b32 	%r157, %f522;
	mov.b32 	%r158, 1;
	mov.b32 	%r180, -1;
	// begin inline asm
	shfl.sync.down.b32 %r156, %r157, %r158, %r179, %r180;
	// end inline asm
	setp.lt.s32 	%p28, %r155, %r179;
	mov.b32 	%f181, %r156;
	add.f32 	%f182, %f522, %f181;
	selp.f32 	%f183, %f182, %f522, %p28;
	mov.b32 	%r162, %f183;
	mov.b32 	%r163, 2;
	// begin inline asm
	shfl.sync.down.b32 %r161, %r162, %r163, %r179, %r180;
	// end inline asm
	add.s32 	%r185, %r155, 2;
	setp.gt.s32 	%p29, %r185, %r179;
	mov.b32 	%f184, %r161;
	add.f32 	%f185, %f183, %f184;
	selp.f32 	%f186, %f183, %f185, %p29;
	mov.b32 	%r167, %f186;
	mov.b32 	%r168, 4;
	// begin inline asm
	shfl.sync.down.b32 %r166, %r167, %r168, %r179, %r180;
	// end inline asm
	add.s32 	%r186, %r155, 4;
	setp.gt.s32 	%p30, %r186, %r179;
	mov.b32 	%f187, %r166;
	add.f32 	%f188, %f186, %f187;
	selp.f32 	%f189, %f186, %f188, %p30;
	mov.b32 	%r172, %f189;
	mov.b32 	%r173, 8;
	// begin inline asm
	shfl.sync.down.b32 %r171, %r172, %r173, %r179, %r180;
	// end inline asm
	add.s32 	%r187, %r155, 8;
	setp.gt.s32 	%p31, %r187, %r179;
	mov.b32 	%f190, %r171;
	add.f32 	%f191, %f189, %f190;
	selp.f32 	%f192, %f189, %f191, %p31;
	mov.b32 	%r177, %f192;
	mov.b32 	%r178, 16;
	// begin inline asm
	shfl.sync.down.b32 %r176, %r177, %r178, %r179, %r180;
	// end inline asm
	add.s32 	%r188, %r155, 16;
	setp.gt.s32 	%p32, %r188, %r179;
	mov.b32 	%f193, %r176;
	add.f32 	%f194, %f192, %f193;
	selp.f32 	%f530, %f192, %f194, %p32;
	setp.ne.s32 	%p33, %r155, 0;
	@%p33 bra 	$L__BB7_54;
	shr.u32 	%r189, %r34, 3;
	and.b32  	%r190, %r189, 124;
	mov.u32 	%r191, _ZZN3cub18CUB_300001_SM_10006detail6reduce28DeviceReduceSingleTileKernelINS2_10policy_hubIfjN4cuda3std3__44plusIfEEE10Policy1000EPfSC_iS9_ffNS7_10__identityEEEvT0_T1_T2_T3_T4_T6_E12temp_storage;
	add.s32 	%r192, %r191, %r190;
	st.shared.f32 	[%r192+16], %f530;
$L__BB7_54:
	bar.sync 	0;
	setp.ne.s32 	%p34, %r34, 0;
	@%p34 bra 	$L__BB7_72;
	setp.gt.s32 	%p35, %r67, 32;
	ld.shared.f32 	%f195, [_ZZN3cub18CUB_300001_SM_10006detail6reduce28DeviceReduceSingleTileKernelINS2_10policy_hubIfjN4cuda3std3__44plusIfEEE10Policy1000EPfSC_iS9_ffNS7_10__identityEEEvT0_T1_T2_T3_T4_T6_E12temp_storage+20];
	add.f32 	%f196, %f530, %f195;
	selp.f32 	%f197, %f196, %f530, %p35;
	setp.gt.s32 	%p36, %r67, 64;
	ld.shared.f32 	%f198, [_ZZN3cub18CUB_300001_SM_10006detail6reduce28DeviceReduceSingleTileKernelINS2_10policy_hubIfjN4cuda3std3__44plusIfEEE10Policy1000EPfSC_iS9_ffNS7_10__identityEEEvT0_T1_T2_T3_T4_T6_E12temp_storage+24];
	add.f32 	%f199, %f198, %f197;
	selp.f32 	%f200, %f199, %f197, %p36;
	setp.gt.s32 	%p37, %r67, 96;
	ld.shared.f32 	%f201, [_ZZN3cub18CUB_300001_SM_10006detail6reduce28DeviceReduceSingleTileKernelINS2_10policy_hubIfjN4cuda3std3__44plusIfEEE10Policy1000EPfSC_iS9_ffNS7_10__identityEEEvT0_T1_T2_T3_T4_T6_E12temp_storage+28];
	add.f32 	%f202, %f201, %f200;
	selp.f32 	%f203, %f202, %f200, %p37;
	setp.gt.s32 	%p38, %r67, 128;
	ld.shared.f32 	%f204, [_ZZN3cub18CUB_300001_SM_10006detail6reduce28DeviceReduceSingleTileKernelINS2_10policy_hubIfjN4cuda3std3__44plusIfEEE10Policy1000EPfSC_iS9_ffNS7_10__identityEEEvT0_T1_T2_T3_T4_T6_E12temp_storage+32];
	add.f32 	%f205, %f204, %f203;
	selp.f32 	%f206, %f205, %f203, %p38;
	setp.gt.s32 	%p39, %r67, 160;
	ld.shared.f32 	%f207, [_ZZN3cub18CUB_300001_SM_10006detail6reduce28DeviceReduceSingleTileKernelINS2_10policy_hubIfjN4cuda3std3__44plusIfEEE10Policy1000EPfSC_iS9_ffNS7_10__identityEEEvT0_T1_T2_T3_T4_T6_E12temp_storage+36];
	add.f32 	%f208, %f207, %f206;
	selp.f32 	%f209, %f208, %f206, %p39;
	setp.gt.s32 	%p40, %r67, 192;
	ld.shared.f32 	%f210, [_ZZN3cub18CUB_300001_SM_10006detail6reduce28DeviceReduceSingleTileKernelINS2_10policy_hubIfjN4cuda3std3__44plusIfEEE10Policy1000EPfSC_iS9_ffNS7_10__identityEEEvT0_T1_T2_T3_T4_T6_E12temp_storage+40];
	add.f32 	%f211, %f210, %f209;
	selp.f32 	%f212, %f211, %f209, %p40;
	setp.gt.s32 	%p41, %r67, 224;
	ld.shared.f32 	%f213, [_ZZN3cub18CUB_300001_SM_10006detail6reduce28DeviceReduceSingleTileKernelINS2_10policy_hubIfjN4cuda3std3__44plusIfEEE10Policy1000EPfSC_iS9_ffNS7_10__identityEEEvT0_T1_T2_T3_T4_T6_E12temp_storage+44];
	add.f32 	%f214, %f213, %f212;
	selp.f32 	%f215, %f214, %f212, %p41;
	setp.gt.s32 	%p42, %r67, 256;
	ld.shared.f32 	%f216, [_ZZN3cub18CUB_300001_SM_10006detail6reduce28DeviceReduceSingleTileKernelINS2_10policy_hubIfjN4cuda3std3__44plusIfEEE10Policy1000EPfSC_iS9_ffNS7_10__identityEEEvT0_T1_T2_T3_T4_T6_E12temp_storage+48];
	add.f32 	%f217, %f216, %f215;
	selp.f32 	%f218, %f217, %f215, %p42;
	setp.gt.s32 	%p43, %r67, 288;
	ld.shared.f32 	%f219, [_ZZN3cub18CUB_300001_SM_10006detail6reduce28DeviceReduceSingleTileKernelINS2_10policy_hubIfjN4cuda3std3__44plusIfEEE10Policy1000EPfSC_iS9_ffNS7_10__identityEEEvT0_T1_T2_T3_T4_T6_E12temp_storage+52];
	add.f32 	%f220, %f219, %f218;
	selp.f32 	%f221, %f220, %f218, %p43;
	setp.gt.s32 	%p44, %r67, 320;
	ld.shared.f32 	%f222, [_ZZN3cub18CUB_300001_SM_10006detail6reduce28DeviceReduceSingleTileKernelINS2_10policy_hubIfjN4cuda3std3__44plusIfEEE10Policy1000EPfSC_iS9_ffNS7_10__identityEEEvT0_T1_T2_T3_T4_T6_E12temp_storage+56];
	add.f32 	%f223, %f222, %f221;
	selp.f32 	%f224, %f223, %f221, %p44;
	setp.gt.s32 	%p45, %r67, 352;
	ld.shared.f32 	%f225, [_ZZN3cub18CUB_300001_SM_10006detail6reduce28DeviceReduceSingleTileKernelINS2_10policy_hubIfjN4cuda3std3__44plusIfEEE10Policy1000EPfSC_iS9_ffNS7_10__identityEEEvT0_T1_T2_T3_T4_T6_E12temp_storage+60];
	add.f32 	%f226, %f225, %f224;
	selp.f32 	%f227, %f226, %f224, %p45;
	setp.gt.s32 	%p46, %r67, 384;
	ld.shared.f32 	%f228, [_ZZN3cub18CUB_300001_SM_10006detail6reduce28DeviceReduceSingleTileKernelINS2_10policy_hubIfjN4cuda3std3__44plusIfEEE10Policy1000EPfSC_iS9_ffNS7_10__identityEEEvT0_T1_T2_T3_T4_T6_E12temp_storage+64];
	add.f32 	%f229, %f228, %f227;
	selp.f32 	%f230, %f229, %f227, %p46;
	setp.gt.s32 	%p47, %r67, 416;
	ld.shared.f32 	%f231, [_ZZN3cub18CUB_300001_SM_10006detail6reduce28DeviceReduceSingleTileKernelINS2_10policy_hubIfjN4cuda3std3__44plusIfEEE10Policy1000EPfSC_iS9_ffNS7_10__identityEEEvT0_T1_T2_T3_T4_T6_E12temp_storage+68];
	add.f32 	%f232, %f231, %f230;
	selp.f32 	%f233, %f232, %f230, %p47;
	setp.gt.s32 	%p48, %r67, 448;
	ld.shared.f32 	%f234, [_ZZN3cub18CUB_300001_SM_10006detail6reduce28DeviceReduceSingleTileKernelINS2_10policy_hubIfjN4cuda3std3__44plusIfEEE10Policy1000EPfSC_iS9_ffNS7_10__identityEEEvT0_T1_T2_T3_T4_T6_E12temp_storage+72];
	add.f32 	%f235, %f234, %f233;
	selp.f32 	%f236, %f235, %f233, %p48;
	setp.gt.s32 	%p49, %r67, 480;
	ld.shared.f32 	%f237, [_ZZN3cub18CUB_300001_SM_10006detail6reduce28DeviceReduceSingleTileKernelINS2_10policy_hubIfjN4cuda3std3__44plusIfEEE10Policy1000EPfSC_iS9_ffNS7_10__identityEEEvT0_T1_T2_T3_T4_T6_E12temp_storage+76];
	add.f32 	%f238, %f237, %f236;
	selp.f32 	%f530, %f238, %f236, %p49;
	bra.uni 	$L__BB7_72;
$L__BB7_56:
	mov.u32 	%r46, %tid.x;
	mul.wide.u32 	%rd35, %r46, 4;
	add.s64 	%rd19, %rd16, %rd35;
	// begin inline asm
	ld.global.nc.u32 %r68, [%rd19];
	// end inline asm
	mov.b32 	%f59, %r68;
	add.s64 	%rd20, %rd19, 2048;
	// begin inline asm
	ld.global.nc.u32 %r69, [%rd20];
	// end inline asm
	mov.b32 	%f60, %r69;
	add.s64 	%rd21, %rd19, 4096;
	// begin inline asm
	ld.global.nc.u32 %r70, [%rd21];
	// end inline asm
	mov.b32 	%f61, %r70;
	add.s64 	%rd22, %rd19, 6144;
	// begin inline asm
	ld.global.nc.u32 %r71, [%rd22];
	// end inline asm
	mov.b32 	%f62, %r71;
	add.s64 	%rd23, %rd19, 8192;
	// begin inline asm
	ld.global.nc.u32 %r72, [%rd23];
	// end inline asm
	mov.b32 	%f63, %r72;
	add.s64 	%rd24, %rd19, 10240;
	// begin inline asm
	ld.global.nc.u32 %r73, [%rd24];
	// end inline asm
	mov.b32 	%f64, %r73;
	add.s64 	%rd25, %rd19, 12288;
	// begin inline asm
	ld.global.nc.u32 %r74, [%rd25];
	// end inline asm
	mov.b32 	%f65, %r74;
	add.s64 	%rd26, %rd19, 14336;
	// begin inline asm
	ld.global.nc.u32 %r75, [%rd26];
	// end inline asm
	mov.b32 	%f66, %r75;
	add.s64 	%rd27, %rd19, 16384;
	// begin inline asm
	ld.global.nc.u32 %r76, [%rd27];
	// end inline asm
	mov.b32 	%f67, %r76;
	add.s64 	%rd28, %rd19, 18432;
	// begin inline asm
	ld.global.nc.u32 %r77, [%rd28];
	// end inline asm
	mov.b32 	%f68, %r77;
	add.s64 	%rd29, %rd19, 20480;
	// begin inline asm
	ld.global.nc.u32 %r78, [%rd29];
	// end inline asm
	mov.b32 	%f69, %r78;
	add.s64 	%rd30, %rd19, 22528;
	// begin inline asm
	ld.global.nc.u32 %r79, [%rd30];
	// end inline asm
	mov.b32 	%f70, %r79;
	add.s64 	%rd31, %rd19, 24576;
	// begin inline asm
	ld.global.nc.u32 %r80, [%rd31];
	// end inline asm
	mov.b32 	%f71, %r80;
	add.s64 	%rd32, %rd19, 26624;
	// begin inline asm
	ld.global.nc.u32 %r81, [%rd32];
	// end inline asm
	mov.b32 	%f72, %r81;
	add.s64 	%rd33, %rd19, 28672;
	// begin inline asm
	ld.global.nc.u32 %r82, [%rd33];
	// end inline asm
	mov.b32 	%f73, %r82;
	add.s64 	%rd34, %rd19, 30720;
	// begin inline asm
	ld.global.nc.u32 %r83, [%rd34];
	// end inline asm
	mov.b32 	%f74, %r83;
	add.f32 	%f75, %f59, %f60;
	add.f32 	%f76, %f61, %f62;
	add.f32 	%f77, %f63, %f64;
	add.f32 	%f78, %f65, %f66;
	add.f32 	%f79, %f67, %f68;
	add.f32 	%f80, %f69, %f70;
	add.f32 	%f81, %f71, %f72;
	add.f32 	%f82, %f73, %f74;
	add.f32 	%f83, %f75, %f76;
	add.f32 	%f84, %f77, %f78;
	add.f32 	%f85, %f79, %f80;
	add.f32 	%f86, %f81, %f82;
	add.f32 	%f87, %f83, %f84;
	add.f32 	%f88, %f85, %f86;
	add.f32 	%f529, %f87, %f88;
	setp.lt.u32 	%p4, %r67, 16384;
	mov.b32 	%r400, 8192;
	@%p4 bra 	$L__BB7_60;
	add.s32 	%r47, %r67, -8192;
	mov.b32 	%r400, 8192;
$L__BB7_58:
	mul.wide.s32 	%rd52, %r400, 4;
	add.s64 	%rd36, %rd19, %rd52;
	// begin inline asm
	ld.global.nc.u32 %r86, [%rd36];
	// end inline asm
	mov.b32 	%f89, %r86;
	add.s64 	%rd37, %rd36, 2048;
	// begin inline asm
	ld.global.nc.u32 %r87, [%rd37];
	// end inline asm
	mov.b32 	%f90, %r87;
	add.s64 	%rd38, %rd36, 4096;
	// begin inline asm
	ld.global.nc.u32 %r88, [%rd38];
	// end inline asm
	mov.b32 	%f91, %r88;
	add.s64 	%rd39, %rd36, 6144;
	// begin inline asm
	ld.global.nc.u32 %r89, [%rd39];
	// end inline asm
	mov.b32 	%f92, %r89;
	add.s64 	%rd40, %rd36, 8192;
	// begin inline asm
	ld.global.nc.u32 %r90, [%rd40];
	// end inline asm
	mov.b32 	%f93, %r90;
	add.s64 	%rd41, %rd36, 10240;
	// begin inline asm
	ld.global.nc.u32 %r91, [%rd41];
	// end inline asm
	mov.b32 	%f94, %r91;
	add.s64 	%rd42, %rd36, 12288;
	// begin inline asm
	ld.global.nc.u32 %r92, [%rd42];
	// end inline asm
	mov.b32 	%f95, %r92;
	add.s64 	%rd43, %rd36, 14336;
	// begin inline asm
	ld.global.nc.u32 %r93, [%rd43];
	// end inline asm
	mov.b32 	%f96, %r93;
	add.s64 	%rd44, %rd36, 16384;
	// begin inline asm
	ld.global.nc.u32 %r94, [%rd44];
	// end inline asm
	mov.b32 	%f97, %r94;
	add.s64 	%rd45, %rd36, 18432;
	// begin inline asm
	ld.global.nc.u32 %r95, [%rd45];
	// end inline asm
	mov.b32 	%f98, %r95;
	add.s64 	%rd46, %rd36, 20480;
	// begin inline asm
	ld.global.nc.u32 %r96, [%rd46];
	// end inline asm
	mov.b32 	%f99, %r96;
	add.s64 	%rd47, %rd36, 22528;
	// begin inline asm
	ld.global.nc.u32 %r97, [%rd47];
	// end inline asm
	mov.b32 	%f100, %r97;
	add.s64 	%rd48, %rd36, 24576;
	// begin inline asm
	ld.global.nc.u32 %r98, [%rd48];
	// end inline asm
	mov.b32 	%f101, %r98;
	add.s64 	%rd49, %rd36, 26624;
	// begin inline asm
	ld.global.nc.u32 %r99, [%rd49];
	// end inline asm
	mov.b32 	%f102, %r99;
	add.s64 	%rd50, %rd36, 28672;
	// begin inline asm
	ld.global.nc.u32 %r100, [%rd50];
	// end inline asm
	mov.b32 	%f103, %r100;
	add.s64 	%rd51, %rd36, 30720;
	// begin inline asm
	ld.global.nc.u32 %r101, [%rd51];
	// end inline asm
	mov.b32 	%f104, %r101;
	add.f32 	%f105, %f529, %f89;
	add.f32 	%f106, %f90, %f91;
	add.f32 	%f107, %f92, %f93;
	add.f32 	%f108, %f94, %f95;
	add.f32 	%f109, %f96, %f97;
	add.f32 	%f110, %f98, %f99;
	add.f32 	%f111, %f100, %f101;
	add.f32 	%f112, %f102, %f103;
	add.f32 	%f113, %f105, %f106;
	add.f32 	%f114, %f107, %f108;
	add.f32 	%f115, %f109, %f110;
	add.f32 	%f116, %f111, %f112;
	add.f32 	%f117, %f113, %f114;
	add.f32 	%f118, %f115, %f116;
	add.f32 	%f119, %f117, %f118;
	add.f32 	%f529, %f119, %f104;
	sub.s32 	%r102, %r67, %r400;
	setp.lt.s32 	%p5, %r102, 8192;
	@%p5 bra 	$L__BB7_68;
	add.s32 	%r400, %r400, 8192;
	setp.le.s32 	%p6, %r400, %r47;
	@%p6 bra 	$L__BB7_58;
$L__BB7_60:
	setp.le.s32 	%p7, %r67, %r400;
	@%p7 bra 	$L__BB7_68;
	sub.s32 	%r51, %r67, %r400;
	setp.ge.s32 	%p8, %r46, %r51;
	@%p8 bra 	$L__BB7_68;
	not.b32 	%r103, %r46;
	add.s32 	%r104, %r67, %r103;
	sub.s32 	%r52, %r104, %r400;
	and.b32  	%r105, %r52, 1536;
	setp.eq.s32 	%p9, %r105, 1536;
	mov.u32 	%r404, %r46;
	@%p9 bra 	$L__BB7_65;
	add.s32 	%r402, %r46, %r400;
	shr.u32 	%r106, %r52, 9;
	add.s32 	%r107, %r106, 1;
	and.b32  	%r108, %r107, 3;
	neg.s32 	%r401, %r108;
	mov.u32 	%r404, %r46;
$L__BB7_64:
	.pragma "nounroll";
	mul.wide.u32 	%rd54, %r402, 4;
	add.s64 	%rd53, %rd16, %rd54;
	// begin inline asm
	ld.global.nc.u32 %r109, [%rd53];
	// end inline asm
	mov.b32 	%f121, %r109;
	add.f32 	%f529, %f529, %f121;
	add.s32 	%r404, %r404, 512;
	add.s32 	%r402, %r402, 512;
	add.s32 	%r401, %r401, 1;
	setp.ne.s32 	%p10, %r401, 0;
	@%p10 bra 	$L__BB7_64;
$L__BB7_65:
	setp.lt.u32 	%p11, %r52, 1536;
	@%p11 bra 	$L__BB7_68;
	cvt.u64.u32 	%rd55, %r404;
	cvt.u64.u32 	%rd56, %r400;
	add.s64 	%rd57, %rd55, %rd56;
	shl.b64 	%rd58, %rd57, 2;
	add.s64 	%rd59, %rd58, %rd16;
	add.s64 	%rd132, %rd59, 4096;
	add.s32 	%r405, %r404, %r400;
$L__BB7_67:
	mul.wide.u32 	%rd64, %r405, 4;
	add.s64 	%rd60, %rd16, %rd64;
	// begin inline asm
	ld.global.nc.u32 %r110, [%rd60];
	// end inline asm
	mov.b32 	%f122, %r110;
	add.f32 	%f123, %f529, %f122;
	add.s64 	%rd61, %rd132, -2048;
	// begin inline asm
	ld.global.nc.u32 %r111, [%rd61];
	// end inline asm
	mov.b32 	%f124, %r111;
	add.f32 	%f125, %f123, %f124;
	// begin inline asm
	ld.global.nc.u32 %r112, [%rd132];
	// end inline asm
	mov.b32 	%f126, %r112;
	add.f32 	%f127, %f125, %f126;
	add.s64 	%rd63, %rd132, 2048;
	// begin inline asm
	ld.global.nc.u32 %r113, [%rd63];
	// end inline asm
	mov.b32 	%f128, %r113;
	add.f32 	%f529, %f127, %f128;
	add.s32 	%r404, %r404, 2048;
	add.s64 	%rd132, %rd132, 8192;
	add.s32 	%r405, %r405, 2048;
	setp.lt.s32 	%p12, %r404, %r51;
	@%p12 bra 	$L__BB7_67;
$L__BB7_68:
	// begin inline asm
	mov.u32 %r114, %laneid;
	// end inline asm
	mov.b32 	%r116, %f529;
	mov.b32 	%r117, 1;
	mov.b32 	%r138, 31;
	mov.b32 	%r139, -1;
	// begin inline asm
	shfl.sync.down.b32 %r115, %r116, %r117, %r138, %r139;
	// end inline asm
	setp.gt.s32 	%p13, %r114, 30;
	mov.b32 	%f129, %r115;
	add.f32 	%f130, %f529, %f129;
	selp.f32 	%f131, %f529, %f130, %p13;
	mov.b32 	%r121, %f131;
	mov.b32 	%r122, 2;
	// begin inline asm
	shfl.sync.down.b32 %r120, %r121, %r122, %r138, %r139;
	// end inline asm
	setp.gt.s32 	%p14, %r114, 29;
	mov.b32 	%f132, %r120;
	add.f32 	%f133, %f131, %f132;
	selp.f32 	%f134, %f131, %f133, %p14;
	mov.b32 	%r126, %f134;
	mov.b32 	%r127, 4;
	// begin inline asm
	shfl.sync.down.b32 %r125, %r126, %r127, %r138, %r139;
	// end inline asm
	setp.gt.s32 	%p15, %r114, 27;
	mov.b32 	%f135, %r125;
	add.f32 	%f136, %f134, %f135;
	selp.f32 	%f137, %f134, %f136, %p15;
	mov.b32 	%r131, %f137;
	mov.b32 	%r132, 8;
	// begin inline asm
	shfl.sync.down.b32 %r130, %r131, %r132, %r138, %r139;
	// end inline asm
	setp.gt.s32 	%p16, %r114, 23;
	mov.b32 	%f138, %r130;
	add.f32 	%f139, %f137, %f138;
	selp.f32 	%f140, %f137, %f139, %p16;
	mov.b32 	%r136, %f140;
	mov.b32 	%r137, 16;
	// begin inline asm
	shfl.sync.down.b32 %r135, %r136, %r137, %r138, %r139;
	// end inline asm
	setp.gt.s32 	%p17, %r114, 15;
	mov.b32 	%f141, %r135;
	add.f32 	%f54, %f140, %f141;
	selp.f32 	%f530, %f140, %f54, %p17;
	setp.ne.s32 	%p18, %r114, 0;
	@%p18 bra 	$L__BB7_70;
	shr.u32 	%r140, %r46, 3;
	and.b32  	%r141, %r140, 124;
	mov.u32 	%r142, _ZZN3cub18CUB_300001_SM_10006detail6reduce28DeviceReduceSingleTileKernelINS2_10policy_hubIfjN4cuda3std3__44plusIfEEE10Policy1000EPfSC_iS9_ffNS7_10__identityEEEvT0_T1_T2_T3_T4_T6_E12temp_storage;
	add.s32 	%r143, %r142, %r141;
	st.shared.f32 	[%r143+16], %f54;
$L__BB7_70:
	bar.sync 	0;
	setp.ne.s32 	%p19, %r46, 0;
	@%p19 bra 	$L__BB7_72;
	ld.shared.f32 	%f142, [_ZZN3cub18CUB_300001_SM_10006detail6reduce28DeviceReduceSingleTileKernelINS2_10policy_hubIfjN4cuda3std3__44plusIfEEE10Policy1000EPfSC_iS9_ffNS7_10__identityEEEvT0_T1_T2_T3_T4_T6_E12temp_storage+20];
	add.f32 	%f143, %f530, %f142;
	ld.shared.f32 	%f144, [_ZZN3cub18CUB_300001_SM_10006detail6reduce28DeviceReduceSingleTileKernelINS2_10policy_hubIfjN4cuda3std3__44plusIfEEE10Policy1000EPfSC_iS9_ffNS7_10__identityEEEvT0_T1_T2_T3_T4_T6_E12temp_storage+24];
	add.f32 	%f145, %f143, %f144;
	ld.shared.f32 	%f146, [_ZZN3cub18CUB_300001_SM_10006detail6reduce28DeviceReduceSingleTileKernelINS2_10policy_hubIfjN4cuda3std3__44plusIfEEE10Policy1000EPfSC_iS9_ffNS7_10__identityEEEvT0_T1_T2_T3_T4_T6_E12temp_storage+28];
	add.f32 	%f147, %f145, %f146;
	ld.shared.f32 	%f148, [_ZZN3cub18CUB_300001_SM_10006detail6reduce28DeviceReduceSingleTileKernelINS2_10policy_hubIfjN4cuda3std3__44plusIfEEE10Policy1000EPfSC_iS9_ffNS7_10__identityEEEvT0_T1_T2_T3_T4_T6_E12temp_storage+32];
	add.f32 	%f149, %f147, %f148;
	ld.shared.f32 	%f150, [_ZZN3cub18CUB_300001_SM_10006detail6reduce28DeviceReduceSingleTileKernelINS2_10policy_hubIfjN4cuda3std3__44plusIfEEE10Policy1000EPfSC_iS9_ffNS7_10__identityEEEvT0_T1_T2_T3_T4_T6_E12temp_storage+36];
	add.f32 	%f151, %f149, %f150;
	ld.shared.f32 	%f152, [_ZZN3cub18CUB_300001_SM_10006detail6reduce28DeviceReduceSingleTileKernelINS2_10policy_hubIfjN4cuda3std3__44plusIfEEE10Policy1000EPfSC_iS9_ffNS7_10__identityEEEvT0_T1_T2_T3_T4_T6_E12temp_storage+40];
	add.f32 	%f153, %f151, %f152;
	ld.shared.f32 	%f154, [_ZZN3cub18CUB_300001_SM_10006detail6reduce28DeviceReduceSingleTileKernelINS2_10policy_hubIfjN4cuda3std3__44plusIfEEE10Policy1000EPfSC_iS9_ffNS7_10__identityEEEvT0_T1_T2_T3_T4_T6_E12temp_storage+44];
	add.f32 	%f155, %f153, %f154;
	ld.shared.f32 	%f156, [_ZZN3cub18CUB_300001_SM_10006detail6reduce28DeviceReduceSingleTileKernelINS2_10policy_hubIfjN4cuda3std3__44plusIfEEE10Policy1000EPfSC_iS9_ffNS7_10__identityEEEvT0_T1_T2_T3_T4_T6_E12temp_storage+48];
	add.f32 	%f157, %f155, %f156;
	ld.shared.f32 	%f158, [_ZZN3cub18CUB_300001_SM_10006detail6reduce28DeviceReduceSingleTileKernelINS2_10policy_hubIfjN4cuda3std3__44plusIfEEE10Policy1000EPfSC_iS9_ffNS7_10__identityEEEvT0_T1_T2_T3_T4_T6_E12temp_storage+52];
	add.f32 	%f159, %f157, %f158;
	ld.shared.f32 	%f160, [_ZZN3cub18CUB_300001_SM_10006detail6reduce28DeviceReduceSingleTileKernelINS2_10policy_hubIfjN4cuda3std3__44plusIfEEE10Policy1000EPfSC_iS9_ffNS7_10__identityEEEvT0_T1_T2_T3_T4_T6_E12temp_storage+56];
	add.f32 	%f161, %f159, %f160;
	ld.shared.f32 	%f162, [_ZZN3cub18CUB_300001_SM_10006detail6reduce28DeviceReduceSingleTileKernelINS2_10policy_hubIfjN4cuda3std3__44plusIfEEE10Policy1000EPfSC_iS9_ffNS7_10__identityEEEvT0_T1_T2_T3_T4_T6_E12temp_storage+60];
	add.f32 	%f163, %f161, %f162;
	ld.shared.f32 	%f164, [_ZZN3cub18CUB_300001_SM_10006detail6reduce28DeviceReduceSingleTileKernelINS2_10policy_hubIfjN4cuda3std3__44plusIfEEE10Policy1000EPfSC_iS9_ffNS7_10__identityEEEvT0_T1_T2_T3_T4_T6_E12temp_storage+64];
	add.f32 	%f165, %f163, %f164;
	ld.shared.f32 	%f166, [_ZZN3cub18CUB_300001_SM_10006detail6reduce28DeviceReduceSingleTileKernelINS2_10policy_hubIfjN4cuda3std3__44plusIfEEE10Policy1000EPfSC_iS9_ffNS7_10__identityEEEvT0_T1_T2_T3_T4_T6_E12temp_storage+68];
	add.f32 	%f167, %f165, %f166;
	ld.shared.f32 	%f168, [_ZZN3cub18CUB_300001_SM_10006detail6reduce28DeviceReduceSingleTileKernelINS2_10policy_hubIfjN4cuda3std3__44plusIfEEE10Policy1000EPfSC_iS9_ffNS7_10__identityEEEvT0_T1_T2_T3_T4_T6_E12temp_storage+72];
	add.f32 	%f169, %f167, %f168;
	ld.shared.f32 	%f170, [_ZZN3cub18CUB_300001_SM_10006detail6reduce28DeviceReduceSingleTileKernelINS2_10policy_hubIfjN4cuda3std3__44plusIfEEE10Policy1000EPfSC_iS9_ffNS7_10__identityEEEvT0_T1_T2_T3_T4_T6_E12temp_storage+76];
	add.f32 	%f530, %f169, %f170;
$L__BB7_72:
	mov.u32 	%r379, %tid.x;
	setp.ne.s32 	%p111, %r379, 0;
	@%p111 bra 	$L__BB7_74;
	add.f32 	%f503, %f58, %f530;
	st.global.f32 	[%rd1], %f503;
$L__BB7_74:
	ret;

}
	// .globl	_ZN3cub18CUB_300001_SM_10006detail6reduce28DeviceReduceSingleTileKernelINS2_10policy_hubIfyN4cuda3std3__44plusIfEEE10Policy1000EN6thrust24THRUST_300001_SM_1000_NS6detail15normal_iteratorINSD_10device_ptrIfEEEEPfyS9_ffNS7_10__identityEEEvT0_T1_T2_T3_T4_T6_
.visible .entry _ZN3cub18CUB_300001_SM_10006detail6reduce28DeviceReduceSingleTileKernelINS2_10policy_hubIfyN4cuda3std3__44plusIfEEE10Policy1000EN6thrust24THRUST_300001_SM_1000_NS6detail15normal_iteratorINSD_10device_ptrIfEEEEPfyS9_ffNS7_10__identityEEEvT0_T1_T2_T3_T4_T6_(
	.param .align 8 .b8 _ZN3cub18CUB_300001_SM_10006detail6reduce28DeviceReduceSingleTileKernelINS2_10policy_hubIfyN4cuda3std3__44plusIfEEE10Policy1000EN6thrust24THRUST_300001_SM_1000_NS6detail15normal_iteratorINSD_10device_ptrIfEEEEPfyS9_ffNS7_10__identityEEEvT0_T1_T2_T3_T4_T6__param_0[8],
	.param .u64 .ptr .align 1 _ZN3cub18CUB_300001_SM_10006detail6reduce28DeviceReduceSingleTileKernelINS2_10policy_hubIfyN4cuda3std3__44plusIfEEE10Policy1000EN6thrust24THRUST_300001_SM_1000_NS6detail15normal_iteratorINSD_10device_ptrIfEEEEPfyS9_ffNS7_10__identityEEEvT0_T1_T2_T3_T4_T6__param_1,
	.param .u64 _ZN3cub18CUB_300001_SM_10006detail6reduce28DeviceReduceSingleTileKernelINS2_10policy_hubIfyN4cuda3std3__44plusIfEEE10Policy1000EN6thrust24THRUST_300001_SM_1000_NS6detail15normal_iteratorINSD_10device_ptrIfEEEEPfyS9_ffNS7_10__identityEEEvT0_T1_T2_T3_T4_T6__param_2,
	.param .align 1 .b8 _ZN3cub18CUB_300001_SM_10006detail6reduce28DeviceReduceSingleTileKernelINS2_10policy_hubIfyN4cuda3std3__44plusIfEEE10Policy1000EN6thrust24THRUST_300001_SM_1000_NS6detail15normal_iteratorINSD_10device_ptrIfEEEEPfyS9_ffNS7_10__identityEEEvT0_T1_T2_T3_T4_T6__param_3[1],
	.param .f32 _ZN3cub18CUB_300001_SM_10006detail6reduce28DeviceReduceSingleTileKernelINS2_10policy_hubIfyN4cuda3std3__44plusIfEEE10Policy1000EN6thrust24THRUST_300001_SM_1000_NS6detail15normal_iteratorINSD_10device_ptrIfEEEEPfyS9_ffNS7_10__identityEEEvT0_T1_T2_T3_T4_T6__param_4,
	.param .align 1 .b8 _ZN3cub18CUB_300001_SM_10006detail6reduce28DeviceReduceSingleTileKernelINS2_10policy_hubIfyN4cuda3std3__44plusIfEEE10Policy1000EN6thrust24THRUST_300001_SM_1000_NS6detail15normal_iteratorINSD_10device_ptrIfEEEEPfyS9_ffNS7_10__identityEEEvT0_T1_T2_T3_T4_T6__param_5[1]
)
.maxntid 256
.minnctapersm 1
{
	.reg .pred 	%p<59>;
	.reg .b32 	%r<171>;
	.reg .b32 	%f<328>;
	.reg .b64 	%rd<56>;
	// demoted variable
	.shared .align 4 .b8 _ZZN3cub18CUB_300001_SM_10006detail6reduce28DeviceReduceSingleTileKernelINS2_10policy_hubIfyN4cuda3std3__44plusIfEEE10Policy1000EN6thrust24THRUST_300001_SM_1000_NS6detail15normal_iteratorINSD_10device_ptrIfEEEEPfyS9_ffNS7_10__identityEEEvT0_T1_T2_T3_T4_T6_E12temp_storage[44];
	ld.param.u64 	%rd18, [_ZN3cub18CUB_300001_SM_10006detail6reduce28DeviceReduceSingleTileKernelINS2_10policy_hubIfyN4cuda3std3__44plusIfEEE10Policy1000EN6thrust24THRUST_300001_SM_1000_NS6detail15normal_iteratorINSD_10device_ptrIfEEEEPfyS9_ffNS7_10__identityEEEvT0_T1_T2_T3_T4_T6__param_0];
	ld.param.u64 	%rd20, [_ZN3cub18CUB_300001_SM_10006detail6reduce28DeviceReduceSingleTileKernelINS2_10policy_hubIfyN4cuda3std3__44plusIfEEE10Policy1000EN6thrust24THRUST_300001_SM_1000_NS6detail15normal_iteratorINSD_10device_ptrIfEEEEPfyS9_ffNS7_10__identityEEEvT0_T1_T2_T3_T4_T6__param_1];
	ld.param.u64 	%rd19, [_ZN3cub18CUB_300001_SM_10006detail6reduce28DeviceReduceSingleTileKernelINS2_10policy_hubIfyN4cuda3std3__44plusIfEEE10Policy1000EN6thrust24THRUST_300001_SM_1000_NS6detail15normal_iteratorINSD_10device_ptrIfEEEEPfyS9_ffNS7_10__identityEEEvT0_T1_T2_T3_T4_T6__param_2];
	ld.param.f32 	%f42, [_ZN3cub18CUB_300001_SM_10006detail6reduce28DeviceReduceSingleTileKernelINS2_10policy_hubIfyN4cuda3std3__44plusIfEEE10Policy1000EN6thrust24THRUST_300001_SM_1000_NS6detail15normal_iteratorINSD_10device_ptrIfEEEEPfyS9_ffNS7_10__identityEEEvT0_T1_T2_T3_T4_T6__param_4];
	cvta.to.global.u64 	%rd1, %rd20;
	setp.ne.s64 	%p1, %rd19, 0;
	@%p1 bra 	$L__BB8_3;
	mov.u32 	%r156, %tid.x;
	setp.ne.s32 	%p58, %r156, 0;
	@%p58 bra 	$L__BB8_51;
	st.global.f32 	[%rd1], %f42;
	bra.uni 	$L__BB8_51;
$L__BB8_3:
	cvta.to.global.u64 	%rd2, %rd18;
	setp.gt.u64 	%p2, %rd19, 4095;
	@%p2 bra 	$L__BB8_28;
	cvt.u32.u64 	%r1, %rd19;
	mov.u32 	%r2, %tid.x;
	setp.ge.u32 	%p24, %r2, %r1;
	mov.f32 	%f315, 0f00000000;
	mov.u32 	%r160, %r2;
	@%p24 bra 	$L__BB8_6;
	mul.wide.u32 	%rd41, %r2, 4;
	add.s64 	%rd42, %rd2, %rd41;
	ld.global.f32 	%f315, [%rd42];
	add.s32 	%r160, %r2, 256;
$L__BB8_6:
	setp.ge.u32 	%p25, %r160, %r1;
	@%p25 bra 	$L__BB8_19;
	not.b32 	%r83, %r160;
	add.s32 	%r84, %r83, %r1;
	shr.u32 	%r85, %r84, 8;
	add.s32 	%r5, %r85, 1;
	and.b32  	%r6, %r5, 15;
	setp.lt.u32 	%p26, %r84, 3840;
	@%p26 bra 	$L__BB8_10;
	and.b32  	%r86, %r5, 33554416;
	neg.s32 	%r158, %r86;
	mul.wide.u32 	%rd43, %r160, 4;
	add.s64 	%rd44, %rd43, %rd2;
	add.s64 	%rd51, %rd44, 8192;
$L__BB8_9:
	.pragma "nounroll";
	ld.global.f32 	%f189, [%rd51+-8192];
	add.f32 	%f190, %f315, %f189;
	ld.global.f32 	%f191, [%rd51+-7168];
	add.f32 	%f192, %f190, %f191;
	ld.global.f32 	%f193, [%rd51+-6144];
	add.f32 	%f194, %f192, %f193;
	ld.global.f32 	%f195, [%rd51+-5120];
	add.f32 	%f196, %f194, %f195;
	ld.global.f32 	%f197, [%rd51+-4096];
	add.f32 	%f198, %f196, %f197;
	ld.global.f32 	%f199, [%rd51+-3072];
	add.f32 	%f200, %f198, %f199;
	ld.global.f32 	%f201, [%rd51+-2048];
	add.f32 	%f202, %f200, %f201;
	ld.global.f32 	%f203, [%rd51+-1024];
	add.f32 	%f204, %f202, %f203;
	ld.global.f32 	%f205, [%rd51];
	add.f32 	%f206, %f204, %f205;
	ld.global.f32 	%f207, [%rd51+1024];
	add.f32 	%f208, %f206, %f207;
	ld.global.f32 	%f209, [%rd51+2048];
	add.f32 	%f210, %f208, %f209;
	ld.global.f32 	%f211, [%rd51+3072];
	add.f32 	%f212, %f210, %f211;
	ld.global.f32 	%f213, [%rd51+4096];
	add.f32 	%f214, %f212, %f213;
	ld.global.f32 	%f215, [%rd51+5120];
	add.f32 	%f216, %f214, %f215;
	ld.global.f32 	%f217, [%rd51+6144];
	add.f32 	%f218, %f216, %f217;
	ld.global.f32 	%f219, [%rd51+7168];
	add.f32 	%f315, %f218, %f219;
	add.s32 	%r160, %r160, 4096;
	add.s32 	%r158, %r158, 16;
	add.s64 	%rd51, %rd51, 16384;
	setp.ne.s32 	%p27, %r158, 0;
	@%p27 bra 	$L__BB8_9;
$L__BB8_10:
	setp.eq.s32 	%p28, %r6, 0;
	@%p28 bra 	$L__BB8_19;
	and.b32  	%r13, %r5, 7;
	setp.lt.u32 	%p29, %r6, 8;
	@%p29 bra 	$L__BB8_13;
	mul.wide.s32 	%rd45, %r160, 4;
	add.s64 	%rd46, %rd2, %rd45;
	ld.global.f32 	%f221, [%rd46];
	add.f32 	%f222, %f315, %f221;
	ld.global.f32 	%f223, [%rd46+1024];
	add.f32 	%f224, %f222, %f223;
	ld.global.f32 	%f225, [%rd46+2048];
	add.f32 	%f226, %f224, %f225;
	ld.global.f32 	%f227, [%rd46+3072];
	add.f32 	%f228, %f226, %f227;
	ld.global.f32 	%f229, [%rd46+4096];
	add.f32 	%f230, %f228, %f229;
	ld.global.f32 	%f231, [%rd46+5120];
	add.f32 	%f232, %f230, %f231;
	ld.global.f32 	%f233, [%rd46+6144];
	add.f32 	%f234, %f232, %f233;
	ld.global.f32 	%f235, [%rd46+7168];
	add.f32 	%f315, %f234, %f235;
	add.s32 	%r160, %r160, 2048;
$L__BB8_13:
	setp.eq.s32 	%p30, %r13, 0;
	@%p30 bra 	$L__BB8_19;
	and.b32  	%r16, %r5, 3;
	setp.lt.u32 	%p31, %r13, 4;
	@%p31 bra 	$L__BB8_16;
	mul.wide.s32 	%rd47, %r160, 4;
	add.s64 	%rd48, %rd2, %rd47;
	ld.global.f32 	%f237, [%rd48];
	add.f32 	%f238, %f315, %f237;
	ld.global.f32 	%f239, [%rd48+1024];
	add.f32 	%f240, %f238, %f239;
	ld.global.f32 	%f241, [%rd48+2048];
	add.f32 	%f242, %f240, %f241;
	ld.global.f32 	%f243, [%rd48+3072];
	add.f32 	%f315, %f242, %f243;
	add.s32 	%r160, %r160, 1024;
$L__BB8_16:
	setp.eq.s32 	%p32, %r16, 0;
	@%p32 bra 	$L__BB8_19;
	neg.s32 	%r163, %r16;
$L__BB8_18:
	.pragma "nounroll";
	mul.wide.s32 	%rd49, %r160, 4;
	add.s64 	%rd50, %rd2, %rd49;
	ld.global.f32 	%f244, [%rd50];
	add.f32 	%f315, %f315, %f244;
	add.s32 	%r160, %r160, 256;
	add.s32 	%r163, %r163, 1;
	setp.ne.s32 	%p33, %r163, 0;
	@%p33 bra 	$L__BB8_18;
$L__BB8_19:
	setp.lt.u64 	%p34, %rd19, 256;
	@%p34 bra 	$L__BB8_24;
	// begin inline asm
	mov.u32 %r125, %laneid;
	// end inline asm
	mov.b32 	%r127, %f315;
	mov.b32 	%r128, 1;
	mov.b32 	%r149, 31;
	mov.b32 	%r150, -1;
	// begin inline asm
	shfl.sync.down.b32 %r126, %r127, %r128, %r149, %r150;
	// end inline asm
	setp.gt.s32 	%p50, %r125, 30;
	mov.b32 	%f279, %r126;
	add.f32 	%f280, %f315, %f279;
	selp.f32 	%f281, %f315, %f280, %p50;
	mov.b32 	%r132, %f281;
	mov.b32 	%r133, 2;
	// begin inline asm
	shfl.sync.down.b32 %r131, %r132, %r133, %r149, %r150;
	// end inline asm
	setp.gt.s32 	%p51, %r125, 29;
	mov.b32 	%f282, %r131;
	add.f32 	%f283, %f281, %f282;
	selp.f32 	%f284, %f281, %f283, %p51;
	mov.b32 	%r137, %f284;
	mov.b32 	%r138, 4;
	// begin inline asm
	shfl.sync.down.b32 %r136, %r137, %r138, %r149, %r150;
	// end inline asm
	setp.gt.s32 	%p52, %r125, 27;
	mov.b32 	%f285, %r136;
	add.f32 	%f286, %f284, %f285;
	selp.f32 	%f287, %f284, %f286, %p52;
	mov.b32 	%r142, %f287;
	mov.b32 	%r143, 8;
	// begin inline asm
	shfl.sync.down.b32 %r141, %r142, %r143, %r149, %r150;
	// end inline asm
	setp.gt.s32 	%p53, %r125, 23;
	mov.b32 	%f288, %r141;
	add.f32 	%f289, %f287, %f288;
	selp.f32 	%f290, %f287, %f289, %p53;
	mov.b32 	%r147, %f290;
	mov.b32 	%r148, 16;
	// begin inline asm
	shfl.sync.down.b32 %r146, %r147, %r148, %r149, %r150;
	// end inline asm
	setp.gt.s32 	%p54, %r125, 15;
	mov.b32 	%f291, %r146;
	add.f32 	%f16, %f290, %f291;
	selp.f32 	%f327, %f290, %f16, %p54;
	setp.ne.s32 	%p55, %r125, 0;
	@%p55 bra 	$L__BB8_22;
	shr.u32 	%r151, %r2, 3;
	and.b32  	%r152, %r151, 124;
	mov.u32 	%r153, _ZZN3cub18CUB_300001_SM_10006detail6reduce28DeviceReduceSingleTileKernelINS2_10policy_hubIfyN4cuda3std3__44plusIfEEE10Policy1000EN6thrust24THRUST_300001_SM_1000_NS6detail15normal_iteratorINSD_10device_ptrIfEEEEPfyS9_ffNS7_10__identityEEEvT0_T1_T2_T3_T4_T6_E12temp_storage;
	add.s32 	%r154, %r153, %r152;
	st.shared.f32 	[%r154+8], %f16;
$L__BB8_22:
	bar.sync 	0;
	setp.ne.s32 	%p56, %r2, 0;
	@%p56 bra 	$L__BB8_49;
	ld.shared.f32 	%f292, [_ZZN3cub18CUB_300001_SM_10006detail6reduce28DeviceReduceSingleTileKernelINS2_10policy_hubIfyN4cuda3std3__44plusIfEEE10Policy1000EN6thrust24THRUST_300001_SM_1000_NS6detail15normal_iteratorINSD_10device_ptrIfEEEEPfyS9_ffNS7_10__identityEEEvT0_T1_T2_T3_T4_T6_E12temp_storage+12];
	add.f32 	%f293, %f327, %f292;
	ld.shared.f32 	%f294, [_ZZN3cub18CUB_300001_SM_10006detail6reduce28DeviceReduceSingleTileKernelINS2_10policy_hubIfyN4cuda3std3__44plusIfEEE10Policy1000EN6thrust24THRUST_300001_SM_1000_NS6detail15normal_iteratorINSD_10device_ptrIfEEEEPfyS9_ffNS7_10__identityEEEvT0_T1_T2_T3_T4_T6_E12temp_storage+16];
	add.f32 	%f295, %f293, %f294;
	ld.shared.f32 	%f296, [_ZZN3cub18CUB_300001_SM_10006detail6reduce28DeviceReduceSingleTileKernelINS2_10policy_hubIfyN4cuda3std3__44plusIfEEE10Policy1000EN6thrust24THRUST_300001_SM_1000_NS6detail15normal_iteratorINSD_10device_ptrIfEEEEPfyS9_ffNS7_10__identityEEEvT0_T1_T2_T3_T4_T6_E12temp_storage+20];
	add.f32 	%f297, %f295, %f296;
	ld.shared.f32 	%f298, [_ZZN3cub18CUB_300001_SM_10006detail6reduce28DeviceReduceSingleTileKernelINS2_10policy_hubIfyN4cuda3std3__44plusIfEEE10Policy1000EN6thrust24THRUST_300001_SM_1000_NS6detail15normal_iteratorINSD_10device_ptrIfEEEEPfyS9_ffNS7_10__identityEEEvT0_T1_T2_T3_T4_T6_E12temp_storage+24];
	add.f32 	%f299, %f297, %f298;
	ld.shared.f32 	%f300, [_ZZN3cub18CUB_300001_SM_10006detail6reduce28DeviceReduceSingleTileKernelINS2_10policy_hubIfyN4cuda3std3__44plusIfEEE10Policy1000EN6thrust24THRUST_300001_SM_1000_NS6detail15normal_iteratorINSD_10device_ptrIfEEEEPfyS9_ffNS7_10__identityEEEvT0_T1_T2_T3_T4_T6_E12temp_storage+28];
	add.f32 	%f301, %f299, %f300;
	ld.shared.f32 	%f302, [_ZZN3cub18CUB_300001_SM_10006detail6reduce28DeviceReduceSingleTileKernelINS2_10policy_hubIfyN4cuda3std3__44plusIfEEE10Policy1000EN6thrust24THRUST_300001_SM_1000_NS6detail15normal_iteratorINSD_10device_ptrIfEEEEPfyS9_ffNS7_10__identityEEEvT0_T1_T2_T3_T4_T6_E12temp_storage+32];
	add.f32 	%f303, %f301, %f302;
	ld.shared.f32 	%f304, [_ZZN3cub18CUB_300001_SM_10006detail6reduce28DeviceReduceSingleTileKernelINS2_10policy_hubIfyN4cuda3std3__44plusIfEEE10Policy1000EN6thrust24THRUST_300001_SM_1000_NS6detail15normal_iteratorINSD_10device_ptrIfEEEEPfyS9_ffNS7_10__identityEEEvT0_T1_T2_T3_T4_T6_E12temp_storage+36];
	add.f32 	%f327, %f303, %f304;
	bra.uni 	$L__BB8_49;
$L__BB8_24:
	// begin inline asm
	mov.u32 %r87, %laneid;
	// end inline asm
	and.b32  	%r113, %r2, 992;
	add.s32 	%r114, %r113, 32;
	setp.gt.u32 	%p35, %r114, %r1;
	not.b32 	%r115, %r113;
	add.s32 	%r116, %r1, %r115;
	selp.b32 	%r111, %r116, 31, %p35;
	mov.b32 	%r89, %f315;
	mov.b32 	%r90, 1;
	mov.b32 	%r112, -1;
	// begin inline asm
	shfl.sync.down.b32 %r88, %r89, %r90, %r111, %r112;
	// end inline asm
	setp.lt.s32 	%p36, %r87, %r111;
	mov.b32 	%f245, %r88;
	add.f32 	%f246, %f315, %f245;
	selp.f32 	%f247, %f246, %f315, %p36;
	mov.b32 	%r94, %f247;
	mov.b32 	%r95, 2;
	// begin inline asm
	shfl.sync.down.b32 %r93, %r94, %r95, %r111, %r112;
	// end inline asm
	add.s32 	%r117, %r87, 2;
	setp.gt.s32 	%p37, %r117, %r111;
	mov.b32 	%f248, %r93;
	add.f32 	%f249, %f247, %f248;
	selp.f32 	%f250, %f247, %f249, %p37;
	mov.b32 	%r99, %f250;
	mov.b32 	%r100, 4;
	// begin inline asm
	shfl.sync.down.b32 %r98, %r99, %r100, %r111, %r112;
	// end inline asm
	add.s32 	%r118, %r87, 4;
	setp.gt.s32 	%p38, %r118, %r111;
	mov.b32 	%f251, %r98;
	add.f32 	%f252, %f250, %f251;
	selp.f32 	%f253, %f250, %f252, %p38;
	mov.b32 	%r104, %f253;
	mov.b32 	%r105, 8;
	// begin inline asm
	shfl.sync.down.b32 %r103, %r104, %r105, %r111, %r112;
	// end inline asm
	add.s32 	%r119, %r87, 8;
	setp.gt.s32 	%p39, %r119, %r111;
	mov.b32 	%f254, %r103;
	add.f32 	%f255, %f253, %f254;
	selp.f32 	%f256, %f253, %f255, %p39;
	mov.b32 	%r109, %f256;
	mov.b32 	%r110, 16;
	// begin inline asm
	shfl.sync.down.b32 %r108, %r109, %r110, %r111, %r112;
	// end inline asm
	add.s32 	%r120, %r87, 16;
	setp.gt.s32 	%p40, %r120, %r111;
	mov.b32 	%f257, %r108;
	add.f32 	%f258, %f256, %f257;
	selp.f32 	%f327, %f256, %f258, %p40;
	setp.ne.s32 	%p41, %r87, 0;
	@%p41 bra 	$L__BB8_26;
	shr.u32 	%r121, %r2, 3;
	and.b32  	%r122, %r121, 124;
	mov.u32 	%r123, _ZZN3cub18CUB_300001_SM_10006detail6reduce28DeviceReduceSingleTileKernelINS2_10policy_hubIfyN4cuda3std3__44plusIfEEE10Policy1000EN6thrust24THRUST_300001_SM_1000_NS6detail15normal_iteratorINSD_10device_ptrIfEEEEPfyS9_ffNS7_10__identityEEEvT0_T1_T2_T3_T4_T6_E12temp_storage;
	add.s32 	%r124, %r123, %r122;
	st.shared.f32 	[%r124+8], %f327;
$L__BB8_26:
	bar.sync 	0;
	setp.ne.s32 	%p42, %r2, 0;
	@%p42 bra 	$L__BB8_49;
	setp.gt.u64 	%p43, %rd19, 32;
	ld.shared.f32 	%f259, [_ZZN3cub18CUB_300001_SM_10006detail6reduce28DeviceReduceSingleTileKernelINS2_10policy_hubIfyN4cuda3std3__44plusIfEEE10Policy1000EN6thrust24THRUST_300001_SM_1000_NS6detail15normal_iteratorINSD_10device_ptrIfEEEEPfyS9_ffNS7_10__identityEEEvT0_T1_T2_T3_T4_T6_E12temp_storage+12];
	add.f32 	%f260, %f327, %f259;
	selp.f32 	%f261, %f260, %f327, %p43;
	setp.gt.u64 	%p44, %rd19, 64;
	ld.shared.f32 	%f262, [_ZZN3cub18CUB_300001_SM_10006detail6reduce28DeviceReduceSingleTileKernelINS2_10policy_hubIfyN4cuda3std3__44plusIfEEE10Policy1000EN6thrust24THRUST_300001_SM_1000_NS6detail15normal_iteratorINSD_10device_ptrIfEEEEPfyS9_ffNS7_10__identityEEEvT0_T1_T2_T3_T4_T6_E12temp_storage+16];
	add.f32 	%f263, %f262, %f261;
	selp.f32 	%f264, %f263, %f261, %p44;
	setp.gt.u64 	%p45, %rd19, 96;
	ld.shared.f32 	%f265, [_ZZN3cub18CUB_300001_SM_10006detail6reduce28DeviceReduceSingleTileKernelINS2_10policy_hubIfyN4cuda3std3__44plusIfEEE10Policy1000EN6thrust24THRUST_300001_SM_1000_NS6detail15normal_iteratorINSD_10device_ptrIfEEEEPfyS9_ffNS7_10__identityEEEvT0_T1_T2_T3_T4_T6_E12temp_storage+20];
	add.f32 	%f266, %f265, %f264;
	selp.f32 	%f267, %f266, %f264, %p45;
	setp.gt.u64 	%p46, %rd19, 128;
	ld.shared.f32 	%f268, [_ZZN3cub18CUB_300001_SM_10006detail6reduce28DeviceReduceSingleTileKernelINS2_10policy_hubIfyN4cuda3std3__44plusIfEEE10Policy1000EN6thrust24THRUST_300001_SM_1000_NS6detail15normal_iteratorINSD_10device_ptrIfEEEEPfyS9_ffNS7_10__identityEEEvT0_T1_T2_T3_T4_T6_E12temp_storage+24];
	add.f32 	%f269, %f268, %f267;
	selp.f32 	%f270, %f269, %f267, %p46;
	setp.gt.u64 	%p47, %rd19, 160;
	ld.shared.f32 	%f271, [_ZZN3cub18CUB_300001_SM_10006detail6reduce28DeviceReduceSingleTileKernelINS2_10policy_hubIfyN4cuda3std3__44plusIfEEE10Policy1000EN6thrust24THRUST_300001_SM_1000_NS6detail15normal_iteratorINSD_10device_ptrIfEEEEPfyS9_ffNS7_10__identityEEEvT0_T1_T2_T3_T4_T6_E12temp_storage+28];
	add.f32 	%f272, %f271, %f270;
	selp.f32 	%f273, %f272, %f270, %p47;
	setp.gt.u64 	%p48, %rd19, 192;
	ld.shared.f32 	%f274, [_ZZN3cub18CUB_300001_SM_10006detail6reduce28DeviceReduceSingleTileKernelINS2_10policy_hubIfyN4cuda3std3__44plusIfEEE10Policy1000EN6thrust24THRUST_300001_SM_1000_NS6detail15normal_iteratorINSD_10device_ptrIfEEEEPfyS9_ffNS7_10__identityEEEvT0_T1_T2_T3_T4_T6_E12temp_storage+32];
	add.f32 	%f275, %f274, %f273;
	selp.f32 	%f276, %f275, %f273, %p48;
	setp.gt.u64 	%p49, %rd19, 224;
	ld.shared.f32 	%f277, [_ZZN3cub18CUB_300001_SM_10006detail6reduce28DeviceReduceSingleTileKernelINS2_10policy_hubIfyN4cuda3std3__44plusIfEEE10Policy1000EN6thrust24THRUST_300001_SM_1000_NS6detail15normal_iteratorINSD_10device_ptrIfEEEEPfyS9_ffNS7_10__identityEEEvT0_T1_T2_T3_T4_T6_E12temp_storage+36];
	add.f32 	%f278, %f277, %f276;
	selp.f32 	%f327, %f278, %f276, %p49;
	bra.uni 	$L__BB8_49;
$L__BB8_28:
	mov.u32 	%r24, %tid.x;
	cvt.u64.u32 	%rd6, %r24;
	mul.wide.u32 	%rd22, %r24, 4;
	add.s64 	%rd7, %rd2, %rd22;
	ld.global.f32 	%f43, [%rd7];
	ld.global.f32 	%f44, [%rd7+1024];
	ld.global.f32 	%f45, [%rd7+2048];
	ld.global.f32 	%f46, [%rd7+3072];
	ld.global.f32 	%f47, [%rd7+4096];
	ld.global.f32 	%f48, [%rd7+5120];
	ld.global.f32 	%f49, [%rd7+6144];
	ld.global.f32 	%f50, [%rd7+7168];
	ld.global.f32 	%f51, [%rd7+8192];
	ld.global.f32 	%f52, [%rd7+9216];
	ld.global.f32 	%f53, [%rd7+10240];
	ld.global.f32 	%f54, [%rd7+11264];
	ld.global.f32 	%f55, [%rd7+12288];
	ld.global.f32 	%f56, [%rd7+13312];
	ld.global.f32 	%f57, [%rd7+14336];
	ld.global.f32 	%f58, [%rd7+15360];
	add.f32 	%f59, %f43, %f44;
	add.f32 	%f60, %f45, %f46;
	add.f32 	%f61, %f47, %f48;
	add.f32 	%f62, %f49, %f50;
	add.f32 	%f63, %f51, %f52;
	add.f32 	%f64, %f53, %f54;
	add.f32 	%f65, %f55, %f56;
	add.f32 	%f66, %f57, %f58;
	add.f32 	%f67, %f59, %f60;
	add.f32 	%f68, %f61, %f62;
	add.f32 	%f69, %f63, %f64;
	add.f32 	%f70, %f65, %f66;
	add.f32 	%f71, %f67, %f68;
	add.f32 	%f72, %f69, %f70;
	add.f32 	%f326, %f71, %f72;
	add.s64 	%rd8, %rd19, -4096;
	setp.lt.u64 	%p3, %rd8, 4096;
	mov.b64 	%rd53, 4096;
	@%p3 bra 	$L__BB8_32;
	mov.b64 	%rd53, 4096;
$L__BB8_30:
	shl.b64 	%rd24, %rd53, 2;
	add.s64 	%rd25, %rd7, %rd24;
	ld.global.f32 	%f73, [%rd25];
	ld.global.f32 	%f74, [%rd25+1024];
	ld.global.f32 	%f75, [%rd25+2048];
	ld.global.f32 	%f76, [%rd25+3072];
	ld.global.f32 	%f77, [%rd25+4096];
	ld.global.f32 	%f78, [%rd25+5120];
	ld.global.f32 	%f79, [%rd25+6144];
	ld.global.f32 	%f80, [%rd25+7168];
	ld.global.f32 	%f81, [%rd25+8192];
	ld.global.f32 	%f82, [%rd25+9216];
	ld.global.f32 	%f83, [%rd25+10240];
	ld.global.f32 	%f84, [%rd25+11264];
	ld.global.f32 	%f85, [%rd25+12288];
	ld.global.f32 	%f86, [%rd25+13312];
	ld.global.f32 	%f87, [%rd25+14336];
	ld.global.f32 	%f88, [%rd25+15360];
	add.f32 	%f89, %f326, %f73;
	add.f32 	%f90, %f74, %f75;
	add.f32 	%f91, %f76, %f77;
	add.f32 	%f92, %f78, %f79;
	add.f32 	%f93, %f80, %f81;
	add.f32 	%f94, %f82, %f83;
	add.f32 	%f95, %f84, %f85;
	add.f32 	%f96, %f86, %f87;
	add.f32 	%f97, %f89, %f90;
	add.f32 	%f98, %f91, %f92;
	add.f32 	%f99, %f93, %f94;
	add.f32 	%f100, %f95, %f96;
	add.f32 	%f101, %f97, %f98;
	add.f32 	%f102, %f99, %f100;
	add.f32 	%f103, %f101, %f102;
	add.f32 	%f326, %f103, %f88;
	sub.s64 	%rd26, %rd19, %rd53;
	setp.lt.u64 	%p4, %rd26, 4096;
	@%p4 bra 	$L__BB8_45;
	add.s64 	%rd53, %rd53, 4096;
	setp.le.u64 	%p5, %rd53, %rd8;
	@%p5 bra 	$L__BB8_30;
$L__BB8_32:
	setp.le.u64 	%p6, %rd19, %rd53;
	cvt.u32.u64 	%r42, %rd53;
	cvt.u32.u64 	%r43, %rd19;
	sub.s32 	%r44, %r43, %r42;
	setp.ge.s32 	%p7, %r24, %r44;
	or.pred  	%p8, %p6, %p7;
	@%p8 bra 	$L__BB8_45;
	not.b32 	%r47, %r24;
	add.s32 	%r48, %r47, %r43;
	sub.s32 	%r50, %r48, %r42;
	shr.u32 	%r51, %r50, 8;
	add.s32 	%r25, %r51, 1;
	and.b32  	%r26, %r25, 15;
	setp.lt.u32 	%p9, %r50, 3840;
	mov.u32 	%r167, %r24;
	@%p9 bra 	$L__BB8_36;
	and.b32  	%r52, %r25, 33554416;
	neg.s32 	%r165, %r52;
	add.s64 	%rd27, %rd53, %rd6;
	shl.b64 	%rd28, %rd27, 2;
	add.s64 	%rd29, %rd28, %rd2;
	add.s64 	%rd54, %rd29, 8192;
	mov.u32 	%r167, %r24;
$L__BB8_35:
	.pragma "nounroll";
	ld.global.f32 	%f105, [%rd54+-8192];
	add.f32 	%f106, %f326, %f105;
	ld.global.f32 	%f107, [%rd54+-7168];
	add.f32 	%f108, %f106, %f107;
	ld.global.f32 	%f109, [%rd54+-6144];
	add.f32 	%f110, %f108, %f109;
	ld.global.f32 	%f111, [%rd54+-5120];
	add.f32 	%f112, %f110, %f111;
	ld.global.f32 	%f113, [%rd54+-4096];
	add.f32 	%f114, %f112, %f113;
	ld.global.f32 	%f115, [%rd54+-3072];
	add.f32 	%f116, %f114, %f115;
	ld.global.f32 	%f117, [%rd54+-2048];
	add.f32 	%f118, %f116, %f117;
	ld.global.f32 	%f119, [%rd54+-1024];
	add.f32 	%f120, %f118, %f119;
	ld.global.f32 	%f121, [%rd54];
	add.f32 	%f122, %f120, %f121;
	ld.global.f32 	%f123, [%rd54+1024];
	add.f32 	%f124, %f122, %f123;
	ld.global.f32 	%f125, [%rd54+2048];
	add.f32 	%f126, %f124, %f125;
	ld.global.f32 	%f127, [%rd54+3072];
	add.f32 	%f128, %f126, %f127;
	ld.global.f32 	%f129, [%rd54+4096];
	add.f32 	%f130, %f128, %f129;
	ld.global.f32 	%f131, [%rd54+5120];
	add.f32 	%f132, %f130, %f131;
	ld.global.f32 	%f133, [%rd54+6144];
	add.f32 	%f134, %f132, %f133;
	ld.global.f32 	%f135, [%rd54+7168];
	add.f32 	%f326, %f134, %f135;
	add.s32 	%r167, %r167, 4096;
	add.s32 	%r165, %r165, 16;
	add.s64 	%rd54, %rd54, 16384;
	setp.ne.s32 	%p10, %r165, 0;
	@%p10 bra 	$L__BB8_35;
$L__BB8_36:
	setp.eq.s32 	%p11, %r26, 0;
	@%p11 bra 	$L__BB8_45;
	and.b32  	%r33, %r25, 7;
	setp.lt.u32 	%p12, %r26, 8;
	@%p12 bra 	$L__BB8_39;
	cvt.u64.u32 	%rd30, %r167;
	add.s64 	%rd31, %rd53, %rd30;
	shl.b64 	%rd32, %rd31, 2;
	add.s64 	%rd33, %rd2, %rd32;
	ld.global.f32 	%f137, [%rd33];
	add.f32 	%f138, %f326, %f137;
	ld.global.f32 	%f139, [%rd33+1024];
	add.f32 	%f140, %f138, %f139;
	ld.global.f32 	%f141, [%rd33+2048];
	add.f32 	%f142, %f140, %f141;
	ld.global.f32 	%f143, [%rd33+3072];
	add.f32 	%f144, %f142, %f143;
	ld.global.f32 	%f145, [%rd33+4096];
	add.f32 	%f146, %f144, %f145;
	ld.global.f32 	%f147, [%rd33+5120];
	add.f32 	%f148, %f146, %f147;
	ld.global.f32 	%f149, [%rd33+6144];
	add.f32 	%f150, %f148, %f149;
	ld.global.f32 	%f151, [%rd33+7168];
	add.f32 	%f326, %f150, %f151;
	add.s32 	%r167, %r167, 2048;
$L__BB8_39:
	setp.eq.s32 	%p13, %r33, 0;
	@%p13 bra 	$L__BB8_45;
	and.b32  	%r36, %r25, 3;
	setp.lt.u32 	%p14, %r33, 4;
	@%p14 bra 	$L__BB8_42;
	cvt.u64.u32 	%rd34, %r167;
	add.s64 	%rd35, %rd53, %rd34;
	shl.b64 	%rd36, %rd35, 2;
	add.s64 	%rd37, %rd2, %rd36;
	ld.global.f32 	%f153, [%rd37];
	add.f32 	%f154, %f326, %f153;
	ld.global.f32 	%f155, [%rd37+1024];
	add.f32 	%f156, %f154, %f155;
	ld.global.f32 	%f157, [%rd37+2048];
	add.f32 	%f158, %f156, %f157;
	ld.global.f32 	%f159, [%rd37+3072];
	add.f32 	%f326, %f158, %f159;
	add.s32 	%r167, %r167, 1024;
$L__BB8_42:
	setp.eq.s32 	%p15, %r36, 0;
	@%p15 bra 	$L__BB8_45;
	cvt.u64.u32 	%rd38, %r167;
	add.s64 	%rd39, %rd53, %rd38;
	shl.b64 	%rd40, %rd39, 2;
	add.s64 	%rd55, %rd2, %rd40;
	neg.s32 	%r170, %r36;
$L__BB8_44:
	.pragma "nounroll";
	ld.global.f32 	%f160, [%rd55];
	add.f32 	%f326, %f326, %f160;
	add.s64 	%rd55, %rd55, 1024;
	add.s32 	%r170, %r170, 1;
	setp.ne.s32 	%p16, %r170, 0;
	@%p16 bra 	$L__BB8_44;
$L__BB8_45:
	// begin inline asm
	mov.u32 %r53, %laneid;
	// end inline asm
	mov.b32 	%r55, %f326;
	mov.b32 	%r56, 1;
	mov.b32 	%r77, 31;
	mov.b32 	%r78, -1;
	// begin inline asm
	shfl.sync.down.b32 %r54, %r55, %r56, %r77, %r78;
	// end inline asm
	setp.gt.s32 	%p17, %r53, 30;
	mov.b32 	%f161, %r54;
	add.f32 	%f162, %f326, %f161;
	selp.f32 	%f163, %f326, %f162, %p17;
	mov.b32 	%r60, %f163;
	mov.b32 	%r61, 2;
	// begin inline asm
	shfl.sync.down.b32 %r59, %r60, %r61, %r77, %r78;
	// end inline asm
	setp.gt.s32 	%p18, %r53, 29;
	mov.b32 	%f164, %r59;
	add.f32 	%f165, %f163, %f164;
	selp.f32 	%f166, %f163, %f165, %p18;
	mov.b32 	%r65, %f166;
	mov.b32 	%r66, 4;
	// begin inline asm
	shfl.sync.down.b32 %r64, %r65, %r66, %r77, %r78;
	// end inline asm
	setp.gt.s32 	%p19, %r53, 27;
	mov.b32 	%f167, %r64;
	add.f32 	%f168, %f166, %f167;
	selp.f32 	%f169, %f166, %f168, %p19;
	mov.b32 	%r70, %f169;
	mov.b32 	%r71, 8;
	// begin inline asm
	shfl.sync.down.b32 %r69, %r70, %r71, %r77, %r78;
	// end inline asm
	setp.gt.s32 	%p20, %r53, 23;
	mov.b32 	%f170, %r69;
	add.f32 	%f171, %f169, %f170;
	selp.f32 	%f172, %f169, %f171, %p20;
	mov.b32 	%r75, %f172;
	mov.b32 	%r76, 16;
	// begin inline asm
	shfl.sync.down.b32 %r74, %r75, %r76, %r77, %r78;
	// end inline asm
	setp.gt.s32 	%p21, %r53, 15;
	mov.b32 	%f173, %r74;
	add.f32 	%f38, %f172, %f173;
	selp.f32 	%f327, %f172, %f38, %p21;
	setp.ne.s32 	%p22, %r53, 0;
	@%p22 bra 	$L__BB8_47;
	shr.u32 	%r79, %r24, 3;
	and.b32  	%r80, %r79, 124;
	mov.u32 	%r81, _ZZN3cub18CUB_300001_SM_10006detail6reduce28DeviceReduceSingleTileKernelINS2_10policy_hubIfyN4cuda3std3__44plusIfEEE10Policy1000EN6thrust24THRUST_300001_SM_1000_NS6detail15normal_iteratorINSD_10device_ptrIfEEEEPfyS9_ffNS7_10__identityEEEvT0_T1_T2_T3_T4_T6_E12temp_storage;
	add.s32 	%r82, %r81, %r80;
	st.shared.f32 	[%r82+8], %f38;
$L__BB8_47:
	bar.sync 	0;
	setp.ne.s32 	%p23, %r24, 0;
	@%p23 bra 	$L__BB8_49;
	ld.shared.f32 	%f174, [_ZZN3cub18CUB_300001_SM_10006detail6reduce28DeviceReduceSingleTileKernelINS2_10policy_hubIfyN4cuda3std3__44plusIfEEE10Policy1000EN6thrust24THRUST_300001_SM_1000_NS6detail15normal_iteratorINSD_10device_ptrIfEEEEPfyS9_ffNS7_10__identityEEEvT0_T1_T2_T3_T4_T6_E12temp_storage+12];
	add.f32 	%f175, %f327, %f174;
	ld.shared.f32 	%f176, [_ZZN3cub18CUB_300001_SM_10006detail6reduce28DeviceReduceSingleTileKernelINS2_10policy_hubIfyN4cuda3std3__44plusIfEEE10Policy1000EN6thrust24THRUST_300001_SM_1000_NS6detail15normal_iteratorINSD_10device_ptrIfEEEEPfyS9_ffNS7_10__identityEEEvT0_T1_T2_T3_T4_T6_E12temp_storage+16];
	add.f32 	%f177, %f175, %f176;
	ld.shared.f32 	%f178, [_ZZN3cub18CUB_300001_SM_10006detail6reduce28DeviceReduceSingleTileKernelINS2_10policy_hubIfyN4cuda3std3__44plusIfEEE10Policy1000EN6thrust24THRUST_300001_SM_1000_NS6detail15normal_iteratorINSD_10device_ptrIfEEEEPfyS9_ffNS7_10__identityEEEvT0_T1_T2_T3_T4_T6_E12temp_storage+20];
	add.f32 	%f179, %f177, %f178;
	ld.shared.f32 	%f180, [_ZZN3cub18CUB_300001_SM_10006detail6reduce28DeviceReduceSingleTileKernelINS2_10policy_hubIfyN4cuda3std3__44plusIfEEE10Policy1000EN6thrust24THRUST_300001_SM_1000_NS6detail15normal_iteratorINSD_10device_ptrIfEEEEPfyS9_ffNS7_10__identityEEEvT0_T1_T2_T3_T4_T6_E12temp_storage+24];
	add.f32 	%f181, %f179, %f180;
	ld.shared.f32 	%f182, [_ZZN3cub18CUB_300001_SM_10006detail6reduce28DeviceReduceSingleTileKernelINS2_10policy_hubIfyN4cuda3std3__44plusIfEEE10Policy1000EN6thrust24THRUST_300001_SM_1000_NS6detail15normal_iteratorINSD_10device_ptrIfEEEEPfyS9_ffNS7_10__identityEEEvT0_T1_T2_T3_T4_T6_E12temp_storage+28];
	add.f32 	%f183, %f181, %f182;
	ld.shared.f32 	%f184, [_ZZN3cub18CUB_300001_SM_10006detail6reduce28DeviceReduceSingleTileKernelINS2_10policy_hubIfyN4cuda3std3__44plusIfEEE10Policy1000EN6thrust24THRUST_300001_SM_1000_NS6detail15normal_iteratorINSD_10device_ptrIfEEEEPfyS9_ffNS7_10__identityEEEvT0_T1_T2_T3_T4_T6_E12temp_storage+32];
	add.f32 	%f185, %f183, %f184;
	ld.shared.f32 	%f186, [_ZZN3cub18CUB_300001_SM_10006detail6reduce28DeviceReduceSingleTileKernelINS2_10policy_hubIfyN4cuda3std3__44plusIfEEE10Policy1000EN6thrust24THRUST_300001_SM_1000_NS6detail15normal_iteratorINSD_10device_ptrIfEEEEPfyS9_ffNS7_10__identityEEEvT0_T1_T2_T3_T4_T6_E12temp_storage+36];
	add.f32 	%f327, %f185, %f186;
$L__BB8_49:
	mov.u32 	%r155, %tid.x;
	setp.ne.s32 	%p57, %r155, 0;
	@%p57 bra 	$L__BB8_51;
	add.f32 	%f305, %f42, %f327;
	st.global.f32 	[%rd1], %f305;
$L__BB8_51:
	ret;

}
	// .globl	_ZN3cub18CUB_300001_SM_10006detail6reduce18DeviceReduceKernelINS2_10policy_hubIfyN4cuda3std3__44plusIfEEE10Policy1000EN6thrust24THRUST_300001_SM_1000_NS6detail15normal_iteratorINSD_10device_ptrIfEEEEyS9_fNS7_10__identityEEEvT0_PT3_T1_NS0_13GridEvenShareISN_EET2_T4_
.visible .entry _ZN3cub18CUB_300001_SM_10006detail6reduce18DeviceReduceKernelINS2_10policy_hubIfyN4cuda3std3__44plusIfEEE10Policy1000EN6thrust24THRUST_300001_SM_1000_NS6detail15normal_iteratorINSD_10device_ptrIfEEEEyS9_fNS7_10__identityEEEvT0_PT3_T1_NS0_13GridEvenShareISN_EET2_T4_(
	.param .align 8 .b8 _ZN3cub18CUB_300001_SM_10006detail6reduce18DeviceReduceKernelINS2_10policy_hubIfyN4cuda3std3__44plusIfEEE10Policy1000EN6thrust24THRUST_300001_SM_1000_NS6detail15normal_iteratorINSD_10device_ptrIfEEEEyS9_fNS7_10__identityEEEvT0_PT3_T1_NS0_13GridEvenShareISN_EET2_T4__param_0[8],
	.param .u64 .ptr .align 1 _ZN3cub18CUB_300001_SM_10006detail6reduce18DeviceReduceKernelINS2_10policy_hubIfyN4cuda3std3__44plusIfEEE10Policy1000EN6thrust24THRUST_300001_SM_1000_NS6detail15normal_iteratorINSD_10device_ptrIfEEEEyS9_fNS7_10__identityEEEvT0_PT3_T1_NS0_13GridEvenShareISN_EET2_T4__param_1,
	.param .u64 _ZN3cub18CUB_300001_SM_10006detail6reduce18DeviceReduceKernelINS2_10policy_hubIfyN4cuda3std3__44plusIfEEE10Policy1000EN6thrust24THRUST_300001_SM_1000_NS6detail15normal_iteratorINSD_10device_ptrIfEEEEyS9_fNS7_10__identityEEEvT0_PT3_T1_NS0_13GridEvenShareISN_EET2_T4__param_2,
	.param .align 8 .b8 _ZN3cub18CUB_300001_SM_10006detail6reduce18DeviceReduceKernelINS2_10policy_hubIfyN4cuda3std3__44plusIfEEE10Policy1000EN6thrust24THRUST_300001_SM_1000_NS6detail15normal_iteratorINSD_10device_ptrIfEEEEyS9_fNS7_10__identityEEEvT0_PT3_T1_NS0_13GridEvenShareISN_EET2_T4__param_3[72],
	.param .align 1 .b8 _ZN3cub18CUB_300001_SM_10006detail6reduce18DeviceReduceKernelINS2_10policy_hubIfyN4cuda3std3__44plusIfEEE10Policy1000EN6thrust24THRUST_300001_SM_1000_NS6detail15normal_iteratorINSD_10device_ptrIfEEEEyS9_fNS7_10__identityEEEvT0_PT3_T1_NS0_13GridEvenShareISN_EET2_T4__param_4[1],
	.param .align 1 .b8 _ZN3cub18CUB_300001_SM_10006detail6reduce18DeviceReduceKernelINS2_10policy_hubIfyN4cuda3std3__44plusIfEEE10Policy1000EN6thrust24THRUST_300001_SM_1000_NS6detail15normal_iteratorINSD_10device_ptrIfEEEEyS9_fNS7_10__identityEEEvT0_PT3_T1_NS0_13GridEvenShareISN_EET2_T4__param_5[1]
)
.maxntid 256
{
	.reg .pred 	%p<57>;
	.reg .b16 	%rs<4>;
	.reg .b32 	%r<206>;
	.reg .b32 	%f<324>;
	.reg .b64 	%rd<78>;
	// demoted variable
	.shared .align 4 .b8 _ZZN3cub18CUB_300001_SM_10006detail6reduce18DeviceReduceKernelINS2_10policy_hubIfyN4cuda3std3__44plusIfEEE10Policy1000EN6thrust24THRUST_300001_SM_1000_NS6detail15normal_iteratorINSD_10device_ptrIfEEEEyS9_fNS7_10__identityEEEvT0_PT3_T1_NS0_13GridEvenShareISN_EET2_T4_E12temp_storage[44];
	ld.param.u64 	%rd1, [_ZN3cub18CUB_300001_SM_10006detail6reduce18DeviceReduceKernelINS2_10policy_hubIfyN4cuda3std3__44plusIfEEE10Policy1000EN6thrust24THRUST_300001_SM_1000_NS6detail15normal_iteratorINSD_10device_ptrIfEEEEyS9_fNS7_10__identityEEEvT0_PT3_T1_NS0_13GridEvenShareISN_EET2_T4__param_3+32];
	ld.param.u32 	%r1, [_ZN3cub18CUB_300001_SM_10006detail6reduce18DeviceReduceKernelINS2_10policy_hubIfyN4cuda3std3__44plusIfEEE10Policy1000EN6thrust24THRUST_300001_SM_1000_NS6detail15normal_iteratorINSD_10device_ptrIfEEEEyS9_fNS7_10__identityEEEvT0_PT3_T1_NS0_13GridEvenShareISN_EET2_T4__param_3+40];
	ld.param.u64 	%rd25, [_ZN3cub18CUB_300001_SM_10006detail6reduce18DeviceReduceKernelINS2_10policy_hubIfyN4cuda3std3__44plusIfEEE10Policy1000EN6thrust24THRUST_300001_SM_1000_NS6detail15normal_iteratorINSD_10device_ptrIfEEEEyS9_fNS7_10__identityEEEvT0_PT3_T1_NS0_13GridEvenShareISN_EET2_T4__param_0];
	cvta.to.global.u64 	%rd2, %rd25;
	mov.u32 	%r2, %ctaid.x;
	shl.b32 	%r50, %r1, 12;
	cvt.s64.s32 	%rd3, %r50;
	shl.b32 	%r51, %r2, 12;
	cvt.u64.u32 	%rd4, %r51;
	sub.s64 	%rd5, %rd1, %rd4;
	setp.gt.u64 	%p1, %rd5, 4095;
	@%p1 bra 	$L__BB9_25;
	cvt.u32.u64 	%r112, %rd4;
	cvt.u32.u64 	%r3, %rd1;
	sub.s32 	%r4, %r3, %r112;
	mov.u32 	%r5, %tid.x;
	setp.ge.s32 	%p23, %r5, %r4;
	mov.f32 	%f312, 0f00000000;
	mov.u32 	%r193, %r5;
	@%p23 bra 	$L__BB9_3;
	add.s32 	%r114, %r112, %r5;
	mul.wide.u32 	%rd51, %r114, 4;
	add.s64 	%rd52, %rd2, %rd51;
	ld.global.f32 	%f312, [%rd52];
	add.s32 	%r193, %r5, 256;
$L__BB9_3:
	setp.ge.s32 	%p24, %r193, %r4;
	@%p24 bra 	$L__BB9_16;
	not.b32 	%r116, %r193;
	add.s32 	%r117, %r116, %r3;
	sub.s32 	%r118, %r117, %r112;
	shr.u32 	%r119, %r118, 8;
	add.s32 	%r8, %r119, 1;
	and.b32  	%r9, %r8, 15;
	setp.lt.u32 	%p25, %r118, 3840;
	@%p25 bra 	$L__BB9_7;
	and.b32  	%r120, %r8, 33554416;
	neg.s32 	%r191, %r120;
	mul.wide.u32 	%rd53, %r2, 16384;
	mul.wide.u32 	%rd54, %r193, 4;
	or.b64  	%rd55, %rd53, %rd54;
	add.s64 	%rd56, %rd55, %rd2;
	add.s64 	%rd72, %rd56, 8192;
$L__BB9_6:
	.pragma "nounroll";
	ld.global.f32 	%f187, [%rd72+-8192];
	add.f32 	%f188, %f312, %f187;
	ld.global.f32 	%f189, [%rd72+-7168];
	add.f32 	%f190, %f188, %f189;
	ld.global.f32 	%f191, [%rd72+-6144];
	add.f32 	%f192, %f190, %f191;
	ld.global.f32 	%f193, [%rd72+-5120];
	add.f32 	%f194, %f192, %f193;
	ld.global.f32 	%f195, [%rd72+-4096];
	add.f32 	%f196, %f194, %f195;
	ld.global.f32 	%f197, [%rd72+-3072];
	add.f32 	%f198, %f196, %f197;
	ld.global.f32 	%f199, [%rd72+-2048];
	add.f32 	%f200, %f198, %f199;
	ld.global.f32 	%f201, [%rd72+-1024];
	add.f32 	%f202, %f200, %f201;
	ld.global.f32 	%f203, [%rd72];
	add.f32 	%f204, %f202, %f203;
	ld.global.f32 	%f205, [%rd72+1024];
	add.f32 	%f206, %f204, %f205;
	ld.global.f32 	%f207, [%rd72+2048];
	add.f32 	%f208, %f206, %f207;
	ld.global.f32 	%f209, [%rd72+3072];
	add.f32 	%f210, %f208, %f209;
	ld.global.f32 	%f211, [%rd72+4096];
	add.f32 	%f212, %f210, %f211;
	ld.global.f32 	%f213, [%rd72+5120];
	add.f32 	%f214, %f212, %f213;
	ld.global.f32 	%f215, [%rd72+6144];
	add.f32 	%f216, %f214, %f215;
	ld.global.f32 	%f217, [%rd72+7168];
	add.f32 	%f312, %f216, %f217;
	add.s32 	%r193, %r193, 4096;
	add.s32 	%r191, %r191, 16;
	add.s64 	%rd72, %rd72, 16384;
	setp.ne.s32 	%p26, %r191, 0;
	@%p26 bra 	$L__BB9_6;
$L__BB9_7:
	setp.eq.s32 	%p27, %r9, 0;
	@%p27 bra 	$L__BB9_16;
	and.b32  	%r16, %r8, 7;
	setp.lt.u32 	%p28, %r9, 8;
	@%p28 bra 	$L__BB9_10;
	cvt.s64.s32 	%rd57, %r193;
	add.s64 	%rd58, %rd57, %rd4;
	shl.b64 	%rd59, %rd58, 2;
	add.s64 	%rd60, %rd2, %rd59;
	ld.global.f32 	%f219, [%rd60];
	add.f32 	%f220, %f312, %f219;
	ld.global.f32 	%f221, [%rd60+1024];
	add.f32 	%f222, %f220, %f221;
	ld.global.f32 	%f223, [%rd60+2048];
	add.f32 	%f224, %f222, %f223;
	ld.global.f32 	%f225, [%rd60+3072];
	add.f32 	%f226, %f224, %f225;
	ld.global.f32 	%f227, [%rd60+4096];
	add.f32 	%f228, %f226, %f227;
	ld.global.f32 	%f229, [%rd60+5120];
	add.f32 	%f230, %f228, %f229;
	ld.global.f32 	%f231, [%rd60+6144];
	add.f32 	%f232, %f230, %f231;
	ld.global.f32 	%f233, [%rd60+7168];
	add.f32 	%f312, %f232, %f233;
	add.s32 	%r193, %r193, 2048;
$L__BB9_10:
	setp.eq.s32 	%p29, %r16, 0;
	@%p29 bra 	$L__BB9_16;
	and.b32  	%r19, %r8, 3;
	setp.lt.u32 	%p30, %r16, 4;
	@%p30 bra 	$L__BB9_13;
	cvt.s64.s32 	%rd61, %r193;
	add.s64 	%rd62, %rd61, %rd4;
	shl.b64 	%rd63, %rd62, 2;
	add.s64 	%rd64, %rd2, %rd63;
	ld.global.f32 	%f235, [%rd64];
	add.f32 	%f236, %f312, %f235;
	ld.global.f32 	%f237, [%rd64+1024];
	add.f32 	%f238, %f236, %f237;
	ld.global.f32 	%f239, [%rd64+2048];
	add.f32 	%f240, %f238, %f239;
	ld.global.f32 	%f241, [%rd64+3072];
	add.f32 	%f312, %f240, %f241;
	add.s32 	%r193, %r193, 1024;
$L__BB9_13:
	setp.eq.s32 	%p31, %r19, 0;
	@%p31 bra 	$L__BB9_16;
	mul.wide.u32 	%rd65, %r2, 16384;
	add.s64 	%rd9, %rd2, %rd65;
	neg.s32 	%r196, %r19;
$L__BB9_15:
	.pragma "nounroll";
	mul.wide.s32 	%rd66, %r193, 4;
	add.s64 	%rd67, %rd9, %rd66;
	ld.global.f32 	%f242, [%rd67];
	add.f32 	%f312, %f312, %f242;
	add.s32 	%r193, %r193, 256;
	add.s32 	%r196, %r196, 1;
	setp.ne.s32 	%p32, %r196, 0;
	@%p32 bra 	$L__BB9_15;
$L__BB9_16:
	setp.lt.s32 	%p33, %r4, 256;
	@%p33 bra 	$L__BB9_21;
	// begin inline asm
	mov.u32 %r159, %laneid;
	// end inline asm
	mov.b32 	%r161, %f312;
	mov.b32 	%r162, 1;
	mov.b32 	%r183, 31;
	mov.b32 	%r184, -1;
	// begin inline asm
	shfl.sync.down.b32 %r160, %r161, %r162, %r183, %r184;
	// end inline asm
	setp.gt.s32 	%p49, %r159, 30;
	mov.b32 	%f277, %r160;
	add.f32 	%f278, %f312, %f277;
	selp.f32 	%f279, %f312, %f278, %p49;
	mov.b32 	%r166, %f279;
	mov.b32 	%r167, 2;
	// begin inline asm
	shfl.sync.down.b32 %r165, %r166, %r167, %r183, %r184;
	// end inline asm
	setp.gt.s32 	%p50, %r159, 29;
	mov.b32 	%f280, %r165;
	add.f32 	%f281, %f279, %f280;
	selp.f32 	%f282, %f279, %f281, %p50;
	mov.b32 	%r171, %f282;
	mov.b32 	%r172, 4;
	// begin inline asm
	shfl.sync.down.b32 %r170, %r171, %r172, %r183, %r184;
	// end inline asm
	setp.gt.s32 	%p51, %r159, 27;
	mov.b32 	%f283, %r170;
	add.f32 	%f284, %f282, %f283;
	selp.f32 	%f285, %f282, %f284, %p51;
	mov.b32 	%r176, %f285;
	mov.b32 	%r177, 8;
	// begin inline asm
	shfl.sync.down.b32 %r175, %r176, %r177, %r183, %r184;
	// end inline asm
	setp.gt.s32 	%p52, %r159, 23;
	mov.b32 	%f286, %r175;
	add.f32 	%f287, %f285, %f286;
	selp.f32 	%f288, %f285, %f287, %p52;
	mov.b32 	%r181, %f288;
	mov.b32 	%r182, 16;
	// begin inline asm
	shfl.sync.down.b32 %r180, %r181, %r182, %r183, %r184;
	// end inline asm
	setp.gt.s32 	%p53, %r159, 15;
	mov.b32 	%f289, %r180;
	add.f32 	%f16, %f288, %f289;
	selp.f32 	%f323, %f288, %f16, %p53;
	setp.ne.s32 	%p54, %r159, 0;
	@%p54 bra 	$L__BB9_19;
	shr.u32 	%r185, %r5, 3;
	and.b32  	%r186, %r185, 124;
	mov.u32 	%r187, _ZZN3cub18CUB_300001_SM_10006detail6reduce18DeviceReduceKernelINS2_10policy_hubIfyN4cuda3std3__44plusIfEEE10Policy1000EN6thrust24THRUST_300001_SM_1000_NS6detail15normal_iteratorINSD_10device_ptrIfEEEEyS9_fNS7_10__identityEEEvT0_PT3_T1_NS0_13GridEvenShareISN_EET2_T4_E12temp_storage;
	add.s32 	%r188, %r187, %r186;
	st.shared.f32 	[%r188+8], %f16;
$L__BB9_19:
	bar.sync 	0;
	setp.ne.s32 	%p55, %r5, 0;
	@%p55 bra 	$L__BB9_46;
	ld.shared.f32 	%f290, [_ZZN3cub18CUB_300001_SM_10006detail6reduce18DeviceReduceKernelINS2_10policy_hubIfyN4cuda3std3__44plusIfEEE10Policy1000EN6thrust24THRUST_300001_SM_1000_NS6detail15normal_iteratorINSD_10device_ptrIfEEEEyS9_fNS7_10__identityEEEvT0_PT3_T1_NS0_13GridEvenShareISN_EET2_T4_E12temp_storage+12];
	add.f32 	%f291, %f323, %f290;
	ld.shared.f32 	%f292, [_ZZN3cub18CUB_300001_SM_10006detail6reduce18DeviceReduceKernelINS2_10policy_hubIfyN4cuda3std3__44plusIfEEE10Policy1000EN6thrust24THRUST_300001_SM_1000_NS6detail15normal_iteratorINSD_10device_ptrIfEEEEyS9_fNS7_10__identityEEEvT0_PT3_T1_NS0_13GridEvenShareISN_EET2_T4_E12temp_storage+16];
	add.f32 	%f293, %f291, %f292;
	ld.shared.f32 	%f294, [_ZZN3cub18CUB_300001_SM_10006detail6reduce18DeviceReduceKernelINS2_10policy_hubIfyN4cuda3std3__44plusIfEEE10Policy1000EN6thrust24THRUST_300001_SM_1000_NS6detail15normal_iteratorINSD_10device_ptrIfEEEEyS9_fNS7_10__identityEEEvT0_PT3_T1_NS0_13GridEvenShareISN_EET2_T4_E12temp_storage+20];
	add.f32 	%f295, %f293, %f294;
	ld.shared.f32 	%f296, [_ZZN3cub18CUB_300001_SM_10006detail6reduce18DeviceReduceKernelINS2_10policy_hubIfyN4cuda3std3__44plusIfEEE10Policy1000EN6thrust24THRUST_300001_SM_1000_NS6detail15normal_iteratorINSD_10device_ptrIfEEEEyS9_fNS7_10__identityEEEvT0_PT3_T1_NS0_13GridEvenShareISN_EET2_T4_E12temp_storage+24];
	add.f32 	%f297, %f295, %f296;
	ld.shared.f32 	%f298, [_ZZN3cub18CUB_300001_SM_10006detail6reduce18DeviceReduceKernelINS2_10policy_hubIfyN4cuda3std3__44plusIfEEE10Policy1000EN6thrust24THRUST_300001_SM_1000_NS6detail15normal_iteratorINSD_10device_ptrIfEEEEyS9_fNS7_10__identityEEEvT0_PT3_T1_NS0_13GridEvenShareISN_EET2_T4_E12temp_storage+28];
	add.f32 	%f299, %f297, %f298;
	ld.shared.f32 	%f300, [_ZZN3cub18CUB_300001_SM_10006detail6reduce18DeviceReduceKernelINS2_10policy_hubIfyN4cuda3std3__44plusIfEEE10Policy1000EN6thrust24THRUST_300001_SM_1000_NS6detail15normal_iteratorINSD_10device_ptrIfEEEEyS9_fNS7_10__identityEEEvT0_PT3_T1_NS0_13GridEvenShareISN_EET2_T4_E12temp_storage+32];
	add.f32 	%f301, %f299, %f300;
	ld.shared.f32 	%f302, [_ZZN3cub18CUB_300001_SM_10006detail6reduce18DeviceReduceKernelINS2_10policy_hubIfyN4cuda3std3__44plusIfEEE10Policy1000EN6thrust24THRUST_300001_SM_1000_NS6detail15normal_iteratorINSD_10device_ptrIfEEEEyS9_fNS7_10__identityEEEvT0_PT3_T1_NS0_13GridEvenShareISN_EET2_T4_E12temp_storage+36];
	add.f32 	%f323, %f301, %f302;
	bra.uni 	$L__BB9_46;
$L__BB9_21:
	// begin inline asm
	mov.u32 %r121, %laneid;
	// end inline asm
	and.b32  	%r147, %r5, 992;
	add.s32 	%r148, %r147, 32;
	setp.gt.s32 	%p34, %r148, %r4;
	not.b32 	%r149, %r147;
	add.s32 	%r150, %r4, %r149;
	selp.b32 	%r145, %r150, 31, %p34;
	mov.b32 	%r123, %f312;
	mov.b32 	%r124, 1;
	mov.b32 	%r146, -1;
	// begin inline asm
	shfl.sync.down.b32 %r122, %r123, %r124, %r145, %r146;
	// end inline asm
	setp.lt.s32 	%p35, %r121, %r145;
	mov.b32 	%f243, %r122;
	add.f32 	%f244, %f312, %f243;
	selp.f32 	%f245, %f244, %f312, %p35;
	mov.b32 	%r128, %f245;
	mov.b32 	%r129, 2;
	// begin inline asm
	shfl.sync.down.b32 %r127, %r128, %r129, %r145, %r146;
	// end inline asm
	add.s32 	%r151, %r121, 2;
	setp.gt.s32 	%p36, %r151, %r145;
	mov.b32 	%f246, %r127;
	add.f32 	%f247, %f245, %f246;
	selp.f32 	%f248, %f245, %f247, %p36;
	mov.b32 	%r133, %f248;
	mov.b32 	%r134, 4;
	// begin inline asm
	shfl.sync.down.b32 %r132, %r133, %r134, %r145, %r146;
	// end inline asm
	add.s32 	%r152, %r121, 4;
	setp.gt.s32 	%p37, %r152, %r145;
	mov.b32 	%f249, %r132;
	add.f32 	%f250, %f248, %f249;
	selp.f32 	%f251, %f248, %f250, %p37;
	mov.b32 	%r138, %f251;
	mov.b32 	%r139, 8;
	// begin inline asm
	shfl.sync.down.b32 %r137, %r138, %r139, %r145, %r146;
	// end inline asm
	add.s32 	%r153, %r121, 8;
	setp.gt.s32 	%p38, %r153, %r145;
	mov.b32 	%f252, %r137;
	add.f32 	%f253, %f251, %f252;
	selp.f32 	%f254, %f251, %f253, %p38;
	mov.b32 	%r143, %f254;
	mov.b32 	%r144, 16;
	// begin inline asm
	shfl.sync.down.b32 %r142, %r143, %r144, %r145, %r146;
	// end inline asm
	add.s32 	%r154, %r121, 16;
	setp.gt.s32 	%p39, %r154, %r145;
	mov.b32 	%f255, %r142;
	add.f32 	%f256, %f254, %f255;
	selp.f32 	%f323, %f254, %f256, %p39;
	setp.ne.s32 	%p40, %r121, 0;
	@%p40 bra 	$L__BB9_23;
	shr.u32 	%r155, %r5, 3;
	and.b32  	%r156, %r155, 124;
	mov.u32 	%r157, _ZZN3cub18CUB_300001_SM_10006detail6reduce18DeviceReduceKernelINS2_10policy_hubIfyN4cuda3std3__44plusIfEEE10Policy1000EN6thrust24THRUST_300001_SM_1000_NS6detail15normal_iteratorINSD_10device_ptrIfEEEEyS9_fNS7_10__identityEEEvT0_PT3_T1_NS0_13GridEvenShareISN_EET2_T4_E12temp_storage;
	add.s32 	%r158, %r157, %r156;
	st.shared.f32 	[%r158+8], %f323;
$L__BB9_23:
	bar.sync 	0;
	setp.ne.s32 	%p41, %r5, 0;
	@%p41 bra 	$L__BB9_46;
	setp.gt.s32 	%p42, %r4, 32;
	ld.shared.f32 	%f257, [_ZZN3cub18CUB_300001_SM_10006detail6reduce18DeviceReduceKernelINS2_10policy_hubIfyN4cuda3std3__44plusIfEEE10Policy1000EN6thrust24THRUST_300001_SM_1000_NS6detail15normal_iteratorINSD_10device_ptrIfEEEEyS9_fNS7_10__identityEEEvT0_PT3_T1_NS0_13GridEvenShareISN_EET2_T4_E12temp_storage+12];
	add.f32 	%f258, %f323, %f257;
	selp.f32 	%f259, %f258, %f323, %p42;
	setp.gt.s32 	%p43, %r4, 64;
	ld.shared.f32 	%f260, [_ZZN3cub18CUB_300001_SM_10006detail6reduce18DeviceReduceKernelINS2_10policy_hubIfyN4cuda3std3__44plusIfEEE10Policy1000EN6thrust24THRUST_300001_SM_1000_NS6detail15normal_iteratorINSD_10device_ptrIfEEEEyS9_fNS7_10__identityEEEvT0_PT3_T1_NS0_13GridEvenShareISN_EET2_T4_E12temp_storage+16];
	add.f32 	%f261, %f260, %f259;
	selp.f32 	%f262, %f261, %f259, %p43;
	setp.gt.s32 	%p44, %r4, 96;
	ld.shared.f32 	%f263, [_ZZN3cub18CUB_300001_SM_10006detail6reduce18DeviceReduceKernelINS2_10policy_hubIfyN4cuda3std3__44plusIfEEE10Policy1000EN6thrust24THRUST_300001_SM_1000_NS6detail15normal_iteratorINSD_10device_ptrIfEEEEyS9_fNS7_10__identityEEEvT0_PT3_T1_NS0_13GridEvenShareISN_EET2_T4_E12temp_storage+20];
	add.f32 	%f264, %f263, %f262;
	selp.f32 	%f265, %f264, %f262, %p44;
	setp.gt.s32 	%p45, %r4, 128;
	ld.shared.f32 	%f266, [_ZZN3cub18CUB_300001_SM_10006detail6reduce18DeviceReduceKernelINS2_10policy_hubIfyN4cuda3std3__44plusIfEEE10Policy1000EN6thrust24THRUST_300001_SM_1000_NS6detail15normal_iteratorINSD_10device_ptrIfEEEEyS9_fNS7_10__identityEEEvT0_PT3_T1_NS0_13GridEvenShareISN_EET2_T4_E12temp_storage+24];
	add.f32 	%f267, %f266, %f265;
	selp.f32 	%f268, %f267, %f265, %p45;
	setp.gt.s32 	%p46, %r4, 160;
	ld.shared.f32 	%f269, [_ZZN3cub18CUB_300001_SM_10006detail6reduce18DeviceReduceKernelINS2_10policy_hubIfyN4cuda3std3__44plusIfEEE10Policy1000EN6thrust24THRUST_300001_SM_1000_NS6detail15normal_iteratorINSD_10device_ptrIfEEEEyS9_fNS7_10__identityEEEvT0_PT3_T1_NS0_13GridEvenShareISN_EET2_T4_E12temp_storage+28];
	add.f32 	%f270, %f269, %f268;
	selp.f32 	%f271, %f270, %f268, %p46;
	setp.gt.s32 	%p47, %r4, 192;
	ld.shared.f32 	%f272, [_ZZN3cub18CUB_300001_SM_10006detail6reduce18DeviceReduceKernelINS2_10policy_hubIfyN4cuda3std3__44plusIfEEE10Policy1000EN6thrust24THRUST_300001_SM_1000_NS6detail15normal_iteratorINSD_10device_ptrIfEEEEyS9_fNS7_10__identityEEEvT0_PT3_T1_NS0_13GridEvenShareISN_EET2_T4_E12temp_storage+32];
	add.f32 	%f273, %f272, %f271;
	selp.f32 	%f274, %f273, %f271, %p47;
	setp.gt.s32 	%p48, %r4, 224;
	ld.shared.f32 	%f275, [_ZZN3cub18CUB_300001_SM_10006detail6reduce18DeviceReduceKernelINS2_10policy_hubIfyN4cuda3std3__44plusIfEEE10Policy1000EN6thrust24THRUST_300001_SM_1000_NS6detail15normal_iteratorINSD_10device_ptrIfEEEEyS9_fNS7_10__identityEEEvT0_PT3_T1_NS0_13GridEvenShareISN_EET2_T4_E12temp_storage+36];
	add.f32 	%f276, %f275, %f274;
	selp.f32 	%f323, %f276, %f274, %p48;
	bra.uni 	$L__BB9_46;
$L__BB9_25:
	cvt.u32.u64 	%r52, %rd4;
	mov.u32 	%r27, %tid.x;
	add.s32 	%r53, %r27, %r52;
	mul.wide.u32 	%rd26, %r53, 4;
	add.s64 	%rd27, %rd2, %rd26;
	ld.global.f32 	%f41, [%rd27];
	ld.global.f32 	%f42, [%rd27+1024];
	ld.global.f32 	%f43, [%rd27+2048];
	ld.global.f32 	%f44, [%rd27+3072];
	ld.global.f32 	%f45, [%rd27+4096];
	ld.global.f32 	%f46, [%rd27+5120];
	ld.global.f32 	%f47, [%rd27+6144];
	ld.global.f32 	%f48, [%rd27+7168];
	ld.global.f32 	%f49, [%rd27+8192];
	ld.global.f32 	%f50, [%rd27+9216];
	ld.global.f32 	%f51, [%rd27+10240];
	ld.global.f32 	%f52, [%rd27+11264];
	ld.global.f32 	%f53, [%rd27+12288];
	ld.global.f32 	%f54, [%rd27+13312];
	ld.global.f32 	%f55, [%rd27+14336];
	ld.global.f32 	%f56, [%rd27+15360];
	add.f32 	%f57, %f41, %f42;
	add.f32 	%f58, %f43, %f44;
	add.f32 	%f59, %f45, %f46;
	add.f32 	%f60, %f47, %f48;
	add.f32 	%f61, %f49, %f50;
	add.f32 	%f62, %f51, %f52;
	add.f32 	%f63, %f53, %f54;
	add.f32 	%f64, %f55, %f56;
	add.f32 	%f65, %f57, %f58;
	add.f32 	%f66, %f59, %f60;
	add.f32 	%f67, %f61, %f62;
	add.f32 	%f68, %f63, %f64;
	add.f32 	%f69, %f65, %f66;
	add.f32 	%f70, %f67, %f68;
	add.f32 	%f322, %f69, %f70;
	setp.lt.u64 	%p2, %rd5, %rd3;
	@%p2 bra 	$L__BB9_42;
	cvt.u32.u64 	%r55, %rd3;
	cvt.u64.u32 	%rd28, %r27;
	add.s64 	%rd74, %rd4, %rd3;
	cvt.u32.u64 	%r28, %rd1;
	not.b32 	%r57, %r27;
	add.s32 	%r58, %r57, %r28;
	sub.s32 	%r59, %r58, %r55;
	sub.s32 	%r198, %r59, %r52;
	add.s64 	%rd29, %rd74, %rd28;
	shl.b64 	%rd30, %rd29, 2;
	add.s64 	%rd31, %rd30, %rd2;
	add.s64 	%rd73, %rd31, 8192;
	mov.b32 	%r199, 0;
	shl.b32 	%r60, %r1, 12;
	mov.u64 	%rd75, %rd4;
$L__BB9_27:
	cvt.s64.s32 	%rd15, %r60;
	add.s64 	%rd75, %rd75, %rd15;
	add.s64 	%rd32, %rd1, -4096;
	setp.gt.u64 	%p3, %rd75, %rd32;
	@%p3 bra 	$L__BB9_29;
	shl.b32 	%r61, %r1, 12;
	cvt.s64.s32 	%rd33, %r61;
	cvt.u64.u32 	%rd34, %r27;
	add.s64 	%rd35, %rd75, %rd34;
	shl.b64 	%rd36, %rd35, 2;
	add.s64 	%rd37, %rd2, %rd36;
	ld.global.f32 	%f71, [%rd37];
	ld.global.f32 	%f72, [%rd37+1024];
	ld.global.f32 	%f73, [%rd37+2048];
	ld.global.f32 	%f74, [%rd37+3072];
	ld.global.f32 	%f75, [%rd37+4096];
	ld.global.f32 	%f76, [%rd37+5120];
	ld.global.f32 	%f77, [%rd37+6144];
	ld.global.f32 	%f78, [%rd37+7168];
	ld.global.f32 	%f79, [%rd37+8192];
	ld.global.f32 	%f80, [%rd37+9216];
	ld.global.f32 	%f81, [%rd37+10240];
	ld.global.f32 	%f82, [%rd37+11264];
	ld.global.f32 	%f83, [%rd37+12288];
	ld.global.f32 	%f84, [%rd37+13312];
	ld.global.f32 	%f85, [%rd37+14336];
	ld.global.f32 	%f86, [%rd37+15360];
	add.f32 	%f87, %f322, %f71;
	add.f32 	%f88, %f72, %f73;
	add.f32 	%f89, %f74, %f75;
	add.f32 	%f90, %f76, %f77;
	add.f32 	%f91, %f78, %f79;
	add.f32 	%f92, %f80, %f81;
	add.f32 	%f93, %f82, %f83;
	add.f32 	%f94, %f84, %f85;
	add.f32 	%f95, %f87, %f88;
	add.f32 	%f96, %f89, %f90;
	add.f32 	%f97, %f91, %f92;
	add.f32 	%f98, %f93, %f94;
	add.f32 	%f99, %f95, %f96;
	add.f32 	%f100, %f97, %f98;
	add.f32 	%f101, %f99, %f100;
	add.f32 	%f322, %f101, %f86;
	sub.s64 	%rd38, %rd1, %rd75;
	setp.lt.u64 	%p4, %rd38, %rd33;
	add.s32 	%r199, %r199, 1;
	add.s64 	%rd74, %rd74, %rd33;
	sub.s32 	%r198, %r198, %r61;
	mul.wide.s32 	%rd39, %r61, 4;
	add.s64 	%rd73, %rd73, %rd39;
	@%p4 bra 	$L__BB9_42;
	bra.uni 	$L__BB9_27;
$L__BB9_29:
	setp.le.u64 	%p5, %rd1, %rd75;
	cvt.u32.u64 	%r62, %rd75;
	cvt.u32.u64 	%r63, %rd1;
	sub.s32 	%r64, %r63, %r62;
	setp.ge.s32 	%p6, %r27, %r64;
	or.pred  	%p7, %p5, %p6;
	@%p7 bra 	$L__BB9_42;
	cvt.u32.u64 	%r66, %rd15;
	cvt.u32.u64 	%r67, %rd4;
	not.b32 	%r68, %r27;
	add.s32 	%r69, %r68, %r28;
	add.s32 	%r70, %r66, %r67;
	sub.s32 	%r71, %r69, %r70;
	mul.lo.s32 	%r72, %r1, %r199;
	shl.b32 	%r73, %r72, 12;
	sub.s32 	%r74, %r71, %r73;
	shr.u32 	%r75, %r74, 8;
	add.s32 	%r34, %r75, 1;
	and.b32  	%r35, %r34, 15;
	setp.lt.u32 	%p8, %r74, 3840;
	mov.u32 	%r202, %r27;
	@%p8 bra 	$L__BB9_33;
	shr.u32 	%r76, %r198, 8;
	add.s32 	%r77, %r76, 1;
	and.b32  	%r78, %r77, 33554416;
	neg.s32 	%r200, %r78;
	mov.u32 	%r202, %r27;
$L__BB9_32:
	.pragma "nounroll";
	ld.global.f32 	%f103, [%rd73+-8192];
	add.f32 	%f104, %f322, %f103;
	ld.global.f32 	%f105, [%rd73+-7168];
	add.f32 	%f106, %f104, %f105;
	ld.global.f32 	%f107, [%rd73+-6144];
	add.f32 	%f108, %f106, %f107;
	ld.global.f32 	%f109, [%rd73+-5120];
	add.f32 	%f110, %f108, %f109;
	ld.global.f32 	%f111, [%rd73+-4096];
	add.f32 	%f112, %f110, %f111;
	ld.global.f32 	%f113, [%rd73+-3072];
	add.f32 	%f114, %f112, %f113;
	ld.global.f32 	%f115, [%rd73+-2048];
	add.f32 	%f116, %f114, %f115;
	ld.global.f32 	%f117, [%rd73+-1024];
	add.f32 	%f118, %f116, %f117;
	ld.global.f32 	%f119, [%rd73];
	add.f32 	%f120, %f118, %f119;
	ld.global.f32 	%f121, [%rd73+1024];
	add.f32 	%f122, %f120, %f121;
	ld.global.f32 	%f123, [%rd73+2048];
	add.f32 	%f124, %f122, %f123;
	ld.global.f32 	%f125, [%rd73+3072];
	add.f32 	%f126, %f124, %f125;
	ld.global.f32 	%f127, [%rd73+4096];
	add.f32 	%f128, %f126, %f127;
	ld.global.f32 	%f129, [%rd73+5120];
	add.f32 	%f130, %f128, %f129;
	ld.global.f32 	%f131, [%rd73+6144];
	add.f32 	%f132, %f130, %f131;
	ld.global.f32 	%f133, [%rd73+7168];
	add.f32 	%f322, %f132, %f133;
	add.s32 	%r202, %r202, 4096;
	add.s32 	%r200, %r200, 16;
	add.s64 	%rd73, %rd73, 16384;
	setp.ne.s32 	%p9, %r200, 0;
	@%p9 bra 	$L__BB9_32;
$L__BB9_33:
	setp.eq.s32 	%p10, %r35, 0;
	@%p10 bra 	$L__BB9_42;
	and.b32  	%r42, %r34, 7;
	setp.lt.u32 	%p11, %r35, 8;
	@%p11 bra 	$L__BB9_36;
	cvt.u64.u32 	%rd40, %r202;
	add.s64 	%rd41, %rd75, %rd40;
	shl.b64 	%rd42, %rd41, 2;
	add.s64 	%rd43, %rd2, %rd42;
	ld.global.f32 	%f135, [%rd43];
	add.f32 	%f136, %f322, %f135;
	ld.global.f32 	%f137, [%rd43+1024];
	add.f32 	%f138, %f136, %f137;
	ld.global.f32 	%f139, [%rd43+2048];
	add.f32 	%f140, %f138, %f139;
	ld.global.f32 	%f141, [%rd43+3072];
	add.f32 	%f142, %f140, %f141;
	ld.global.f32 	%f143, [%rd43+4096];
	add.f32 	%f144, %f142, %f143;
	ld.global.f32 	%f145, [%rd43+5120];
	add.f32 	%f146, %f144, %f145;
	ld.global.f32 	%f147, [%rd43+6144];
	add.f32 	%f148, %f146, %f147;
	ld.global.f32 	%f149, [%rd43+7168];
	add.f32 	%f322, %f148, %f149;
	add.s32 	%r202, %r202, 2048;
$L__BB9_36:
	setp.eq.s32 	%p12, %r42, 0;
	@%p12 bra 	$L__BB9_42;
	setp.lt.u32 	%p13, %r42, 4;
	@%p13 bra 	$L__BB9_39;
	cvt.u64.u32 	%rd44, %r202;
	add.s64 	%rd45, %rd75, %rd44;
	shl.b64 	%rd46, %rd45, 2;
	add.s64 	%rd47, %rd2, %rd46;
	ld.global.f32 	%f151, [%rd47];
	add.f32 	%f152, %f322, %f151;
	ld.global.f32 	%f153, [%rd47+1024];
	add.f32 	%f154, %f152, %f153;
	ld.global.f32 	%f155, [%rd47+2048];
	add.f32 	%f156, %f154, %f155;
	ld.global.f32 	%f157, [%rd47+3072];
	add.f32 	%f322, %f156, %f157;
	add.s32 	%r202, %r202, 1024;
$L__BB9_39:
	and.b32  	%r79, %r34, 3;
	setp.eq.s32 	%p14, %r79, 0;
	@%p14 bra 	$L__BB9_42;
	cvt.u64.u32 	%rd48, %r202;
	add.s64 	%rd49, %rd48, %rd74;
	shl.b64 	%rd50, %rd49, 2;
	add.s64 	%rd77, %rd2, %rd50;
	cvt.u16.u32 	%rs1, %r198;
	shr.u16 	%rs2, %rs1, 8;
	add.s16 	%rs3, %rs2, 1;
	cvt.u32.u16 	%r80, %rs3;
	and.b32  	%r81, %r80, 3;
	neg.s32 	%r205, %r81;
$L__BB9_41:
	.pragma "nounroll";
	ld.global.f32 	%f158, [%rd77];
	add.f32 	%f322, %f322, %f158;
	add.s64 	%rd77, %rd77, 1024;
	add.s32 	%r205, %r205, 1;
	setp.ne.s32 	%p15, %r205, 0;
	@%p15 bra 	$L__BB9_41;
$L__BB9_42:
	// begin inline asm
	mov.u32 %r82, %laneid;
	// end inline asm
	mov.b32 	%r84, %f322;
	mov.b32 	%r85, 1;
	mov.b32 	%r106, 31;
	mov.b32 	%r107, -1;
	// begin inline asm
	shfl.sync.down.b32 %r83, %r84, %r85, %r106, %r107;
	// end inline asm
	setp.gt.s32 	%p16, %r82, 30;
	mov.b32 	%f159, %r83;
	add.f32 	%f160, %f322, %f159;
	selp.f32 	%f161, %f322, %f160, %p16;
	mov.b32 	%r89, %f161;
	mov.b32 	%r90, 2;
	// begin inline asm
	shfl.sync.down.b32 %r88, %r89, %r90, %r106, %r107;
	// end inline asm
	setp.gt.s32 	%p17, %r82, 29;
	mov.b32 	%f162, %r88;
	add.f32 	%f163, %f161, %f162;
	selp.f32 	%f164, %f161, %f163, %p17;
	mov.b32 	%r94, %f164;
	mov.b32 	%r95, 4;
	// begin inline asm
	shfl.sync.down.b32 %r93, %r94, %r95, %r106, %r107;
	// end inline asm
	setp.gt.s32 	%p18, %r82, 27;
	mov.b32 	%f165, %r93;
	add.f32 	%f166, %f164, %f165;
	selp.f32 	%f167, %f164, %f166, %p18;
	mov.b32 	%r99, %f167;
	mov.b32 	%r100, 8;
	// begin inline asm
	shfl.sync.down.b32 %r98, %r99, %r100, %r106, %r107;
	// end inline asm
	setp.gt.s32 	%p19, %r82, 23;
	mov.b32 	%f168, %r98;
	add.f32 	%f169, %f167, %f168;
	selp.f32 	%f170, %f167, %f169, %p19;
	mov.b32 	%r104, %f170;
	mov.b32 	%r105, 16;
	// begin inline asm
	shfl.sync.down.b32 %r103, %r104, %r105, %r106, %r107;
	// end inline asm
	setp.gt.s32 	%p20, %r82, 15;
	mov.b32 	%f171, %r103;
	add.f32 	%f37, %f170, %f171;
	selp.f32 	%f323, %f170, %f37, %p20;
	setp.ne.s32 	%p21, %r82, 0;
	@%p21 bra 	$L__BB9_44;
	shr.u32 	%r108, %r27, 3;
	and.b32  	%r109, %r108, 124;
	mov.u32 	%r110, _ZZN3cub18CUB_300001_SM_10006detail6reduce18DeviceReduceKernelINS2_10policy_hubIfyN4cuda3std3__44plusIfEEE10Policy1000EN6thrust24THRUST_300001_SM_1000_NS6detail15normal_iteratorINSD_10device_ptrIfEEEEyS9_fNS7_10__identityEEEvT0_PT3_T1_NS0_13GridEvenShareISN_EET2_T4_E12temp_storage;
	add.s32 	%r111, %r110, %r109;
	st.shared.f32 	[%r111+8], %f37;
$L__BB9_44:
	bar.sync 	0;
	setp.ne.s32 	%p22, %r27, 0;
	@%p22 bra 	$L__BB9_46;
	ld.shared.f32 	%f172, [_ZZN3cub18CUB_300001_SM_10006detail6reduce18DeviceReduceKernelINS2_10policy_hubIfyN4cuda3std3__44plusIfEEE10Policy1000EN6thrust24THRUST_300001_SM_1000_NS6detail15normal_iteratorINSD_10device_ptrIfEEEEyS9_fNS7_10__identityEEEvT0_PT3_T1_NS0_13GridEvenShareISN_EET2_T4_E12temp_storage+12];
	add.f32 	%f173, %f323, %f172;
	ld.shared.f32 	%f174, [_ZZN3cub18CUB_300001_SM_10006detail6reduce18DeviceReduceKernelINS2_10policy_hubIfyN4cuda3std3__44plusIfEEE10Policy1000EN6thrust24THRUST_300001_SM_1000_NS6detail15normal_iteratorINSD_10device_ptrIfEEEEyS9_fNS7_10__identityEEEvT0_PT3_T1_NS0_13GridEvenShareISN_EET2_T4_E12temp_storage+16];
	add.f32 	%f175, %f173, %f174;
	ld.shared.f32 	%f176, [_ZZN3cub18CUB_300001_SM_10006detail6reduce18DeviceReduceKernelINS2_10policy_hubIfyN4cuda3std3__44plusIfEEE10Policy1000EN6thrust24THRUST_300001_SM_1000_NS6detail15normal_iteratorINSD_10device_ptrIfEEEEyS9_fNS7_10__identityEEEvT0_PT3_T1_NS0_13GridEvenShareISN_EET2_T4_E12temp_storage+20];
	add.f32 	%f177, %f175, %f176;
	ld.shared.f32 	%f178, [_ZZN3cub18CUB_300001_SM_10006detail6reduce18DeviceReduceKernelINS2_10policy_hubIfyN4cuda3std3__44plusIfEEE10Policy1000EN6thrust24THRUST_300001_SM_1000_NS6detail15normal_iteratorINSD_10device_ptrIfEEEEyS9_fNS7_10__identityEEEvT0_PT3_T1_NS0_13GridEvenShareISN_EET2_T4_E12temp_storage+24];
	add.f32 	%f179, %f177, %f178;
	ld.shared.f32 	%f180, [_ZZN3cub18CUB_300001_SM_10006detail6reduce18DeviceReduceKernelINS2_10policy_hubIfyN4cuda3std3__44plusIfEEE10Policy1000EN6thrust24THRUST_300001_SM_1000_NS6detail15normal_iteratorINSD_10device_ptrIfEEEEyS9_fNS7_10__identityEEEvT0_PT3_T1_NS0_13GridEvenShareISN_EET2_T4_E12temp_storage+28];
	add.f32 	%f181, %f179, %f180;
	ld.shared.f32 	%f182, [_ZZN3cub18CUB_300001_SM_10006detail6reduce18DeviceReduceKernelINS2_10policy_hubIfyN4cuda3std3__44plusIfEEE10Policy1000EN6thrust24THRUST_300001_SM_1000_NS6detail15normal_iteratorINSD_10device_ptrIfEEEEyS9_fNS7_10__identityEEEvT0_PT3_T1_NS0_13GridEvenShareISN_EET2_T4_E12temp_storage+32];
	add.f32 	%f183, %f181, %f182;
	ld.shared.f32 	%f184, [_ZZN3cub18CUB_300001_SM_10006detail6reduce18DeviceReduceKernelINS2_10policy_hubIfyN4cuda3std3__44plusIfEEE10Policy1000EN6thrust24THRUST_300001_SM_1000_NS6detail15normal_iteratorINSD_10device_ptrIfEEEEyS9_fNS7_10__identityEEEvT0_PT3_T1_NS0_13GridEvenShareISN_EET2_T4_E12temp_storage+36];
	add.f32 	%f323, %f183, %f184;
$L__BB9_46:
	mov.u32 	%r189, %tid.x;
	setp.ne.s32 	%p56, %r189, 0;
	@%p56 bra 	$L__BB9_48;
	ld.param.u64 	%rd71, [_ZN3cub18CUB_300001_SM_10006detail6reduce18DeviceReduceKernelINS2_10policy_hubIfyN4cuda3std3__44plusIfEEE10Policy1000EN6thrust24THRUST_300001_SM_1000_NS6detail15normal_iteratorINSD_10device_ptrIfEEEEyS9_fNS7_10__identityEEEvT0_PT3_T1_NS0_13GridEvenShareISN_EET2_T4__param_1];
	cvta.to.global.u64 	%rd68, %rd71;
	mul.wide.u32 	%rd69, %r2, 4;
	add.s64 	%rd70, %rd68, %rd69;
	st.global.f32 	[%rd70], %f323;
$L__BB9_48:
	ret;

}
	// .globl	_ZN3cub18CUB_300001_SM_10006detail6reduce28DeviceReduceSingleTileKernelINS2_10policy_hubIfyN4cuda3std3__44plusIfEEE10Policy1000EPfSC_iS9_ffNS7_10__identityEEEvT0_T1_T2_T3_T4_T6_
.visible .entry _ZN3cub18CUB_300001_SM_10006detail6reduce28DeviceReduceSingleTileKernelINS2_10policy_hubIfyN4cuda3std3__44plusIfEEE10Policy1000EPfSC_iS9_ffNS7_10__identityEEEvT0_T1_T2_T3_T4_T6_(
	.param .u64 .ptr .align 1 _ZN3cub18CUB_300001_SM_10006detail6reduce28DeviceReduceSingleTileKernelINS2_10policy_hubIfyN4cuda3std3__44plusIfEEE10Policy1000EPfSC_iS9_ffNS7_10__identityEEEvT0_T1_T2_T3_T4_T6__param_0,
	.param .u64 .ptr .align 1 _ZN3cub18CUB_300001_SM_10006detail6reduce28DeviceReduceSingleTileKernelINS2_10policy_hubIfyN4cuda3std3__44plusIfEEE10Policy1000EPfSC_iS9_ffNS7_10__identityEEEvT0_T1_T2_T3_T4_T6__param_1,
	.param .u32 _ZN3cub18CUB_300001_SM_10006detail6reduce28DeviceReduceSingleTileKernelINS2_10policy_hubIfyN4cuda3std3__44plusIfEEE10Policy1000EPfSC_iS9_ffNS7_10__identityEEEvT0_T1_T2_T3_T4_T6__param_2,
	.param .align 1 .b8 _ZN3cub18CUB_300001_SM_10006detail6reduce28DeviceReduceSingleTileKernelINS2_10policy_hubIfyN4cuda3std3__44plusIfEEE10Policy1000EPfSC_iS9_ffNS7_10__identityEEEvT0_T1_T2_T3_T4_T6__param_3[1],
	.param .f32 _ZN3cub18CUB_300001_SM_10006detail6reduce28DeviceReduceSingleTileKernelINS2_10policy_hubIfyN4cuda3std3__44plusIfEEE10Policy1000EPfSC_iS9_ffNS7_10__identityEEEvT0_T1_T2_T3_T4_T6__param_4,
	.param .align 1 .b8 _ZN3cub18CUB_300001_SM_10006detail6reduce28DeviceReduceSingleTileKernelINS2_10policy_hubIfyN4cuda3std3__44plusIfEEE10Policy1000EPfSC_iS9_ffNS7_10__identityEEEvT0_T1_T2_T3_T4_T6__param_5[1]
)
.maxntid 256
.minnctapersm 1
{
	.reg .pred 	%p<97>;
	.reg .b32 	%r<407>;
	.reg .b32 	%f<419>;
	.reg .b64 	%rd<125>;
	// demoted variable
	.shared .align 4 .b8 _ZZN3cub18CUB_300001_SM_10006detail6reduce28DeviceReduceSingleTileKernelINS2_10policy_hubIfyN4cuda3std3__44plusIfEEE10Policy1000EPfSC_iS9_ffNS7_10__identityEEEvT0_T1_T2_T3_T4_T6_E12temp_storage[44];
	ld.param.u64 	%rd16, [_ZN3cub18CUB_300001_SM_10006detail6reduce28DeviceReduceSingleTileKernelINS2_10policy_hubIfyN4cuda3std3__44plusIfEEE10Policy1000EPfSC_iS9_ffNS7_10__identityEEEvT0_T1_T2_T3_T4_T6__param_0];
	ld.param.u64 	%rd17, [_ZN3cub18CUB_300001_SM_10006detail6reduce28DeviceReduceSingleTileKernelINS2_10policy_hubIfyN4cuda3std3__44plusIfEEE10Policy1000EPfSC_iS9_ffNS7_10__identityEEEvT0_T1_T2_T3_T4_T6__param_1];
	ld.param.u32 	%r67, [_ZN3cub18CUB_300001_SM_10006detail6reduce28DeviceReduceSingleTileKernelINS2_10policy_hubIfyN4cuda3std3__44plusIfEEE10Policy1000EPfSC_iS9_ffNS7_10__identityEEEvT0_T1_T2_T3_T4_T6__param_2];
	ld.param.f32 	%f58, [_ZN3cub18CUB_300001_SM_10006detail6reduce28DeviceReduceSingleTileKernelINS2_10policy_hubIfyN4cuda3std3__44plusIfEEE10Policy1000EPfSC_iS9_ffNS7_10__identityEEEvT0_T1_T2_T3_T4_T6__param_4];
	cvta.to.global.u64 	%rd1, %rd17;
	setp.ne.s32 	%p1, %r67, 0;
	@%p1 bra 	$L__BB10_3;
	mov.u32 	%r380, %tid.x;
	setp.ne.s32 	%p96, %r380, 0;
	@%p96 bra 	$L__BB10_74;
	st.global.f32 	[%rd1], %f58;
	bra.uni 	$L__BB10_74;
$L__BB10_3:
	and.b64  	%rd18, %rd16, 15;
	setp.ne.s64 	%p2, %rd18, 0;
	@%p2 bra 	$L__BB10_38;
	setp.gt.s32 	%p49, %r67, 4095;
	@%p49 bra 	$L__BB10_22;
	mov.u32 	%r1, %tid.x;
	setp.ge.s32 	%p66, %r1, %r67;
	mov.f32 	%f397, 0f00000000;
	mov.u32 	%r384, %r1;
	@%p66 bra 	$L__BB10_7;
	mul.wide.u32 	%rd113, %r1, 4;
	add.s64 	%rd112, %rd16, %rd113;
	// begin inline asm
	ld.global.nc.u32 %r300, [%rd112];
	// end inline asm
	mov.b32 	%f397, %r300;
	add.s32 	%r384, %r1, 256;
$L__BB10_7:
	setp.ge.s32 	%p67, %r384, %r67;
	@%p67 bra 	$L__BB10_13;
	not.b32 	%r301, %r384;
	add.s32 	%r4, %r67, %r301;
	and.b32  	%r302, %r4, 768;
	setp.eq.s32 	%p68, %r302, 768;
	@%p68 bra 	$L__BB10_11;
	mul.wide.u32 	%rd114, %r384, 4;
	add.s64 	%rd121, %rd16, %rd114;
	shr.u32 	%r303, %r4, 8;
	add.s32 	%r304, %r303, 1;
	and.b32  	%r305, %r304, 3;
	neg.s32 	%r382, %r305;
$L__BB10_10:
	.pragma "nounroll";
	// begin inline asm
	ld.global.nc.u32 %r306, [%rd121];
	// end inline asm
	mov.b32 	%f323, %r306;
	add.f32 	%f397, %f397, %f323;
	add.s32 	%r384, %r384, 256;
	add.s64 	%rd121, %rd121, 1024;
	add.s32 	%r382, %r382, 1;
	setp.ne.s32 	%p69, %r382, 0;
	@%p69 bra 	$L__BB10_10;
$L__BB10_11:
	setp.lt.u32 	%p70, %r4, 768;
	@%p70 bra 	$L__BB10_13;
$L__BB10_12:
	mul.wide.s32 	%rd120, %r384, 4;
	add.s64 	%rd116, %rd16, %rd120;
	// begin inline asm
	ld.global.nc.u32 %r307, [%rd116];
	// end inline asm
	mov.b32 	%f324, %r307;
	add.f32 	%f325, %f397, %f324;
	add.s64 	%rd117, %rd116, 1024;
	// begin inline asm
	ld.global.nc.u32 %r308, [%rd117];
	// end inline asm
	mov.b32 	%f326, %r308;
	add.f32 	%f327, %f325, %f326;
	add.s64 	%rd118, %rd116, 2048;
	// begin inline asm
	ld.global.nc.u32 %r309, [%rd118];
	// end inline asm
	mov.b32 	%f328, %r309;
	add.f32 	%f329, %f327, %f328;
	add.s64 	%rd119, %rd116, 3072;
	// begin inline asm
	ld.global.nc.u32 %r310, [%rd119];
	// end inline asm
	mov.b32 	%f330, %r310;
	add.f32 	%f397, %f329, %f330;
	add.s32 	%r384, %r384, 1024;
	setp.lt.s32 	%p71, %r384, %r67;
	@%p71 bra 	$L__BB10_12;
$L__BB10_13:
	setp.lt.s32 	%p72, %r67, 256;
	@%p72 bra 	$L__BB10_18;
	// begin inline asm
	mov.u32 %r349, %laneid;
	// end inline asm
	mov.b32 	%r351, %f397;
	mov.b32 	%r352, 1;
	mov.b32 	%r373, 31;
	mov.b32 	%r374, -1;
	// begin inline asm
	shfl.sync.down.b32 %r350, %r351, %r352, %r373, %r374;
	// end inline asm
	setp.gt.s32 	%p88, %r349, 30;
	mov.b32 	%f365, %r350;
	add.f32 	%f366, %f397, %f365;
	selp.f32 	%f367, %f397, %f366, %p88;
	mov.b32 	%r356, %f367;
	mov.b32 	%r357, 2;
	// begin inline asm
	shfl.sync.down.b32 %r355, %r356, %r357, %r373, %r374;
	// end inline asm
	setp.gt.s32 	%p89, %r349, 29;
	mov.b32 	%f368, %r355;
	add.f32 	%f369, %f367, %f368;
	selp.f32 	%f370, %f367, %f369, %p89;
	mov.b32 	%r361, %f370;
	mov.b32 	%r362, 4;
	// begin inline asm
	shfl.sync.down.b32 %r360, %r361, %r362, %r373, %r374;
	// end inline asm
	setp.gt.s32 	%p90, %r349, 27;
	mov.b32 	%f371, %r360;
	add.f32 	%f372, %f370, %f371;
	selp.f32 	%f373, %f370, %f372, %p90;
	mov.b32 	%r366, %f373;
	mov.b32 	%r367, 8;
	// begin inline asm
	shfl.sync.down.b32 %r365, %r366, %r367, %r373, %r374;
	// end inline asm
	setp.gt.s32 	%p91, %r349, 23;
	mov.b32 	%f374, %r365;
	add.f32 	%f375, %f373, %f374;
	selp.f32 	%f376, %f373, %f375, %p91;
	mov.b32 	%r371, %f376;
	mov.b32 	%r372, 16;
	// begin inline asm
	shfl.sync.down.b32 %r370, %r371, %r372, %r373, %r374;
	// end inline asm
	setp.gt.s32 	%p92, %r349, 15;
	mov.b32 	%f377, %r370;
	add.f32 	%f10, %f376, %f377;
	selp.f32 	%f418, %f376, %f10, %p92;
	setp.ne.s32 	%p93, %r349, 0;
	@%p93 bra 	$L__BB10_16;
	shr.u32 	%r375, %r1, 3;
	and.b32  	%r376, %r375, 124;
	mov.u32 	%r377, _ZZN3cub18CUB_300001_SM_10006detail6reduce28DeviceReduceSingleTileKernelINS2_10policy_hubIfyN4cuda3std3__44plusIfEEE10Policy1000EPfSC_iS9_ffNS7_10__identityEEEvT0_T1_T2_T3_T4_T6_E12temp_storage;
	add.s32 	%r378, %r377, %r376;
	st.shared.f32 	[%r378+8], %f10;
$L__BB10_16:
	bar.sync 	0;
	setp.ne.s32 	%p94, %r1, 0;
	@%p94 bra 	$L__BB10_72;
	ld.shared.f32 	%f378, [_ZZN3cub18CUB_300001_SM_10006detail6reduce28DeviceReduceSingleTileKernelINS2_10policy_hubIfyN4cuda3std3__44plusIfEEE10Policy1000EPfSC_iS9_ffNS7_10__identityEEEvT0_T1_T2_T3_T4_T6_E12temp_storage+12];
	add.f32 	%f379, %f418, %f378;
	ld.shared.f32 	%f380, [_ZZN3cub18CUB_300001_SM_10006detail6reduce28DeviceReduceSingleTileKernelINS2_10policy_hubIfyN4cuda3std3__44plusIfEEE10Policy1000EPfSC_iS9_ffNS7_10__identityEEEvT0_T1_T2_T3_T4_T6_E12temp_storage+16];
	add.f32 	%f381, %f379, %f380;
	ld.shared.f32 	%f382, [_ZZN3cub18CUB_300001_SM_10006detail6reduce28DeviceReduceSingleTileKernelINS2_10policy_hubIfyN4cuda3std3__44plusIfEEE10Policy1000EPfSC_iS9_ffNS7_10__identityEEEvT0_T1_T2_T3_T4_T6_E12temp_storage+20];
	add.f32 	%f383, %f381, %f382;
	ld.shared.f32 	%f384, [_ZZN3cub18CUB_300001_SM_10006detail6reduce28DeviceReduceSingleTileKernelINS2_10policy_hubIfyN4cuda3std3__44plusIfEEE10Policy1000EPfSC_iS9_ffNS7_10__identityEEEvT0_T1_T2_T3_T4_T6_E12temp_storage+24];
	add.f32 	%f385, %f383, %f384;
	ld.shared.f32 	%f386, [_ZZN3cub18CUB_300001_SM_10006detail6reduce28DeviceReduceSingleTileKernelINS2_10policy_hubIfyN4cuda3std3__44plusIfEEE10Policy1000EPfSC_iS9_ffNS7_10__identityEEEvT0_T1_T2_T3_T4_T6_E12temp_storage+28];
	add.f32 	%f387, %f385, %f386;
	ld.shared.f32 	%f388, [_ZZN3cub18CUB_300001_SM_10006detail6reduce28DeviceReduceSingleTileKernelINS2_10policy_hubIfyN4cuda3std3__44plusIfEEE10Policy1000EPfSC_iS9_ffNS7_10__identityEEEvT0_T1_T2_T3_T4_T6_E12temp_storage+32];
	add.f32 	%f389, %f387, %f388;
	ld.shared.f32 	%f390, [_ZZN3cub18CUB_300001_SM_10006detail6reduce28DeviceReduceSingleTileKernelINS2_10policy_hubIfyN4cuda3std3__44plusIfEEE10Policy1000EPfSC_iS9_ffNS7_10__identityEEEvT0_T1_T2_T3_T4_T6_E12temp_storage+36];
	add.f32 	%f418, %f389, %f390;
	bra.uni 	$L__BB10_72;
$L__BB10_18:
	// begin inline asm
	mov.u32 %r311, %laneid;
	// end inline asm
	and.b32  	%r337, %r1, 992;
	add.s32 	%r338, %r337, 32;
	setp.gt.s32 	%p73, %r338, %r67;
	not.b32 	%r339, %r337;
	add.s32 	%r340, %r67, %r339;
	selp.b32 	%r335, %r340, 31, %p73;
	mov.b32 	%r313, %f397;
	mov.b32 	%r314, 1;
	mov.b32 	%r336, -1;
	// begin inline asm
	shfl.sync.down.b32 %r312, %r313, %r314, %r335, %r336;
	// end inline asm
	setp.lt.s32 	%p74, %r311, %r335;
	mov.b32 	%f331, %r312;
	add.f32 	%f332, %f397, %f331;
	selp.f32 	%f333, %f332, %f397, %p74;
	mov.b32 	%r318, %f333;
	mov.b32 	%r319, 2;
	// begin inline asm
	shfl.sync.down.b32 %r317, %r318, %r319, %r335, %r336;
	// end inline asm
	add.s32 	%r341, %r311, 2;
	setp.gt.s32 	%p75, %r341, %r335;
	mov.b32 	%f334, %r317;
	add.f32 	%f335, %f333, %f334;
	selp.f32 	%f336, %f333, %f335, %p75;
	mov.b32 	%r323, %f336;
	mov.b32 	%r324, 4;
	// begin inline asm
	shfl.sync.down.b32 %r322, %r323, %r324, %r335, %r336;
	// end inline asm
	add.s32 	%r342, %r311, 4;
	setp.gt.s32 	%p76, %r342, %r335;
	mov.b32 	%f337, %r322;
	add.f32 	%f338, %f336, %f337;
	selp.f32 	%f339, %f336, %f338, %p76;
	mov.b32 	%r328, %f339;
	mov.b32 	%r329, 8;
	// begin inline asm
	shfl.sync.down.b32 %r327, %r328, %r329, %r335, %r336;
	// end inline asm
	add.s32 	%r343, %r311, 8;
	setp.gt.s32 	%p77, %r343, %r335;
	mov.b32 	%f340, %r327;
	add.f32 	%f341, %f339, %f340;
	selp.f32 	%f342, %f339, %f341, %p77;
	mov.b32 	%r333, %f342;
	mov.b32 	%r334, 16;
	// begin inline asm
	shfl.sync.down.b32 %r332, %r333, %r334, %r335, %r336;
	// end inline asm
	add.s32 	%r344, %r311, 16;
	setp.gt.s32 	%p78, %r344, %r335;
	mov.b32 	%f343, %r332;
	add.f32 	%f344, %f342, %f343;
	selp.f32 	%f418, %f342, %f344, %p78;
	setp.ne.s32 	%p79, %r311, 0;
	@%p79 bra 	$L__BB10_20;
	shr.u32 	%r345, %r1, 3;
	and.b32  	%r346, %r345, 124;
	mov.u32 	%r347, _ZZN3cub18CUB_300001_SM_10006detail6reduce28DeviceReduceSingleTileKernelINS2_10policy_hubIfyN4cuda3std3__44plusIfEEE10Policy1000EPfSC_iS9_ffNS7_10__identityEEEvT0_T1_T2_T3_T4_T6_E12temp_storage;
	add.s32 	%r348, %r347, %r346;
	st.shared.f32 	[%r348+8], %f418;
$L__BB10_20:
	bar.sync 	0;
	setp.ne.s32 	%p80, %r1, 0;
	@%p80 bra 	$L__BB10_72;
	setp.gt.s32 	%p81, %r67, 32;
	ld.shared.f32 	%f345, [_ZZN3cub18CUB_300001_SM_10006detail6reduce28DeviceReduceSingleTileKernelINS2_10policy_hubIfyN4cuda3std3__44plusIfEEE10Policy1000EPfSC_iS9_ffNS7_10__identityEEEvT0_T1_T2_T3_T4_T6_E12temp_storage+12];
	add.f32 	%f346, %f418, %f345;
	selp.f32 	%f347, %f346, %f418, %p81;
	setp.gt.s32 	%p82, %r67, 64;
	ld.shared.f32 	%f348, [_ZZN3cub18CUB_300001_SM_10006detail6reduce28DeviceReduceSingleTileKernelINS2_10policy_hubIfyN4cuda3std3__44plusIfEEE10Policy1000EPfSC_iS9_ffNS7_10__identityEEEvT0_T1_T2_T3_T4_T6_E12temp_storage+16];
	add.f32 	%f349, %f348, %f347;
	selp.f32 	%f350, %f349, %f347, %p82;
	setp.gt.s32 	%p83, %r67, 96;
	ld.shared.f32 	%f351, [_ZZN3cub18CUB_300001_SM_10006detail6reduce28DeviceReduceSingleTileKernelINS2_10policy_hubIfyN4cuda3std3__44plusIfEEE10Policy1000EPfSC_iS9_ffNS7_10__identityEEEvT0_T1_T2_T3_T4_T6_E12temp_storage+20];
	add.f32 	%f352, %f351, %f350;
	selp.f32 	%f353, %f352, %f350, %p83;
	setp.gt.s32 	%p84, %r67, 128;
	ld.shared.f32 	%f354, [_ZZN3cub18CUB_300001_SM_10006detail6reduce28DeviceReduceSingleTileKernelINS2_10policy_hubIfyN4cuda3std3__44plusIfEEE10Policy1000EPfSC_iS9_ffNS7_10__identityEEEvT0_T1_T2_T3_T4_T6_E12temp_storage+24];
	add.f32 	%f355, %f354, %f353;
	selp.f32 	%f356, %f355, %f353, %p84;
	setp.gt.s32 	%p85, %r67, 160;
	ld.shared.f32 	%f357, [_ZZN3cub18CUB_300001_SM_10006detail6reduce28DeviceReduceSingleTileKernelINS2_10policy_hubIfyN4cuda3std3__44plusIfEEE10Policy1000EPfSC_iS9_ffNS7_10__identityEEEvT0_T1_T2_T3_T4_T6_E12temp_storage+28];
	add.f32 	%f358, %f357, %f356;
	selp.f32 	%f359, %f358, %f356, %p85;
	setp.gt.s32 	%p86, %r67, 192;
	ld.shared.f32 	%f360, [_ZZN3cub18CUB_300001_SM_10006detail6reduce28DeviceReduceSingleTileKernelINS2_10policy_hubIfyN4cuda3std3__44plusIfEEE10Policy1000EPfSC_iS9_ffNS7_10__identityEEEvT0_T1_T2_T3_T4_T6_E12temp_storage+32];
	add.f32 	%f361, %f360, %f359;
	selp.f32 	%f362, %f361, %f359, %p86;
	setp.gt.s32 	%p87, %r67, 224;
	ld.shared.f32 	%f363, [_ZZN3cub18CUB_300001_SM_10006detail6reduce28DeviceReduceSingleTileKernelINS2_10policy_hubIfyN4cuda3std3__44plusIfEEE10Policy1000EPfSC_iS9_ffNS7_10__identityEEEvT0_T1_T2_T3_T4_T6_E12temp_storage+36];
	add.f32 	%f364, %f363, %f362;
	selp.f32 	%f418, %f364, %f362, %p87;
	bra.uni 	$L__BB10_72;
$L__BB10_22:
	mov.u32 	%r13, %tid.x;
	shl.b32 	%r224, %r13, 2;
	mul.wide.u32 	%rd86, %r224, 4;
	add.s64 	%rd76, %rd16, %rd86;
	// begin inline asm
	ld.global.nc.v2.u64 {%rd74, %rd75}, [%rd76];
	// end inline asm
	mov.b64 	{%r225, %r226}, %rd75;
	mov.b64 	{%r227, %r228}, %rd74;
	mov.b32 	%f225, %r228;
	mov.b32 	%f226, %r227;
	mov.b32 	%f227, %r226;
	mov.b32 	%f228, %r225;
	add.s64 	%rd79, %rd76, 4096;
	// begin inline asm
	ld.global.nc.v2.u64 {%rd77, %rd78}, [%rd79];
	// end inline asm
	mov.b64 	{%r229, %r230}, %rd78;
	mov.b64 	{%r231, %r232}, %rd77;
	mov.b32 	%f229, %r232;
	mov.b32 	%f230, %r231;
	mov.b32 	%f231, %r230;
	mov.b32 	%f232, %r229;
	add.s64 	%rd82, %rd76, 8192;
	// begin inline asm
	ld.global.nc.v2.u64 {%rd80, %rd81}, [%rd82];
	// end inline asm
	mov.b64 	{%r233, %r234}, %rd81;
	mov.b64 	{%r235, %r236}, %rd80;
	mov.b32 	%f233, %r236;
	mov.b32 	%f234, %r235;
	mov.b32 	%f235, %r234;
	mov.b32 	%f236, %r233;
	add.s64 	%rd85, %rd76, 12288;
	// begin inline asm
	ld.global.nc.v2.u64 {%rd83, %rd84}, [%rd85];
	// end inline asm
	mov.b64 	{%r237, %r238}, %rd84;
	mov.b64 	{%r239, %r240}, %rd83;
	mov.b32 	%f237, %r240;
	mov.b32 	%f238, %r239;
	mov.b32 	%f239, %r238;
	mov.b32 	%f240, %r237;
	add.f32 	%f241, %f226, %f225;
	add.f32 	%f242, %f228, %f227;
	add.f32 	%f243, %f230, %f229;
	add.f32 	%f244, %f232, %f231;
	add.f32 	%f245, %f234, %f233;
	add.f32 	%f246, %f236, %f235;
	add.f32 	%f247, %f238, %f237;
	add.f32 	%f248, %f240, %f239;
	add.f32 	%f249, %f241, %f242;
	add.f32 	%f250, %f243, %f244;
	add.f32 	%f251, %f245, %f246;
	add.f32 	%f252, %f247, %f248;
	add.f32 	%f253, %f249, %f250;
	add.f32 	%f254, %f251, %f252;
	add.f32 	%f404, %f253, %f254;
	setp.lt.u32 	%p50, %r67, 8192;
	mov.b32 	%r387, 4096;
	@%p50 bra 	$L__BB10_26;
	add.s32 	%r14, %r67, -4096;
	mov.b32 	%r387, 4096;
$L__BB10_24:
	mul.wide.s32 	%rd99, %r387, 4;
	add.s64 	%rd89, %rd76, %rd99;
	// begin inline asm
	ld.global.nc.v2.u64 {%rd87, %rd88}, [%rd89];
	// end inline asm
	mov.b64 	{%r242, %r243}, %rd88;
	mov.b64 	{%r244, %r245}, %rd87;
	mov.b32 	%f255, %r245;
	mov.b32 	%f256, %r244;
	mov.b32 	%f257, %r243;
	mov.b32 	%f258, %r242;
	add.s64 	%rd92, %rd89, 4096;
	// begin inline asm
	ld.global.nc.v2.u64 {%rd90, %rd91}, [%rd92];
	// end inline asm
	mov.b64 	{%r246, %r247}, %rd91;
	mov.b64 	{%r248, %r249}, %rd90;
	mov.b32 	%f259, %r249;
	mov.b32 	%f260, %r248;
	mov.b32 	%f261, %r247;
	mov.b32 	%f262, %r246;
	add.s64 	%rd95, %rd89, 8192;
	// begin inline asm
	ld.global.nc.v2.u64 {%rd93, %rd94}, [%rd95];
	// end inline asm
	mov.b64 	{%r250, %r251}, %rd94;
	mov.b64 	{%r252, %r253}, %rd93;
	mov.b32 	%f263, %r253;
	mov.b32 	%f264, %r252;
	mov.b32 	%f265, %r251;
	mov.b32 	%f266, %r250;
	add.s64 	%rd98, %rd89, 12288;
	// begin inline asm
	ld.global.nc.v2.u64 {%rd96, %rd97}, [%rd98];
	// end inline asm
	mov.b64 	{%r254, %r255}, %rd97;
	mov.b64 	{%r256, %r257}, %rd96;
	mov.b32 	%f267, %r257;
	mov.b32 	%f268, %r256;
	mov.b32 	%f269, %r255;
	mov.b32 	%f270, %r254;
	add.f32 	%f271, %f404, %f256;
	add.f32 	%f272, %f255, %f258;
	add.f32 	%f273, %f257, %f260;
	add.f32 	%f274, %f259, %f262;
	add.f32 	%f275, %f261, %f264;
	add.f32 	%f276, %f263, %f266;
	add.f32 	%f277, %f265, %f268;
	add.f32 	%f278, %f267, %f270;
	add.f32 	%f279, %f271, %f272;
	add.f32 	%f280, %f273, %f274;
	add.f32 	%f281, %f275, %f276;
	add.f32 	%f282, %f277, %f278;
	add.f32 	%f283, %f279, %f280;
	add.f32 	%f284, %f281, %f282;
	add.f32 	%f285, %f283, %f284;
	add.f32 	%f404, %f285, %f269;
	sub.s32 	%r258, %r67, %r387;
	setp.lt.s32 	%p51, %r258, 4096;
	@%p51 bra 	$L__BB10_34;
	add.s32 	%r387, %r387, 4096;
	setp.le.s32 	%p52, %r387, %r14;
	@%p52 bra 	$L__BB10_24;
$L__BB10_26:
	setp.le.s32 	%p53, %r67, %r387;
	@%p53 bra 	$L__BB10_34;
	sub.s32 	%r18, %r67, %r387;
	setp.ge.s32 	%p54, %r13, %r18;
	@%p54 bra 	$L__BB10_34;
	not.b32 	%r259, %r13;
	add.s32 	%r260, %r67, %r259;
	sub.s32 	%r19, %r260, %r387;
	and.b32  	%r261, %r19, 768;
	setp.eq.s32 	%p55, %r261, 768;
	mov.u32 	%r391, %r13;
	@%p55 bra 	$L__BB10_31;
	add.s32 	%r389, %r13, %r387;
	shr.u32 	%r262, %r19, 8;
	add.s32 	%r263, %r262, 1;
	and.b32  	%r264, %r263, 3;
	neg.s32 	%r388, %r264;
	mov.u32 	%r391, %r13;
$L__BB10_30:
	.pragma "nounroll";
	mul.wide.u32 	%rd101, %r389, 4;
	add.s64 	%rd100, %rd16, %rd101;
	// begin inline asm
	ld.global.nc.u32 %r265, [%rd100];
	// end inline asm
	mov.b32 	%f287, %r265;
	add.f32 	%f404, %f404, %f287;
	add.s32 	%r391, %r391, 256;
	add.s32 	%r389, %r389, 256;
	add.s32 	%r388, %r388, 1;
	setp.ne.s32 	%p56, %r388, 0;
	@%p56 bra 	$L__BB10_30;
$L__BB10_31:
	setp.lt.u32 	%p57, %r19, 768;
	@%p57 bra 	$L__BB10_34;
	cvt.u64.u32 	%rd102, %r391;
	cvt.u64.u32 	%rd103, %r387;
	add.s64 	%rd104, %rd102, %rd103;
	shl.b64 	%rd105, %rd104, 2;
	add.s64 	%rd106, %rd105, %rd16;
	add.s64 	%rd122, %rd106, 2048;
	add.s32 	%r392, %r391, %r387;
$L__BB10_33:
	mul.wide.u32 	%rd111, %r392, 4;
	add.s64 	%rd107, %rd16, %rd111;
	// begin inline asm
	ld.global.nc.u32 %r266, [%rd107];
	// end inline asm
	mov.b32 	%f288, %r266;
	add.f32 	%f289, %f404, %f288;
	add.s64 	%rd108, %rd122, -1024;
	// begin inline asm
	ld.global.nc.u32 %r267, [%rd108];
	// end inline asm
	mov.b32 	%f290, %r267;
	add.f32 	%f291, %f289, %f290;
	// begin inline asm
	ld.global.nc.u32 %r268, [%rd122];
	// end inline asm
	mov.b32 	%f292, %r268;
	add.f32 	%f293, %f291, %f292;
	add.s64 	%rd110, %rd122, 1024;
	// begin inline asm
	ld.global.nc.u32 %r269, [%rd110];
	// end inline asm
	mov.b32 	%f294, %r269;
	add.f32 	%f404, %f293, %f294;
	add.s32 	%r391, %r391, 1024;
	add.s64 	%rd122, %rd122, 4096;
	add.s32 	%r392, %r392, 1024;
	setp.lt.s32 	%p58, %r391, %r18;
	@%p58 bra 	$L__BB10_33;
$L__BB10_34:
	// begin inline asm
	mov.u32 %r270, %laneid;
	// end inline asm
	mov.b32 	%r272, %f404;
	mov.b32 	%r273, 1;
	mov.b32 	%r294, 31;
	mov.b32 	%r295, -1;
	// begin inline asm
	shfl.sync.down.b32 %r271, %r272, %r273, %r294, %r295;
	// end inline asm
	setp.gt.s32 	%p59, %r270, 30;
	mov.b32 	%f295, %r271;
	add.f32 	%f296, %f404, %f295;
	selp.f32 	%f297, %f404, %f296, %p59;
	mov.b32 	%r277, %f297;
	mov.b32 	%r278, 2;
	// begin inline asm
	shfl.sync.down.b32 %r276, %r277, %r278, %r294, %r295;
	// end inline asm
	setp.gt.s32 	%p60, %r270, 29;
	mov.b32 	%f298, %r276;
	add.f32 	%f299, %f297, %f298;
	selp.f32 	%f300, %f297, %f299, %p60;
	mov.b32 	%r282, %f300;
	mov.b32 	%r283, 4;
	// begin inline asm
	shfl.sync.down.b32 %r281, %r282, %r283, %r294, %r295;
	// end inline asm
	setp.gt.s32 	%p61, %r270, 27;
	mov.b32 	%f301, %r281;
	add.f32 	%f302, %f300, %f301;
	selp.f32 	%f303, %f300, %f302, %p61;
	mov.b32 	%r287, %f303;
	mov.b32 	%r288, 8;
	// begin inline asm
	shfl.sync.down.b32 %r286, %r287, %r288, %r294, %r295;
	// end inline asm
	setp.gt.s32 	%p62, %r270, 23;
	mov.b32 	%f304, %r286;
	add.f32 	%f305, %f303, %f304;
	selp.f32 	%f306, %f303, %f305, %p62;
	mov.b32 	%r292, %f306;
	mov.b32 	%r293, 16;
	// begin inline asm
	shfl.sync.down.b32 %r291, %r292, %r293, %r294, %r295;
	// end inline asm
	setp.gt.s32 	%p63, %r270, 15;
	mov.b32 	%f307, %r291;
	add.f32 	%f26, %f306, %f307;
	selp.f32 	%f418, %f306, %f26, %p63;
	setp.ne.s32 	%p64, %r270, 0;
	@%p64 bra 	$L__BB10_36;
	shr.u32 	%r296, %r13, 3;
	and.b32  	%r297, %r296, 124;
	mov.u32 	%r298, _ZZN3cub18CUB_300001_SM_10006detail6reduce28DeviceReduceSingleTileKernelINS2_10policy_hubIfyN4cuda3std3__44plusIfEEE10Policy1000EPfSC_iS9_ffNS7_10__identityEEEvT0_T1_T2_T3_T4_T6_E12temp_storage;
	add.s32 	%r299, %r298, %r297;
	st.shared.f32 	[%r299+8], %f26;
$L__BB10_36:
	bar.sync 	0;
	setp.ne.s32 	%p65, %r13, 0;
	@%p65 bra 	$L__BB10_72;
	ld.shared.f32 	%f308, [_ZZN3cub18CUB_300001_SM_10006detail6reduce28DeviceReduceSingleTileKernelINS2_10policy_hubIfyN4cuda3std3__44plusIfEEE10Policy1000EPfSC_iS9_ffNS7_10__identityEEEvT0_T1_T2_T3_T4_T6_E12temp_storage+12];
	add.f32 	%f309, %f418, %f308;
	ld.shared.f32 	%f310, [_ZZN3cub18CUB_300001_SM_10006detail6reduce28DeviceReduceSingleTileKernelINS2_10policy_hubIfyN4cuda3std3__44plusIfEEE10Policy1000EPfSC_iS9_ffNS7_10__identityEEEvT0_T1_T2_T3_T4_T6_E12temp_storage+16];
	add.f32 	%f311, %f309, %f310;
	ld.shared.f32 	%f312, [_ZZN3cub18CUB_300001_SM_10006detail6reduce28DeviceReduceSingleTileKernelINS2_10policy_hubIfyN4cuda3std3__44plusIfEEE10Policy1000EPfSC_iS9_ffNS7_10__identityEEEvT0_T1_T2_T3_T4_T6_E12temp_storage+20];
	add.f32 	%f313, %f311, %f312;
	ld.shared.f32 	%f314, [_ZZN3cub18CUB_300001_SM_10006detail6reduce28DeviceReduceSingleTileKernelINS2_10policy_hubIfyN4cuda3std3__44plusIfEEE10Policy1000EPfSC_iS9_ffNS7_10__identityEEEvT0_T1_T2_T3_T4_T6_E12temp_storage+24];
	add.f32 	%f315, %f313, %f314;
	ld.shared.f32 	%f316, [_ZZN3cub18CUB_300001_SM_10006detail6reduce28DeviceReduceSingleTileKernelINS2_10policy_hubIfyN4cuda3std3__44plusIfEEE10Policy1000EPfSC_iS9_ffNS7_10__identityEEEvT0_T1_T2_T3_T4_T6_E12temp_storage+28];
	add.f32 	%f317, %f315, %f316;
	ld.shared.f32 	%f318, [_ZZN3cub18CUB_300001_SM_10006detail6reduce28DeviceReduceSingleTileKernelINS2_10policy_hubIfyN4cuda3std3__44plusIfEEE10Policy1000EPfSC_iS9_ffNS7_10__identityEEEvT0_T1_T2_T3_T4_T6_E12temp_storage+32];
	add.f32 	%f319, %f317, %f318;
	ld.shared.f32 	%f320, [_ZZN3cub18CUB_300001_SM_10006detail6reduce28DeviceReduceSingleTileKernelINS2_10policy_hubIfyN4cuda3std3__44plusIfEEE10Policy1000EPfSC_iS9_ffNS7_10__identityEEEvT0_T1_T2_T3_T4_T6_E12temp_storage+36];
	add.f32 	%f418, %f319, %f320;
	bra.uni 	$L__BB10_72;
$L__BB10_38:
	setp.gt.s32 	%p3, %r67, 4095;
	@%p3 bra 	$L__BB10_56;
	mov.u32 	%r34, %tid.x;
	setp.ge.s32 	%p20, %r34, %r67;
	mov.f32 	%f410, 0f00000000;
	mov.u32 	%r397, %r34;
	@%p20 bra 	$L__BB10_41;
	mul.wide.u32 	%rd66, %r34, 4;
	add.s64 	%rd65, %rd16, %rd66;
	// begin inline asm
	ld.global.nc.u32 %r144, [%rd65];
	// end inline asm
	mov.b32 	%f410, %r144;
	add.s32 	%r397, %r34, 256;
$L__BB10_41:
	setp.ge.s32 	%p21, %r397, %r67;
	@%p21 bra 	$L__BB10_47;
	not.b32 	%r145, %r397;
	add.s32 	%r37, %r67, %r145;
	and.b32  	%r146, %r37, 768;
	setp.eq.s32 	%p22, %r146, 768;
	@%p22 bra 	$L__BB10_45;
	mul.wide.u32 	%rd67, %r397, 4;
	add.s64 	%rd123, %rd16, %rd67;
	shr.u32 	%r147, %r37, 8;
	add.s32 	%r148, %r147, 1;
	and.b32  	%r149, %r148, 3;
	neg.s32 	%r395, %r149;
$L__BB10_44:
	.pragma "nounroll";
	// begin inline asm
	ld.global.nc.u32 %r150, [%rd123];
	// end inline asm
	mov.b32 	%f157, %r150;
	add.f32 	%f410, %f410, %f157;
	add.s32 	%r397, %r397, 256;
	add.s64 	%rd123, %rd123, 1024;
	add.s32 	%r395, %r395, 1;
	setp.ne.s32 	%p23, %r395, 0;
	@%p23 bra 	$L__BB10_44;
$L__BB10_45:
	setp.lt.u32 	%p24, %r37, 768;
	@%p24 bra 	$L__BB10_47;
$L__BB10_46:
	mul.wide.s32 	%rd73, %r397, 4;
	add.s64 	%rd69, %rd16, %rd73;
	// begin inline asm
	ld.global.nc.u32 %r151, [%rd69];
	// end inline asm
	mov.b32 	%f158, %r151;
	add.f32 	%f159, %f410, %f158;
	add.s64 	%rd70, %rd69, 1024;
	// begin inline asm
	ld.global.nc.u32 %r152, [%rd70];
	// end inline asm
	mov.b32 	%f160, %r152;
	add.f32 	%f161, %f159, %f160;
	add.s64 	%rd71, %rd69, 2048;
	// begin inline asm
	ld.global.nc.u32 %r153, [%rd71];
	// end inline asm
	mov.b32 	%f162, %r153;
	add.f32 	%f163, %f161, %f162;
	add.s64 	%rd72, %rd69, 3072;
	// begin inline asm
	ld.global.nc.u32 %r154, [%rd72];
	// end inline asm
	mov.b32 	%f164, %r154;
	add.f32 	%f410, %f163, %f164;
	add.s32 	%r397, %r397, 1024;
	setp.lt.s32 	%p25, %r397, %r67;
	@%p25 bra 	$L__BB10_46;
$L__BB10_47:
	setp.lt.s32 	%p26, %r67, 256;
	@%p26 bra 	$L__BB10_52;
	// begin inline asm
	mov.u32 %r193, %laneid;
	// end inline asm
	mov.b32 	%r195, %f410;
	mov.b32 	%r196, 1;
	mov.b32 	%r217, 31;
	mov.b32 	%r218, -1;
	// begin inline asm
	shfl.sync.down.b32 %r194, %r195, %r196, %r217, %r218;
	// end inline asm
	setp.gt.s32 	%p42, %r193, 30;
	mov.b32 	%f199, %r194;
	add.f32 	%f200, %f410, %f199;
	selp.f32 	%f201, %f410, %f200, %p42;
	mov.b32 	%r200, %f201;
	mov.b32 	%r201, 2;
	// begin inline asm
	shfl.sync.down.b32 %r199, %r200, %r201, %r217, %r218;
	// end inline asm
	setp.gt.s32 	%p43, %r193, 29;
	mov.b32 	%f202, %r199;
	add.f32 	%f203, %f201, %f202;
	selp.f32 	%f204, %f201, %f203, %p43;
	mov.b32 	%r205, %f204;
	mov.b32 	%r206, 4;
	// begin inline asm
	shfl.sync.down.b32 %r204, %r205, %r206, %r217, %r218;
	// end inline asm
	setp.gt.s32 	%p44, %r193, 27;
	mov.b32 	%f205, %r204;
	add.f32 	%f206, %f204, %f205;
	selp.f32 	%f207, %f204, %f206, %p44;
	mov.b32 	%r210, %f207;
	mov.b32 	%r211, 8;
	// begin inline asm
	shfl.sync.down.b32 %r209, %r210, %r211, %r217, %r218;
	// end inline asm
	setp.gt.s32 	%p45, %r193, 23;
	mov.b32 	%f208, %r209;
	add.f32 	%f209, %f207, %f208;
	selp.f32 	%f210, %f207, %f209, %p45;
	mov.b32 	%r215, %f210;
	mov.b32 	%r216, 16;
	// begin inline asm
	shfl.sync.down.b32 %r214, %r215, %r216, %r217, %r218;
	// end inline asm
	setp.gt.s32 	%p46, %r193, 15;
	mov.b32 	%f211, %r214;
	add.f32 	%f38, %f210, %f211;
	selp.f32 	%f418, %f210, %f38, %p46;
	setp.ne.s32 	%p47, %r193, 0;
	@%p47 bra 	$L__BB10_50;
	shr.u32 	%r219, %r34, 3;
	and.b32  	%r220, %r219, 124;
	mov.u32 	%r221, _ZZN3cub18CUB_300001_SM_10006detail6reduce28DeviceReduceSingleTileKernelINS2_10policy_hubIfyN4cuda3std3__44plusIfEEE10Policy1000EPfSC_iS9_ffNS7_10__identityEEEvT0_T1_T2_T3_T4_T6_E12temp_storage;
	add.s32 	%r222, %r221, %r220;
	st.shared.f32 	[%r222+8], %f38;
$L__BB10_50:
	bar.sync 	0;
	setp.ne.s32 	%p48, %r34, 0;
	@%p48 bra 	$L__BB10_72;
	ld.shared.f32 	%f212, [_ZZN3cub18CUB_300001_SM_10006detail6reduce28DeviceReduceSingleTileKernelINS2_10policy_hubIfyN4cuda3std3__44plusIfEEE10Policy1000EPfSC_iS9_ffNS7_10__identityEEEvT0_T1_T2_T3_T4_T6_E12temp_storage+12];
	add.f32 	%f213, %f418, %f212;
	ld.shared.f32 	%f214, [_ZZN3cub18CUB_300001_SM_10006detail6reduce28DeviceReduceSingleTileKernelINS2_10policy_hubIfyN4cuda3std3__44plusIfEEE10Policy1000EPfSC_iS9_ffNS7_10__identityEEEvT0_T1_T2_T3_T4_T6_E12temp_storage+16];
	add.f32 	%f215, %f213, %f214;
	ld.shared.f32 	%f216, [_ZZN3cub18CUB_300001_SM_10006detail6reduce28DeviceReduceSingleTileKernelINS2_10policy_hubIfyN4cuda3std3__44plusIfEEE10Policy1000EPfSC_iS9_ffNS7_10__identityEEEvT0_T1_T2_T3_T4_T6_E12temp_storage+20];
	add.f32 	%f217, %f215, %f216;
	ld.shared.f32 	%f218, [_ZZN3cub18CUB_300001_SM_10006detail6reduce28DeviceReduceSingleTileKernelINS2_10policy_hubIfyN4cuda3std3__44plusIfEEE10Policy1000EPfSC_iS9_ffNS7_10__identityEEEvT0_T1_T2_T3_T4_T6_E12temp_storage+24];
	add.f32 	%f219, %f217, %f218;
	ld.shared.f32 	%f220, [_ZZN3cub18CUB_300001_SM_10006detail6reduce28DeviceReduceSingleTileKernelINS2_10policy_hubIfyN4cuda3std3__44plusIfEEE10Policy1000EPfSC_iS9_ffNS7_10__identityEEEvT0_T1_T2_T3_T4_T6_E12temp_storage+28];
	add.f32 	%f221, %f219, %f220;
	ld.shared.f32 	%f222, [_ZZN3cub18CUB_300001_SM_10006detail6reduce28DeviceReduceSingleTileKernelINS2_10policy_hubIfyN4cuda3std3__44plusIfEEE10Policy1000EPfSC_iS9_ffNS7_10__identityEEEvT0_T1_T2_T3_T4_T6_E12temp_storage+32];
	add.f32 	%f223, %f221, %f222;
	ld.shared.f32 	%f224, [_ZZN3cub18CUB_300001_SM_10006detail6reduce28DeviceReduceSingleTileKernelINS2_10policy_hubIfyN4cuda3std3__44plusIfEEE10Policy1000EPfSC_iS9_ffNS7_10__identityEEEvT0_T1_T2_T3_T4_T6_E12temp_storage+36];
	add.f32 	%f418, %f223, %f224;
	bra.uni 	$L__BB10_72;
$L__BB10_52:
	// begin inline asm
	mov.u32 %r155, %laneid;
	// end inline asm
	and.b32  	%r181, %r34, 992;
	add.s32 	%r182, %r181, 32;
	setp.gt.s32 	%p27, %r182, %r67;
	not.b32 	%r183, %r181;
	add.s32 	%r184, %r67, %r183;
	selp.b32 	%r179, %r184, 31, %p27;
	mov.b32 	%r157, %f410;
	mov.b32 	%r158, 1;
	mov.b32 	%r180, -1;
	// begin inline asm
	shfl.sync.down.b32 %r156, %r157, %r158, %r179, %r180;
	// end inline asm
	setp.lt.s32 	%p28, %r155, %r179;
	mov.b32 	%f165, %r156;
	add.f32 	%f166, %f410, %f165;
	selp.f32 	%f167, %f166, %f410, %p28;
	mov.b32 	%r162, %f167;
	mov.b32 	%r163, 2;
	// begin inline asm
	shfl.sync.down.b32 %r161, %r162, %r163, %r179, %r180;
	// end inline asm
	add.s32 	%r185, %r155, 2;
	setp.gt.s32 	%p29, %r185, %r179;
	mov.b32 	%f168, %r161;
	add.f32 	%f169, %f167, %f168;
	selp.f32 	%f170, %f167, %f169, %p29;
	mov.b32 	%r167, %f170;
	mov.b32 	%r168, 4;
	// begin inline asm
	shfl.sync.down.b32 %r166, %r167, %r168, %r179, %r180;
	// end inline asm
	add.s32 	%r186, %r155, 4;
	setp.gt.s32 	%p30, %r186, %r179;
	mov.b32 	%f171, %r166;
	add.f32 	%f172, %f170, %f171;
	selp.f32 	%f173, %f170, %f172, %p30;
	mov.b32 	%r172, %f173;
	mov.b32 	%r173, 8;
	// begin inline asm
	shfl.sync.down.b32 %r171, %r172, %r173, %r179, %r180;
	// end inline asm
	add.s32 	%r187, %r155, 8;
	setp.gt.s32 	%p31, %r187, %r179;
	mov.b32 	%f174, %r171;
	add.f32 	%f175, %f173, %f174;
	selp.f32 	%f176, %f173, %f175, %p31;
	mov.b32 	%r177, %f176;
	mov.b32 	%r178, 16;
	// begin inline asm
	shfl.sync.down.b32 %r176, %r177, %r178, %r179, %r180;
	// end inline asm
	add.s32 	%r188, %r155, 16;
	setp.gt.s32 	%p32, %r188, %r179;
	mov.b32 	%f177, %r176;
	add.f32 	%f178, %f176, %f177;
	selp.f32 	%f418, %f176, %f178, %p32;
	setp.ne.s32 	%p33, %r155, 0;
	@%p33 bra 	$L__BB10_54;
	shr.u32 	%r189, %r34, 3;
	and.b32  	%r190, %r189, 124;
	mov.u32 	%r191, _ZZN3cub18CUB_300001_SM_10006detail6reduce28DeviceReduceSingleTileKernelINS2_10policy_hubIfyN4cuda3std3__44plusIfEEE10Policy1000EPfSC_iS9_ffNS7_10__identityEEEvT0_T1_T2_T3_T4_T6_E12temp_storage;
	add.s32 	%r192, %r191, %r190;
	st.shared.f32 	[%r192+8], %f418;
$L__BB10_54:
	bar.sync 	0;
	setp.ne.s32 	%p34, %r34, 0;
	@%p34 bra 	$L__BB10_72;
	setp.gt.s32 	%p35, %r67, 32;
	ld.shared.f32 	%f179, [_ZZN3cub18CUB_300001_SM_10006detail6reduce28DeviceReduceSingleTileKernelINS2_10policy_hubIfyN4cuda3std3__44plusIfEEE10Policy1000EPfSC_iS9_ffNS7_10__identityEEEvT0_T1_T2_T3_T4_T6_E12temp_storage+12];
	add.f32 	%f180, %f418, %f179;
	selp.f32 	%f181, %f180, %f418, %p35;
	setp.gt.s32 	%p36, %r67, 64;
	ld.shared.f32 	%f182, [_ZZN3cub18CUB_300001_SM_10006detail6reduce28DeviceReduceSingleTileKernelINS2_10policy_hubIfyN4cuda3std3__44plusIfEEE10Policy1000EPfSC_iS9_ffNS7_10__identityEEEvT0_T1_T2_T3_T4_T6_E12temp_storage+16];
	add.f32 	%f183, %f182, %f181;
	selp.f32 	%f184, %f183, %f181, %p36;
	setp.gt.s32 	%p37, %r67, 96;
	ld.shared.f32 	%f185, [_ZZN3cub18CUB_300001_SM_10006detail6reduce28DeviceReduceSingleTileKernelINS2_10policy_hubIfyN4cuda3std3__44plusIfEEE10Policy1000EPfSC_iS9_ffNS7_10__identityEEEvT0_T1_T2_T3_T4_T6_E12temp_storage+20];
	add.f32 	%f186, %f185, %f184;
	selp.f32 	%f187, %f186, %f184, %p37;
	setp.gt.s32 	%p38, %r67, 128;
	ld.shared.f32 	%f188, [_ZZN3cub18CUB_300001_SM_10006detail6reduce28DeviceReduceSingleTileKernelINS2_10policy_hubIfyN4cuda3std3__44plusIfEEE10Policy1000EPfSC_iS9_ffNS7_10__identityEEEvT0_T1_T2_T3_T4_T6_E12temp_storage+24];
	add.f32 	%f189, %f188, %f187;
	selp.f32 	%f190, %f189, %f187, %p38;
	setp.gt.s32 	%p39, %r67, 160;
	ld.shared.f32 	%f191, [_ZZN3cub18CUB_300001_SM_10006detail6reduce28DeviceReduceSingleTileKernelINS2_10policy_hubIfyN4cuda3std3__44plusIfEEE10Policy1000EPfSC_iS9_ffNS7_10__identityEEEvT0_T1_T2_T3_T4_T6_E12temp_storage+28];
	add.f32 	%f192, %f191, %f190;
	selp.f32 	%f193, %f192, %f190, %p39;
	setp.gt.s32 	%p40, %r67, 192;
	ld.shared.f32 	%f194, [_ZZN3cub18CUB_300001_SM_10006detail6reduce28DeviceReduceSingleTileKernelINS2_10policy_hubIfyN4cuda3std3__44plusIfEEE10Policy1000EPfSC_iS9_ffNS7_10__identityEEEvT0_T1_T2_T3_T4_T6_E12temp_storage+32];
	add.f32 	%f195, %f194, %f193;
	selp.f32 	%f196, %f195, %f193, %p40;
	setp.gt.s32 	%p41, %r67, 224;
	ld.shared.f32 	%f197, [_ZZN3cub18CUB_300001_SM_10006detail6reduce28DeviceReduceSingleTileKernelINS2_10policy_hubIfyN4cuda3std3__44plusIfEEE10Policy1000EPfSC_iS9_ffNS7_10__identityEEEvT0_T1_T2_T3_T4_T6_E12temp_storage+36];
	add.f32 	%f198, %f197, %f196;
	selp.f32 	%f418, %f198, %f196, %p41;
	bra.uni 	$L__BB10_72;
$L__BB10_56:
	mov.u32 	%r46, %tid.x;
	mul.wide.u32 	%rd35, %r46, 4;
	add.s64 	%rd19, %rd16, %rd35;
	// begin inline asm
	ld.global.nc.u32 %r68, [%rd19];
	// end inline asm
	mov.b32 	%f59, %r68;
	add.s64 	%rd20, %rd19, 1024;
	// begin inline asm
	ld.global.nc.u32 %r69, [%rd20];
	// end inline asm
	mov.b32 	%f60, %r69;
	add.s64 	%rd21, %rd19, 2048;
	// begin inline asm
	ld.global.nc.u32 %r70, [%rd21];
	// end inline asm
	mov.b32 	%f61, %r70;
	add.s64 	%rd22, %rd19, 3072;
	// begin inline asm
	ld.global.nc.u32 %r71, [%rd22];
	// end inline asm
	mov.b32 	%f62, %r71;
	add.s64 	%rd23, %rd19, 4096;
	// begin inline asm
	ld.global.nc.u32 %r72, [%rd23];
	// end inline asm
	mov.b32 	%f63, %r72;
	add.s64 	%rd24, %rd19, 5120;
	// begin inline asm
	ld.global.nc.u32 %r73, [%rd24];
	// end inline asm
	mov.b32 	%f64, %r73;
	add.s64 	%rd25, %rd19, 6144;
	// begin inline asm
	ld.global.nc.u32 %r74, [%rd25];
	// end inline asm
	mov.b32 	%f65, %r74;
	add.s64 	%rd26, %rd19, 7168;
	// begin inline asm
	ld.global.nc.u32 %r75, [%rd26];
	// end inline asm
	mov.b32 	%f66, %r75;
	add.s64 	%rd27, %rd19, 8192;
	// begin inline asm
	ld.global.nc.u32 %r76, [%rd27];
	// end inline asm
	mov.b32 	%f67, %r76;
	add.s64 	%rd28, %rd19, 9216;
	// begin inline asm
	ld.global.nc.u32 %r77, [%rd28];
	// end inline asm
	mov.b32 	%f68, %r77;
	add.s64 	%rd29, %rd19, 10240;
	// begin inline asm
	ld.global.nc.u32 %r78, [%rd29];
	// end inline asm
	mov.b32 	%f69, %r78;
	add.s64 	%rd30, %rd19, 11264;
	// begin inline asm
	ld.global.nc.u32 %r79, [%rd30];
	// end inline asm
	mov.b32 	%f70, %r79;
	add.s64 	%rd31, %rd19, 12288;
	// begin inline asm
	ld.global.nc.u32 %r80, [%rd31];
	// end inline asm
	mov.b32 	%f71, %r80;
	add.s64 	%rd32, %rd19, 13312;
	// begin inline asm
	ld.global.nc.u32 %r81, [%rd32];
	// end inline asm
	mov.b32 	%f72, %r81;
	add.s64 	%rd33, %rd19, 14336;
	// begin inline asm
	ld.global.nc.u32 %r82, [%rd33];
	// end inline asm
	mov.b32 	%f73, %r82;
	add.s64 	%rd34, %rd19, 15360;
	// begin inline asm
	ld.global.nc.u32 %r83, [%rd34];
	// end inline asm
	mov.b32 	%f74, %r83;
	add.f32 	%f75, %f59, %f60;
	add.f32 	%f76, %f61, %f62;
	add.f32 	%f77, %f63, %f64;
	add.f32 	%f78, %f65, %f66;
	add.f32 	%f79, %f67, %f68;
	add.f32 	%f80, %f69, %f70;
	add.f32 	%f81, %f71, %f72;
	add.f32 	%f82, %f73, %f74;
	add.f32 	%f83, %f75, %f76;
	add.f32 	%f84, %f77, %f78;
	add.f32 	%f85, %f79, %f80;
	add.f32 	%f86, %f81, %f82;
	add.f32 	%f87, %f83, %f84;
	add.f32 	%f88, %f85, %f86;
	add.f32 	%f417, %f87, %f88;
	setp.lt.u32 	%p4, %r67, 8192;
	mov.b32 	%r400, 4096;
	@%p4 bra 	$L__BB10_60;
	add.s32 	%r47, %r67, -4096;
	mov.b32 	%r400, 4096;
$L__BB10_58:
	mul.wide.s32 	%rd52, %r400, 4;
	add.s64 	%rd36, %rd19, %rd52;
	// begin inline asm
	ld.global.nc.u32 %r86, [%rd36];
	// end inline asm
	mov.b32 	%f89, %r86;
	add.s64 	%rd37, %rd36, 1024;
	// begin inline asm
	ld.global.nc.u32 %r87, [%rd37];
	// end inline asm
	mov.b32 	%f90, %r87;
	add.s64 	%rd38, %rd36, 2048;
	// begin inline asm
	ld.global.nc.u32 %r88, [%rd38];
	// end inline asm
	mov.b32 	%f91, %r88;
	add.s64 	%rd39, %rd36, 3072;
	// begin inline asm
	ld.global.nc.u32 %r89, [%rd39];
	// end inline asm
	mov.b32 	%f92, %r89;
	add.s64 	%rd40, %rd36, 4096;
	// begin inline asm
	ld.global.nc.u32 %r90, [%rd40];
	// end inline asm
	mov.b32 	%f93, %r90;
	add.s64 	%rd41, %rd36, 5120;
	// begin inline asm
	ld.global.nc.u32 %r91, [%rd41];
	// end inline asm
	mov.b32 	%f94, %r91;
	add.s64 	%rd42, %rd36, 6144;
	// begin inline asm
	ld.global.nc.u32 %r92, [%rd42];
	// end inline asm
	mov.b32 	%f95, %r92;
	add.s64 	%rd43, %rd36, 7168;
	// begin inline asm
	ld.global.nc.u32 %r93, [%rd43];
	// end inline asm
	mov.b32 	%f96, %r93;
	add.s64 	%rd44, %rd36, 8192;
	// begin inline asm
	ld.global.nc.u32 %r94, [%rd44];
	// end inline asm
	mov.b32 	%f97, %r94;
	add.s64 	%rd45, %rd36, 9216;
	// begin inline asm
	ld.global.nc.u32 %r95, [%rd45];
	// end inline asm
	mov.b32 	%f98, %r95;
	add.s64 	%rd46, %rd36, 10240;
	// begin inline asm
	ld.global.nc.u32 %r96, [%rd46];
	// end inline asm
	mov.b32 	%f99, %r96;
	add.s64 	%rd47, %rd36, 11264;
	// begin inline asm
	ld.global.nc.u32 %r97, [%rd47];
	// end inline asm
	mov.b32 	%f100, %r97;
	add.s64 	%rd48, %rd36, 12288;
	// begin inline asm
	ld.global.nc.u32 %r98, [%rd48];
	// end inline asm
	mov.b32 	%f101, %r98;
	add.s64 	%rd49, %rd36, 13312;
	// begin inline asm
	ld.global.nc.u32 %r99, [%rd49];
	// end inline asm
	mov.b32 	%f102, %r99;
	add.s64 	%rd50, %rd36, 14336;
	// begin inline asm
	ld.global.nc.u32 %r100, [%rd50];
	// end inline asm
	mov.b32 	%f103, %r100;
	add.s64 	%rd51, %rd36, 15360;
	// begin inline asm
	ld.global.nc.u32 %r101, [%rd51];
	// end inline asm
	mov.b32 	%f104, %r101;
	add.f32 	%f105, %f417, %f89;
	add.f32 	%f106, %f90, %f91;
	add.f32 	%f107, %f92, %f93;
	add.f32 	%f108, %f94, %f95;
	add.f32 	%f109, %f96, %f97;
	add.f32 	%f110, %f98, %f99;
	add.f32 	%f111, %f100, %f101;
	add.f32 	%f112, %f102, %f103;
	add.f32 	%f113, %f105, %f106;
	add.f32 	%f114, %f107, %f108;
	add.f32 	%f115, %f109, %f110;
	add.f32 	%f116, %f111, %f112;
	add.f32 	%f117, %f113, %f114;
	add.f32 	%f118, %f115, %f116;
	add.f32 	%f119, %f117, %f118;
	add.f32 	%f417, %f119, %f104;
	sub.s32 	%r102, %r67, %r400;
	setp.lt.s32 	%p5, %r102, 4096;
	@%p5 bra 	$L__BB10_68;
	add.s32 	%r400, %r400, 4096;
	setp.le.s32 	%p6, %r400, %r47;
	@%p6 bra 	$L__BB10_58;
$L__BB10_60:
	setp.le.s32 	%p7, %r67, %r400;
	@%p7 bra 	$L__BB10_68;
	sub.s32 	%r51, %r67, %r400;
	setp.ge.s32 	%p8, %r46, %r51;
	@%p8 bra 	$L__BB10_68;
	not.b32 	%r103, %r46;
	add.s32 	%r104, %r67, %r103;
	sub.s32 	%r52, %r104, %r400;
	and.b32  	%r105, %r52, 768;
	setp.eq.s32 	%p9, %r105, 768;
	mov.u32 	%r404, %r46;
	@%p9 bra 	$L__BB10_65;
	add.s32 	%r402, %r46, %r400;
	shr.u32 	%r106, %r52, 8;
	add.s32 	%r107, %r106, 1;
	and.b32  	%r108, %r107, 3;
	neg.s32 	%r401, %r108;
	mov.u32 	%r404, %r46;
$L__BB10_64:
	.pragma "nounroll";
	mul.wide.u32 	%rd54, %r402, 4;
	add.s64 	%rd53, %rd16, %rd54;
	// begin inline asm
	ld.global.nc.u32 %r109, [%rd53];
	// end inline asm
	mov.b32 	%f121, %r109;
	add.f32 	%f417, %f417, %f121;
	add.s32 	%r404, %r404, 256;
	add.s32 	%r402, %r402, 256;
	add.s32 	%r401, %r401, 1;
	setp.ne.s32 	%p10, %r401, 0;
	@%p10 bra 	$L__BB10_64;
$L__BB10_65:
	setp.lt.u32 	%p11, %r52, 768;
	@%p11 bra 	$L__BB10_68;
	cvt.u64.u32 	%rd55, %r404;
	cvt.u64.u32 	%rd56, %r400;
	add.s64 	%rd57, %rd55, %rd56;
	shl.b64 	%rd58, %rd57, 2;
	add.s64 	%rd59, %rd58, %rd16;
	add.s64 	%rd124, %rd59, 2048;
	add.s32 	%r405, %r404, %r400;
$L__BB10_67:
	mul.wide.u32 	%rd64, %r405, 4;
	add.s64 	%rd60, %rd16, %rd64;
	// begin inline asm
	ld.global.nc.u32 %r110, [%rd60];
	// end inline asm
	mov.b32 	%f122, %r110;
	add.f32 	%f123, %f417, %f122;
	add.s64 	%rd61, %rd124, -1024;
	// begin inline asm
	ld.global.nc.u32 %r111, [%rd61];
	// end inline asm
	mov.b32 	%f124, %r111;
	add.f32 	%f125, %f123, %f124;
	// begin inline asm
	ld.global.nc.u32 %r112, [%rd124];
	// end inline asm
	mov.b32 	%f126, %r112;
	add.f32 	%f127, %f125, %f126;
	add.s64 	%rd63, %rd124, 1024;
	// begin inline asm
	ld.global.nc.u32 %r113, [%rd63];
	// end inline asm
	mov.b32 	%f128, %r113;
	add.f32 	%f417, %f127, %f128;
	add.s32 	%r404, %r404, 1024;
	add.s64 	%rd124, %rd124, 4096;
	add.s32 	%r405, %r405, 1024;
	setp.lt.s32 	%p12, %r404, %r51;
	@%p12 bra 	$L__BB10_67;
$L__BB10_68:
	// begin inline asm
	mov.u32 %r114, %laneid;
	// end inline asm
	mov.b32 	%r116, %f417;
	mov.b32 	%r117, 1;
	mov.b32 	%r138, 31;
	mov.b32 	%r139, -1;
	// begin inline asm
	shfl.sync.down.b32 %r115, %r116, %r117, %r138, %r139;
	// end inline asm
	setp.gt.s32 	%p13, %r114, 30;
	mov.b32 	%f129, %r115;
	add.f32 	%f130, %f417, %f129;
	selp.f32 	%f131, %f417, %f130, %p13;
	mov.b32 	%r121, %f131;
	mov.b32 	%r122, 2;
	// begin inline asm
	shfl.sync.down.b32 %r120, %r121, %r122, %r138, %r139;
	// end inline asm
	setp.gt.s32 	%p14, %r114, 29;
	mov.b32 	%f132, %r120;
	add.f32 	%f133, %f131, %f132;
	selp.f32 	%f134, %f131, %f133, %p14;
	mov.b32 	%r126, %f134;
	mov.b32 	%r127, 4;
	// begin inline asm
	shfl.sync.down.b32 %r125, %r126, %r127, %r138, %r139;
	// end inline asm
	setp.gt.s32 	%p15, %r114, 27;
	mov.b32 	%f135, %r125;
	add.f32 	%f136, %f134, %f135;
	selp.f32 	%f137, %f134, %f136, %p15;
	mov.b32 	%r131, %f137;
	mov.b32 	%r132, 8;
	// begin inline asm
	shfl.sync.down.b32 %r130, %r131, %r132, %r138, %r139;
	// end inline asm
	setp.gt.s32 	%p16, %r114, 23;
	mov.b32 	%f138, %r130;
	add.f32 	%f139, %f137, %f138;
	selp.f32 	%f140, %f137, %f139, %p16;
	mov.b32 	%r136, %f140;
	mov.b32 	%r137, 16;
	// begin inline asm
	shfl.sync.down.b32 %r135, %r136, %r137, %r138, %r139;
	// end inline asm
	setp.gt.s32 	%p17, %r114, 15;
	mov.b32 	%f141, %r135;
	add.f32 	%f54, %f140, %f141;
	selp.f32 	%f418, %f140, %f54, %p17;
	setp.ne.s32 	%p18, %r114, 0;
	@%p18 bra 	$L__BB10_70;
	shr.u32 	%r140, %r46, 3;
	and.b32  	%r141, %r140, 124;
	mov.u32 	%r142, _ZZN3cub18CUB_300001_SM_10006detail6reduce28DeviceReduceSingleTileKernelINS2_10policy_hubIfyN4cuda3std3__44plusIfEEE10Policy1000EPfSC_iS9_ffNS7_10__identityEEEvT0_T1_T2_T3_T4_T6_E12temp_storage;
	add.s32 	%r143, %r142, %r141;
	st.shared.f32 	[%r143+8], %f54;
$L__BB10_70:
	bar.sync 	0;
	setp.ne.s32 	%p19, %r46, 0;
	@%p19 bra 	$L__BB10_72;
	ld.shared.f32 	%f142, [_ZZN3cub18CUB_300001_SM_10006detail6reduce28DeviceReduceSingleTileKernelINS2_10policy_hubIfyN4cuda3std3__44plusIfEEE10Policy1000EPfSC_iS9_ffNS7_10__identityEEEvT0_T1_T2_T3_T4_T6_E12temp_storage+12];
	add.f32 	%f143, %f418, %f142;
	ld.shared.f32 	%f144, [_ZZN3cub18CUB_300001_SM_10006detail6reduce28DeviceReduceSingleTileKernelINS2_10policy_hubIfyN4cuda3std3__44plusIfEEE10Policy1000EPfSC_iS9_ffNS7_10__identityEEEvT0_T1_T2_T3_T4_T6_E12temp_storage+16];
	add.f32 	%f145, %f143, %f144;
	ld.shared.f32 	%f146, [_ZZN3cub18CUB_300001_SM_10006detail6reduce28DeviceReduceSingleTileKernelINS2_10policy_hubIfyN4cuda3std3__44plusIfEEE10Policy1000EPfSC_iS9_ffNS7_10__identityEEEvT0_T1_T2_T3_T4_T6_E12temp_storage+20];
	add.f32 	%f147, %f145, %f146;
	ld.shared.f32 	%f148, [_ZZN3cub18CUB_300001_SM_10006detail6reduce28DeviceReduceSingleTileKernelINS2_10policy_hubIfyN4cuda3std3__44plusIfEEE10Policy1000EPfSC_iS9_ffNS7_10__identityEEEvT0_T1_T2_T3_T4_T6_E12temp_storage+24];
	add.f32 	%f149, %f147, %f148;
	ld.shared.f32 	%f150, [_ZZN3cub18CUB_300001_SM_10006detail6reduce28DeviceReduceSingleTileKernelINS2_10policy_hubIfyN4cuda3std3__44plusIfEEE10Policy1000EPfSC_iS9_ffNS7_10__identityEEEvT0_T1_T2_T3_T4_T6_E12temp_storage+28];
	add.f32 	%f151, %f149, %f150;
	ld.shared.f32 	%f152, [_ZZN3cub18CUB_300001_SM_10006detail6reduce28DeviceReduceSingleTileKernelINS2_10policy_hubIfyN4cuda3std3__44plusIfEEE10Policy1000EPfSC_iS9_ffNS7_10__identityEEEvT0_T1_T2_T3_T4_T6_E12temp_storage+32];
	add.f32 	%f153, %f151, %f152;
	ld.shared.f32 	%f154, [_ZZN3cub18CUB_300001_SM_10006detail6reduce28DeviceReduceSingleTileKernelINS2_10policy_hubIfyN4cuda3std3__44plusIfEEE10Policy1000EPfSC_iS9_ffNS7_10__identityEEEvT0_T1_T2_T3_T4_T6_E12temp_storage+36];
	add.f32 	%f418, %f153, %f154;
$L__BB10_72:
	mov.u32 	%r379, %tid.x;
	setp.ne.s32 	%p95, %r379, 0;
	@%p95 bra 	$L__BB10_74;
	add.f32 	%f391, %f58, %f418;
	st.global.f32 	[%rd1], %f391;
$L__BB10_74:
	ret;

}


// ===== COMPILED SASS (sm_100) =====

	.target	sm_100

	.elftype	@"ET_EXEC"


//--------------------- .note.nv.tkinfo           --------------------------
	.section	.note.nv.tkinfo,"",@"SHT_NOTE"
	.sectionflags	@"SHF_NOTE_NV_TKINFO"
	.tkinfo
        /*0018*/ 	.word	0x00000002
        /*0030*/ 	.string	""
        /*0030*/ 	.string	"ptxas"
        /*0030*/ 	.string	"Cuda compilation tools, release 13.0, V13.0.88"
        /*0030*/ 	.string	"Build cuda_13.0.r13.0/compiler.36424714_0"
        /*0030*/ 	.string	"-arch sm_100 -m 64 "



//--------------------- .note.nv.cuinfo           --------------------------
	.section	.note.nv.cuinfo,"",@"SHT_NOTE"
	.sectionflags	@"SHF_NOTE_NV_CUINFO"
        /*0018*/ 	.short	0x0002
        /*001a*/ 	.short	0x0064
        /*001c*/ 	.short	0x0082
	.zero		2


//--------------------- .nv.info                  --------------------------
	.section	.nv.info,"",@"SHT_CUDA_INFO"
	.align	4


	//----- nvinfo : EIATTR_REGCOUNT
	.align		4
        /*0000*/ 	.byte	0x04, 0x2f
        /*0002*/ 	.short	(.L_44 - .L_43)
	.align		4
.L_43:
        /*0004*/ 	.word	index@(_Z18Temperature_solveriiiiifffffPfS_S_S_)
        /*0008*/ 	.word	0x0000001d


	//----- nvinfo : EIATTR_FRAME_SIZE
	.align		4
.L_44:
        /*000c*/ 	.byte	0x04, 0x11
        /*000e*/ 	.short	(.L_46 - .L_45)
	.align		4
.L_45:
        /*0010*/ 	.word	index@($__internal_3_$__cuda_sm20_rcp_rn_f32_slowpath)
        /*0014*/ 	.word	0x00000000


	//----- nvinfo : EIATTR_FRAME_SIZE
	.align		4
.L_46:
        /*0018*/ 	.byte	0x04, 0x11
        /*001a*/ 	.short	(.L_48 - .L_47)
	.align		4
.L_47:
        /*001c*/ 	.word	index@($__internal_2_$__cuda_sm20_dblrcp_rn_slowpath_v3)
        /*0020*/ 	.word	0x00000000


	//----- nvinfo : EIATTR_FRAME_SIZE
	.align		4
.L_48:
        /*0024*/ 	.byte	0x04, 0x11
        /*0026*/ 	.short	(.L_50 - .L_49)
	.align		4
.L_49:
        /*0028*/ 	.word	index@(_Z18Temperature_solveriiiiifffffPfS_S_S_)
        /*002c*/ 	.word	0x00000000


	//----- nvinfo : EIATTR_REGCOUNT
	.align		4
.L_50:
        /*0030*/ 	.byte	0x04, 0x2f
        /*0032*/ 	.short	(.L_52 - .L_51)
	.align		4
.L_51:
        /*0034*/ 	.word	index@(_Z13PressureSolvePfPKfS_S1_S1_iiiiifff)
        /*0038*/ 	.word	0x0000001c


	//----- nvinfo : EIATTR_FRAME_SIZE
	.align		4
.L_52:
        /*003c*/ 	.byte	0x04, 0x11
        /*003e*/ 	.short	(.L_54 - .L_53)
	.align		4
.L_53:
        /*0040*/ 	.word	index@($__internal_1_$__cuda_sm20_div_rn_f64_full)
        /*0044*/ 	.word	0x00000000


	//----- nvinfo : EIATTR_FRAME_SIZE
	.align		4
.L_54:
        /*0048*/ 	.byte	0x04, 0x11
        /*004a*/ 	.short	(.L_56 - .L_55)
	.align		4
.L_55:
        /*004c*/ 	.word	index@($__internal_0_$__cuda_sm20_dblrcp_rn_slowpath_v3)
        /*0050*/ 	.word	0x00000000


	//----- nvinfo : EIATTR_FRAME_SIZE
	.align		4
.L_56:
        /*0054*/ 	.byte	0x04, 0x11
        /*0056*/ 	.short	(.L_58 - .L_57)
	.align		4
.L_57:
        /*0058*/ 	.word	index@(_Z13PressureSolvePfPKfS_S1_S1_iiiiifff)
        /*005c*/ 	.word	0x00000000


	//----- nvinfo : EIATTR_REGCOUNT
	.align		4
.L_58:
        /*0060*/ 	.byte	0x04, 0x2f
        /*0062*/ 	.short	(.L_60 - .L_59)
	.align		4
.L_59:
        /*0064*/ 	.word	index@(_Z10PressureBCPfS_iifi)
        /*0068*/ 	.word	0x00000014


	//----- nvinfo : EIATTR_FRAME_SIZE
	.align		4
.L_60:
        /*006c*/ 	.byte	0x04, 0x11
        /*006e*/ 	.short	(.L_62 - .L_61)
	.align		4
.L_61:
        /*0070*/ 	.word	index@(_Z10PressureBCPfS_iifi)
        /*0074*/ 	.word	0x00000000


	//----- nvinfo : EIATTR_REGCOUNT
	.align		4
.L_62:
        /*0078*/ 	.byte	0x04, 0x2f
        /*007a*/ 	.short	(.L_64 - .L_63)
	.align		4
.L_63:
        /*007c*/ 	.word	index@(_ZN3cub18CUB_300001_SM_10006detail11EmptyKernelIvEEvv)
        /*0080*/ 	.word	0x00000004


	//----- nvinfo : EIATTR_FRAME_SIZE
	.align		4
.L_64:
        /*0084*/ 	.byte	0x04, 0x11
        /*0086*/ 	.short	(.L_66 - .L_65)
	.align		4
.L_65:
        /*0088*/ 	.word	index@(_ZN3cub18CUB_300001_SM_10006detail11EmptyKernelIvEEvv)
        /*008c*/ 	.word	0x00000000


	//----- nvinfo : EIATTR_REGCOUNT
	.align		4
.L_66:
        /*0090*/ 	.byte	0x04, 0x2f
        /*0092*/ 	.short	(.L_68 - .L_67)
	.align		4
.L_67:
        /*0094*/ 	.word	index@(_ZN3cub18CUB_300001_SM_10006detail8for_each13static_kernelINS2_12policy_hub_t12policy_500_tEmN6thrust24THRUST_300001_SM_1000_NS8cuda_cub20__uninitialized_fill7functorINS7_10device_ptrIfEEfEEEEvT0_T1_)
        /*0098*/ 	.word	0x00000008


	//----- nvinfo : EIATTR_FRAME_SIZE
	.align		4
.L_68:
        /*009c*/ 	.byte	0x04, 0x11
        /*009e*/ 	.short	(.L_70 - .L_69)
	.align		4
.L_69:
        /*00a0*/ 	.word	index@(_ZN3cub18CUB_300001_SM_10006detail8for_each13static_kernelINS2_12policy_hub_t12policy_500_tEmN6thrust24THRUST_300001_SM_1000_NS8cuda_cub20__uninitialized_fill7functorINS7_10device_ptrIfEEfEEEEvT0_T1_)
        /*00a4*/ 	.word	0x00000000


	//----- nvinfo : EIATTR_REGCOUNT
	.align		4
.L_70:
        /*00a8*/ 	.byte	0x04, 0x2f
        /*00aa*/ 	.short	(.L_72 - .L_71)
	.align		4
.L_71:
        /*00ac*/ 	.word	index@(_ZN3cub18CUB_300001_SM_10006detail6reduce28DeviceReduceSingleTileKernelINS2_10policy_hubIfjN4cuda3std3__44plusIfEEE10Policy1000EN6thrust24THRUST_300001_SM_1000_NS6detail15normal_iteratorINSD_10device_ptrIfEEEEPfjS9_ffNS7_10__identityEEEvT0_T1_T2_T3_T4_T6_)
        /*00b0*/ 	.word	0x00000020


	//----- nvinfo : EIATTR_FRAME_SIZE
	.align		4
.L_72:
        /*00b4*/ 	.byte	0x04, 0x11
        /*00b6*/ 	.short	(.L_74 - .L_73)
	.align		4
.L_73:
        /*00b8*/ 	.word	index@(_ZN3cub18CUB_300001_SM_10006detail6reduce28DeviceReduceSingleTileKernelINS2_10policy_hubIfjN4cuda3std3__44plusIfEEE10Policy1000EN6thrust24THRUST_300001_SM_1000_NS6detail15normal_iteratorINSD_10device_ptrIfEEEEPfjS9_ffNS7_10__identityEEEvT0_T1_T2_T3_T4_T6_)
        /*00bc*/ 	.word	0x00000000


	//----- nvinfo : EIATTR_REGCOUNT
	.align		4
.L_74:
        /*00c0*/ 	.byte	0x04, 0x2f
        /*00c2*/ 	.short	(.L_76 - .L_75)
	.align		4
.L_75:
        /*00c4*/ 	.word	index@(_ZN3cub18CUB_300001_SM_10006detail6reduce18DeviceReduceKernelINS2_10policy_hubIfjN4cuda3std3__44plusIfEEE10Policy1000EN6thrust24THRUST_300001_SM_1000_NS6detail15normal_iteratorINSD_10device_ptrIfEEEEjS9_fNS7_10__identityEEEvT0_PT3_T1_NS0_13GridEvenShareISN_EET2_T4_)
        /*00c8*/ 	.word	0x00000020


	//----- nvinfo : EIATTR_FRAME_SIZE
	.align		4
.L_76:
        /*00cc*/ 	.byte	0x04, 0x11
        /*00ce*/ 	.short	(.L_78 - .L_77)
	.align		4
.L_77:
        /*00d0*/ 	.word	index@(_ZN3cub18CUB_300001_SM_10006detail6reduce18DeviceReduceKernelINS2_10policy_hubIfjN4cuda3std3__44plusIfEEE10Policy1000EN6thrust24THRUST_300001_SM_1000_NS6detail15normal_iteratorINSD_10device_ptrIfEEEEjS9_fNS7_10__identityEEEvT0_PT3_T1_NS0_13GridEvenShareISN_EET2_T4_)
        /*00d4*/ 	.word	0x00000000


	//----- nvinfo : EIATTR_REGCOUNT
	.align		4
.L_78:
        /*00d8*/ 	.byte	0x04, 0x2f
        /*00da*/ 	.short	(.L_80 - .L_79)
	.align		4
.L_79:
        /*00dc*/ 	.word	index@(_ZN3cub18CUB_300001_SM_10006detail6reduce28DeviceReduceSingleTileKernelINS2_10policy_hubIfjN4cuda3std3__44plusIfEEE10Policy1000EPfSC_iS9_ffNS7_10__identityEEEvT0_T1_T2_T3_T4_T6_)
        /*00e0*/ 	.word	0x0000001e


	//----- nvinfo : EIATTR_FRAME_SIZE
	.align		4
.L_80:
        /*00e4*/ 	.byte	0x04, 0x11
        /*00e6*/ 	.short	(.L_82 - .L_81)
	.align		4
.L_81:
        /*00e8*/ 	.word	index@(_ZN3cub18CUB_300001_SM_10006detail6reduce28DeviceReduceSingleTileKernelINS2_10policy_hubIfjN4cuda3std3__44plusIfEEE10Policy1000EPfSC_iS9_ffNS7_10__identityEEEvT0_T1_T2_T3_T4_T6_)
        /*00ec*/ 	.word	0x00000000


	//----- nvinfo : EIATTR_REGCOUNT
	.align		4
.L_82:
        /*00f0*/ 	.byte	0x04, 0x2f
        /*00f2*/ 	.short	(.L_84 - .L_83)
	.align		4
.L_83:
        /*00f4*/ 	.word	index@(_ZN3cub18CUB_300001_SM_10006detail6reduce28DeviceReduceSingleTileKernelINS2_10policy_hubIfyN4cuda3std3__44plusIfEEE10Policy1000EN6thrust24THRUST_300001_SM_1000_NS6detail15normal_iteratorINSD_10device_ptrIfEEEEPfyS9_ffNS7_10__identityEEEvT0_T1_T2_T3_T4_T6_)
        /*00f8*/ 	.word	0x00000020


	//----- nvinfo : EIATTR_FRAME_SIZE
	.align		4
.L_84:
        /*00fc*/ 	.byte	0x04, 0x11
        /*00fe*/ 	.short	(.L_86 - .L_85)
	.align		4
.L_85:
        /*0100*/ 	.word	index@(_ZN3cub18CUB_300001_SM_10006detail6reduce28DeviceReduceSingleTileKernelINS2_10policy_hubIfyN4cuda3std3__44plusIfEEE10Policy1000EN6thrust24THRUST_300001_SM_1000_NS6detail15normal_iteratorINSD_10device_ptrIfEEEEPfyS9_ffNS7_10__identityEEEvT0_T1_T2_T3_T4_T6_)
        /*0104*/ 	.word	0x00000000


	//----- nvinfo : EIATTR_REGCOUNT
	.align		4
.L_86:
        /*0108*/ 	.byte	0x04, 0x2f
        /*010a*/ 	.short	(.L_88 - .L_87)
	.align		4
.L_87:
        /*010c*/ 	.word	index@(_ZN3cub18CUB_300001_SM_10006detail6reduce18DeviceReduceKernelINS2_10policy_hubIfyN4cuda3std3__44plusIfEEE10Policy1000EN6thrust24THRUST_300001_SM_1000_NS6detail15normal_iteratorINSD_10device_ptrIfEEEEyS9_fNS7_10__identityEEEvT0_PT3_T1_NS0_13GridEvenShareISN_EET2_T4_)
        /*0110*/ 	.word	0x0000001e


	//----- nvinfo : EIATTR_FRAME_SIZE
	.align		4
.L_88:
        /*0114*/ 	.byte	0x04, 0x11
        /*0116*/ 	.short	(.L_90 - .L_89)
	.align		4
.L_89:
        /*0118*/ 	.word	index@(_ZN3cub18CUB_300001_SM_10006detail6reduce18DeviceReduceKernelINS2_10policy_hubIfyN4cuda3std3__44plusIfEEE10Policy1000EN6thrust24THRUST_300001_SM_1000_NS6detail15normal_iteratorINSD_10device_ptrIfEEEEyS9_fNS7_10__identityEEEvT0_PT3_T1_NS0_13GridEvenShareISN_EET2_T4_)
        /*011c*/ 	.word	0x00000000


	//----- nvinfo : EIATTR_REGCOUNT
	.align		4
.L_90:
        /*0120*/ 	.byte	0x04, 0x2f
        /*0122*/ 	.short	(.L_92 - .L_91)
	.align		4
.L_91:
        /*0124*/ 	.word	index@(_ZN3cub18CUB_300001_SM_10006detail6reduce28DeviceReduceSingleTileKernelINS2_10policy_hubIfyN4cuda3std3__44plusIfEEE10Policy1000EPfSC_iS9_ffNS7_10__identityEEEvT0_T1_T2_T3_T4_T6_)
        /*0128*/ 	.word	0x0000001e


	//----- nvinfo : EIATTR_FRAME_SIZE
	.align		4
.L_92:
        /*012c*/ 	.byte	0x04, 0x11
        /*012e*/ 	.short	(.L_94 - .L_93)
	.align		4
.L_93:
        /*0130*/ 	.word	index@(_ZN3cub18CUB_300001_SM_10006detail6reduce28DeviceReduceSingleTileKernelINS2_10policy_hubIfyN4cuda3std3__44plusIfEEE10Policy1000EPfSC_iS9_ffNS7_10__identityEEEvT0_T1_T2_T3_T4_T6_)
        /*0134*/ 	.word	0x00000000


	//----- nvinfo : EIATTR_MIN_STACK_SIZE
	.align		4
.L_94:
        /*0138*/ 	.byte	0x04, 0x12
        /*013a*/ 	.short	(.L_96 - .L_95)
	.align		4
.L_95:
        /*013c*/ 	.word	index@(_ZN3cub18CUB_300001_SM_10006detail6reduce28DeviceReduceSingleTileKernelINS2_10policy_hubIfyN4cuda3std3__44plusIfEEE10Policy1000EPfSC_iS9_ffNS7_10__identityEEEvT0_T1_T2_T3_T4_T6_)
        /*0140*/ 	.word	0x00000000


	//----- nvinfo : EIATTR_MIN_STACK_SIZE
	.align		4
.L_96:
        /*0144*/ 	.byte	0x04, 0x12
        /*0146*/ 	.short	(.L_98 - .L_97)
	.align		4
.L_97:
        /*0148*/ 	.word	index@(_ZN3cub18CUB_300001_SM_10006detail6reduce18DeviceReduceKernelINS2_10policy_hubIfyN4cuda3std3__44plusIfEEE10Policy1000EN6thrust24THRUST_300001_SM_1000_NS6detail15normal_iteratorINSD_10device_ptrIfEEEEyS9_fNS7_10__identityEEEvT0_PT3_T1_NS0_13GridEvenShareISN_EET2_T4_)
        /*014c*/ 	.word	0x00000000


	//----- nvinfo : EIATTR_MIN_STACK_SIZE
	.align		4
.L_98:
        /*0150*/ 	.byte	0x04, 0x12
        /*0152*/ 	.short	(.L_100 - .L_99)
	.align		4
.L_99:
        /*0154*/ 	.word	index@(_ZN3cub18CUB_300001_SM_10006detail6reduce28DeviceReduceSingleTileKernelINS2_10policy_hubIfyN4cuda3std3__44plusIfEEE10Policy1000EN6thrust24THRUST_300001_SM_1000_NS6detail15normal_iteratorINSD_10device_ptrIfEEEEPfyS9_ffNS7_10__identityEEEvT0_T1_T2_T3_T4_T6_)
        /*0158*/ 	.word	0x00000000


	//----- nvinfo : EIATTR_MIN_STACK_SIZE
	.align		4
.L_100:
        /*015c*/ 	.byte	0x04, 0x12
        /*015e*/ 	.short	(.L_102 - .L_101)
	.align		4
.L_101:
        /*0160*/ 	.word	index@(_ZN3cub18CUB_300001_SM_10006detail6reduce28DeviceReduceSingleTileKernelINS2_10policy_hubIfjN4cuda3std3__44plusIfEEE10Policy1000EPfSC_iS9_ffNS7_10__identityEEEvT0_T1_T2_T3_T4_T6_)
        /*0164*/ 	.word	0x00000000


	//----- nvinfo : EIATTR_MIN_STACK_SIZE
	.align		4
.L_102:
        /*0168*/ 	.byte	0x04, 0x12
        /*016a*/ 	.short	(.L_104 - .L_103)
	.align		4
.L_103:
        /*016c*/ 	.word	index@(_ZN3cub18CUB_300001_SM_10006detail6reduce18DeviceReduceKernelINS2_10policy_hubIfjN4cuda3std3__44plusIfEEE10Policy1000EN6thrust24THRUST_300001_SM_1000_NS6detail15normal_iteratorINSD_10device_ptrIfEEEEjS9_fNS7_10__identityEEEvT0_PT3_T1_NS0_13GridEvenShareISN_EET2_T4_)
        /*0170*/ 	.word	0x00000000


	//----- nvinfo : EIATTR_MIN_STACK_SIZE
	.align		4
.L_104:
        /*0174*/ 	.byte	0x04, 0x12
        /*0176*/ 	.short	(.L_106 - .L_105)
	.align		4
.L_105:
        /*0178*/ 	.word	index@(_ZN3cub18CUB_300001_SM_10006detail6reduce28DeviceReduceSingleTileKernelINS2_10policy_hubIfjN4cuda3std3__44plusIfEEE10Policy1000EN6thrust24THRUST_300001_SM_1000_NS6detail15normal_iteratorINSD_10device_ptrIfEEEEPfjS9_ffNS7_10__identityEEEvT0_T1_T2_T3_T4_T6_)
        /*017c*/ 	.word	0x00000000


	//----- nvinfo : EIATTR_MIN_STACK_SIZE
	.align		4
.L_106:
        /*0180*/ 	.byte	0x04, 0x12
        /*0182*/ 	.short	(.L_108 - .L_107)
	.align		4
.L_107:
        /*0184*/ 	.word	index@(_ZN3cub18CUB_300001_SM_10006detail8for_each13static_kernelINS2_12policy_hub_t12policy_500_tEmN6thrust24THRUST_300001_SM_1000_NS8cuda_cub20__uninitialized_fill7functorINS7_10device_ptrIfEEfEEEEvT0_T1_)
        /*0188*/ 	.word	0x00000000


	//----- nvinfo : EIATTR_MIN_STACK_SIZE
	.align		4
.L_108:
        /*018c*/ 	.byte	0x04, 0x12
        /*018e*/ 	.short	(.L_110 - .L_109)
	.align		4
.L_109:
        /*0190*/ 	.word	index@(_ZN3cub18CUB_300001_SM_10006detail11EmptyKernelIvEEvv)
        /*0194*/ 	.word	0x00000000


	//----- nvinfo : EIATTR_MIN_STACK_SIZE
	.align		4
.L_110:
        /*0198*/ 	.byte	0x04, 0x12
        /*019a*/ 	.short	(.L_112 - .L_111)
	.align		4
.L_111:
        /*019c*/ 	.word	index@(_Z10PressureBCPfS_iifi)
        /*01a0*/ 	.word	0x00000000


	//----- nvinfo : EIATTR_MIN_STACK_SIZE
	.align		4
.L_112:
        /*01a4*/ 	.byte	0x04, 0x12
        /*01a6*/ 	.short	(.L_114 - .L_113)
	.align		4
.L_113:
        /*01a8*/ 	.word	index@(_Z13PressureSolvePfPKfS_S1_S1_iiiiifff)
        /*01ac*/ 	.word	0x00000000


	//----- nvinfo : EIATTR_MIN_STACK_SIZE
	.align		4
.L_114:
        /*01b0*/ 	.byte	0x04, 0x12
        /*01b2*/ 	.short	(.L_116 - .L_115)
	.align		4
.L_115:
        /*01b4*/ 	.word	index@(_Z18Temperature_solveriiiiifffffPfS_S_S_)
        /*01b8*/ 	.word	0x00000000
.L_116:


//--------------------- .nv.compat                --------------------------
	.section	.nv.compat,"",@"SHT_CUDA_COMPAT_INFO"
	.align	4
        /*0000*/ 	.byte	0x02, 0x09, 0x00, 0x00, 0x02, 0x02, 0x01, 0x00, 0x02, 0x05, 0x05, 0x00, 0x03, 0x07, 0x01, 0x01
        /*0010*/ 	.byte	0x02, 0x03, 0x00, 0x00, 0x02, 0x06, 0x01, 0x00, 0x04, 0x0b, 0x08, 0x00, 0x01, 0x00, 0x00, 0x00
        /*0020*/ 	.byte	0x00, 0x00, 0x00, 0x00


//--------------------- .nv.info._ZN3cub18CUB_300001_SM_10006detail6reduce28DeviceReduceSingleTileKernelINS2_10policy_hubIfyN4cuda3std3__44plusIfEEE10Policy1000EPfSC_iS9_ffNS7_10__identityEEEvT0_T1_T2_T3_T4_T6_ --------------------------
	.section	.nv.info._ZN3cub18CUB_300001_SM_10006detail6reduce28DeviceReduceSingleTileKernelINS2_10policy_hubIfyN4cuda3std3__44plusIfEEE10Policy1000EPfSC_iS9_ffNS7_10__identityEEEvT0_T1_T2_T3_T4_T6_,"",@"SHT_CUDA_INFO"
	.sectionflags	@""
	.align	4


	//----- nvinfo : EIATTR_CUDA_API_VERSION
	.align		4
        /*0000*/ 	.byte	0x04, 0x37
        /*0002*/ 	.short	(.L_118 - .L_117)
.L_117:
        /*0004*/ 	.word	0x00000082


	//----- nvinfo : EIATTR_KPARAM_INFO
	.align		4
.L_118:
        /*0008*/ 	.byte	0x04, 0x17
        /*000a*/ 	.short	(.L_120 - .L_119)
.L_119:
        /*000c*/ 	.word	0x00000000
        /*0010*/ 	.short	0x0005
        /*0012*/ 	.short	0x001c
        /*0014*/ 	.byte	0x00, 0xf0, 0x05, 0x00


	//----- nvinfo : EIATTR_KPARAM_INFO
	.align		4
.L_120:
        /*0018*/ 	.byte	0x04, 0x17
        /*001a*/ 	.short	(.L_122 - .L_121)
.L_121:
        /*001c*/ 	.word	0x00000000
        /*0020*/ 	.short	0x0004
        /*0022*/ 	.short	0x0018
        /*0024*/ 	.byte	0x00, 0xf0, 0x11, 0x00


	//----- nvinfo : EIATTR_KPARAM_INFO
	.align		4
.L_122:
        /*0028*/ 	.byte	0x04, 0x17
        /*002a*/ 	.short	(.L_124 - .L_123)
.L_123:
        /*002c*/ 	.word	0x00000000
        /*0030*/ 	.short	0x0003
        /*0032*/ 	.short	0x0014
        /*0034*/ 	.byte	0x00, 0xf0, 0x05, 0x00


	//----- nvinfo : EIATTR_KPARAM_INFO
	.align		4
.L_124:
        /*0038*/ 	.byte	0x04, 0x17
        /*003a*/ 	.short	(.L_126 - .L_125)
.L_125:
        /*003c*/ 	.word	0x00000000
        /*0040*/ 	.short	0x0002
        /*0042*/ 	.short	0x0010
        /*0044*/ 	.byte	0x00, 0xf0, 0x11, 0x00


	//----- nvinfo : EIATTR_KPARAM_INFO
	.align		4
.L_126:
        /*0048*/ 	.byte	0x04, 0x17
        /*004a*/ 	.short	(.L_128 - .L_127)
.L_127:
        /*004c*/ 	.word	0x00000000
        /*0050*/ 	.short	0x0001
        /*0052*/ 	.short	0x0008
        /*0054*/ 	.byte	0x00, 0xf5, 0x21, 0x00


	//----- nvinfo : EIATTR_KPARAM_INFO
	.align		4
.L_128:
        /*0058*/ 	.byte	0x04, 0x17
        /*005a*/ 	.short	(.L_130 - .L_129)
.L_129:
        /*005c*/ 	.word	0x00000000
        /*0060*/ 	.short	0x0000
        /*0062*/ 	.short	0x0000
        /*0064*/ 	.byte	0x00, 0xf5, 0x21, 0x00


	//----- nvinfo : EIATTR_SPARSE_MMA_MASK
	.align		4
.L_130:
        /*0068*/ 	.byte	0x03, 0x50
        /*006a*/ 	.short	0x0000


	//----- nvinfo : EIATTR_MAXREG_COUNT
	.align		4
        /*006c*/ 	.byte	0x03, 0x1b
        /*006e*/ 	.short	0x00ff


	//----- nvinfo : EIATTR_NUM_BARRIERS
	.align		4
        /*0070*/ 	.byte	0x02, 0x4c
        /*0072*/ 	.byte	0x01
	.zero		1


	//----- nvinfo : EIATTR_MERCURY_ISA_VERSION
	.align		4
        /*0074*/ 	.byte	0x03, 0x5f
        /*0076*/ 	.short	0x0101


	//----- nvinfo : EIATTR_COOP_GROUP_MASK_REGIDS
	.align		4
        /*0078*/ 	.byte	0x04, 0x29
        /*007a*/ 	.short	(.L_132 - .L_131)


	//   ....[0]....
.L_131:
        /*007c*/ 	.word	0xffffffff


	//   ....[1]....
        /*0080*/ 	.word	0xffffffff


	//   ....[2]....
        /*0084*/ 	.word	0xffffffff


	//   ....[3]....
        /*0088*/ 	.word	0xffffffff


	//   ....[4]....
        /*008c*/ 	.word	0xffffffff


	//   ....[5]....
        /*0090*/ 	.word	0xffffffff


	//   ....[6]....
        /*0094*/ 	.word	0xffffffff


	//   ....[7]....
        /*0098*/ 	.word	0xffffffff


	//   ....[8]....
        /*009c*/ 	.word	0xffffffff


	//   ....[9]....
        /*00a0*/ 	.word	0xffffffff


	//   ....[10]....
        /*00a4*/ 	.word	0xffffffff


	//   ....[11]....
        /*00a8*/ 	.word	0xffffffff


	//   ....[12]....
        /*00ac*/ 	.word	0xffffffff


	//   ....[13]....
        /*00b0*/ 	.word	0xffffffff


	//   ....[14]....
        /*00b4*/ 	.word	0xffffffff


	//   ....[15]....
        /*00b8*/ 	.word	0xffffffff


	//   ....[16]....
        /*00bc*/ 	.word	0xffffffff


	//   ....[17]....
        /*00c0*/ 	.word	0xffffffff


	//   ....[18]....
        /*00c4*/ 	.word	0xffffffff


	//   ....[19]....
        /*00c8*/ 	.word	0xffffffff


	//   ....[20]....
        /*00cc*/ 	.word	0xffffffff


	//   ....[21]....
        /*00d0*/ 	.word	0xffffffff


	//   ....[22]....
        /*00d4*/ 	.word	0xffffffff


	//   ....[23]....
        /*00d8*/ 	.word	0xffffffff


	//   ....[24]....
        /*00dc*/ 	.word	0xffffffff


	//   ....[25]....
        /*00e0*/ 	.word	0xffffffff


	//   ....[26]....
        /*00e4*/ 	.word	0xffffffff


	//   ....[27]....
        /*00e8*/ 	.word	0xffffffff


	//   ....[28]....
        /*00ec*/ 	.word	0xffffffff


	//   ....[29]....
        /*00f0*/ 	.word	0xffffffff


	//----- nvinfo : EIATTR_COOP_GROUP_INSTR_OFFSETS
	.align		4
.L_132:
        /*00f4*/ 	.byte	0x04, 0x28
        /*00f6*/ 	.short	(.L_134 - .L_133)


	//   ....[0]....
.L_133:
        /*00f8*/ 	.word	0x00000980


	//   ....[1]....
        /*00fc*/ 	.word	0x000009e0


	//   ....[2]....
        /*0100*/ 	.word	0x00000a50


	//   ....[3]....
        /*0104*/ 	.word	0x00000aa0


	//   ....[4]....
        /*0108*/ 	.word	0x00000ad0


	//   ....[5]....
        /*010c*/ 	.word	0x00000c90


	//   ....[6]....
        /*0110*/ 	.word	0x00000d20


	//   ....[7]....
        /*0114*/ 	.word	0x00000d60


	//   ....[8]....
        /*0118*/ 	.word	0x00000db0


	//   ....[9]....
        /*011c*/ 	.word	0x00000df0


	//   ....[10]....
        /*0120*/ 	.word	0x00001c00


	//   ....[11]....
        /*0124*/ 	.word	0x00001c80


	//   ....[12]....
        /*0128*/ 	.word	0x00001cd0


	//   ....[13]....
        /*012c*/ 	.word	0x00001d10


	//   ....[14]....
        /*0130*/ 	.word	0x00001d40


	//   ....[15]....
        /*0134*/ 	.word	0x00002700


	//   ....[16]....
        /*0138*/ 	.word	0x00002760


	//   ....[17]....
        /*013c*/ 	.word	0x000027d0


	//   ....[18]....
        /*0140*/ 	.word	0x00002820


	//   ....[19]....
        /*0144*/ 	.word	0x00002850


	//   ....[20]....
        /*0148*/ 	.word	0x00002a10


	//   ....[21]....
        /*014c*/ 	.word	0x00002a90


	//   ....[22]....
        /*0150*/ 	.word	0x00002ad0


	//   ....[23]....
        /*0154*/ 	.word	0x00002b10


	//   ....[24]....
        /*0158*/ 	.word	0x00002b70


	//   ....[25]....
        /*015c*/ 	.word	0x00003b00


	//   ....[26]....
        /*0160*/ 	.word	0x00003b80


	//   ....[27]....
        /*0164*/ 	.word	0x00003bd0


	//   ....[28]....
        /*0168*/ 	.word	0x00003c10


	//   ....[29]....
        /*016c*/ 	.word	0x00003c40


	//----- nvinfo : EIATTR_VRC_CTA_INIT_COUNT
	.align		4
.L_134:
        /*0170*/ 	.byte	0x02, 0x4a
	.zero		1
	.zero		1


	//----- nvinfo : EIATTR_EXIT_INSTR_OFFSETS
	.align		4
        /*0174*/ 	.byte	0x04, 0x1c
        /*0176*/ 	.short	(.L_136 - .L_135)


	//   ....[0]....
.L_135:
        /*0178*/ 	.word	0x00000080


	//   ....[1]....
        /*017c*/ 	.word	0x000000c0


	//   ....[2]....
        /*0180*/ 	.word	0x00003d90


	//   ....[3]....
        /*0184*/ 	.word	0x00003de0


	//----- nvinfo : EIATTR_MAX_THREADS
	.align		4
.L_136:
        /*0188*/ 	.byte	0x04, 0x05
        /*018a*/ 	.short	(.L_138 - .L_137)
.L_137:
        /*018c*/ 	.word	0x00000100
        /*0190*/ 	.word	0x00000001
        /*0194*/ 	.word	0x00000001


	//----- nvinfo : EIATTR_CRS_STACK_SIZE
	.align		4
.L_138:
        /*0198*/ 	.byte	0x04, 0x1e
        /*019a*/ 	.short	(.L_140 - .L_139)
.L_139:
        /*019c*/ 	.word	0x00000000


	//----- nvinfo : EIATTR_CBANK_PARAM_SIZE
	.align		4
.L_140:
        /*01a0*/ 	.byte	0x03, 0x19
        /*01a2*/ 	.short	0x001d


	//----- nvinfo : EIATTR_PARAM_CBANK
	.align		4
        /*01a4*/ 	.byte	0x04, 0x0a
        /*01a6*/ 	.short	(.L_142 - .L_141)
	.align		4
.L_141:
        /*01a8*/ 	.word	index@(.nv.constant0._ZN3cub18CUB_300001_SM_10006detail6reduce28DeviceReduceSingleTileKernelINS2_10policy_hubIfyN4cuda3std3__44plusIfEEE10Policy1000EPfSC_iS9_ffNS7_10__identityEEEvT0_T1_T2_T3_T4_T6_)
        /*01ac*/ 	.short	0x0380
        /*01ae*/ 	.short	0x001d


	//----- nvinfo : EIATTR_SW_WAR
	.align		4
.L_142:
        /*01b0*/ 	.byte	0x04, 0x36
        /*01b2*/ 	.short	(.L_144 - .L_143)
.L_143:
        /*01b4*/ 	.word	0x00000008
.L_144:


//--------------------- .nv.info._ZN3cub18CUB_300001_SM_10006detail6reduce18DeviceReduceKernelINS2_10policy_hubIfyN4cuda3std3__44plusIfEEE10Policy1000EN6thrust24THRUST_300001_SM_1000_NS6detail15normal_iteratorINSD_10device_ptrIfEEEEyS9_fNS7_10__identityEEEvT0_PT3_T1_NS0_13GridEvenShareISN_EET2_T4_ --------------------------
	.section	.nv.info._ZN3cub18CUB_300001_SM_10006detail6reduce18DeviceReduceKernelINS2_10policy_hubIfyN4cuda3std3__44plusIfEEE10Policy1000EN6thrust24THRUST_300001_SM_1000_NS6detail15normal_iteratorINSD_10device_ptrIfEEEEyS9_fNS7_10__identityEEEvT0_PT3_T1_NS0_13GridEvenShareISN_EET2_T4_,"",@"SHT_CUDA_INFO"
	.sectionflags	@""
	.align	4


	//----- nvinfo : EIATTR_CUDA_API_VERSION
	.align		4
        /*0000*/ 	.byte	0x04, 0x37
        /*0002*/ 	.short	(.L_146 - .L_145)
.L_145:
        /*0004*/ 	.word	0x00000082


	//----- nvinfo : EIATTR_KPARAM_INFO
	.align		4
.L_146:
        /*0008*/ 	.byte	0x04, 0x17
        /*000a*/ 	.short	(.L_148 - .L_147)
.L_147:
        /*000c*/ 	.word	0x00000000
        /*0010*/ 	.short	0x0005
        /*0012*/ 	.short	0x0061
        /*0014*/ 	.byte	0x00, 0xf0, 0x05, 0x00


	//----- nvinfo : EIATTR_KPARAM_INFO
	.align		4
.L_148:
        /*0018*/ 	.byte	0x04, 0x17
        /*001a*/ 	.short	(.L_150 - .L_149)
.L_149:
        /*001c*/ 	.word	0x00000000
        /*0020*/ 	.short	0x0004
        /*0022*/ 	.short	0x0060
        /*0024*/ 	.byte	0x00, 0xf0, 0x05, 0x00


	//----- nvinfo : EIATTR_KPARAM_INFO
	.align		4
.L_150:
        /*0028*/ 	.byte	0x04, 0x17
        /*002a*/ 	.short	(.L_152 - .L_151)
.L_151:
        /*002c*/ 	.word	0x00000000
        /*0030*/ 	.short	0x0003
        /*0032*/ 	.short	0x0018
        /*0034*/ 	.byte	0x00, 0xf0, 0x21, 0x01


	//----- nvinfo : EIATTR_KPARAM_INFO
	.align		4
.L_152:
        /*0038*/ 	.byte	0x04, 0x17
        /*003a*/ 	.short	(.L_154 - .L_153)
.L_153:
        /*003c*/ 	.word	0x00000000
        /*0040*/ 	.short	0x0002
        /*0042*/ 	.short	0x0010
        /*0044*/ 	.byte	0x00, 0xf0, 0x21, 0x00


	//----- nvinfo : EIATTR_KPARAM_INFO
	.align		4
.L_154:
        /*0048*/ 	.byte	0x04, 0x17
        /*004a*/ 	.short	(.L_156 - .L_155)
.L_155:
        /*004c*/ 	.word	0x00000000
        /*0050*/ 	.short	0x0001
        /*0052*/ 	.short	0x0008
        /*0054*/ 	.byte	0x00, 0xf5, 0x21, 0x00


	//----- nvinfo : EIATTR_KPARAM_INFO
	.align		4
.L_156:
        /*0058*/ 	.byte	0x04, 0x17
        /*005a*/ 	.short	(.L_158 - .L_157)
.L_157:
        /*005c*/ 	.word	0x00000000
        /*0060*/ 	.short	0x0000
        /*0062*/ 	.short	0x0000
        /*0064*/ 	.byte	0x00, 0xf0, 0x21, 0x00


	//----- nvinfo : EIATTR_SPARSE_MMA_MASK
	.align		4
.L_158:
        /*0068*/ 	.byte	0x03, 0x50
        /*006a*/ 	.short	0x0000


	//----- nvinfo : EIATTR_MAXREG_COUNT
	.align		4
        /*006c*/ 	.byte	0x03, 0x1b
        /*006e*/ 	.short	0x00ff


	//----- nvinfo : EIATTR_NUM_BARRIERS
	.align		4
        /*0070*/ 	.byte	0x02, 0x4c
        /*0072*/ 	.byte	0x01
	.zero		1


	//----- nvinfo : EIATTR_MERCURY_ISA_VERSION
	.align		4
        /*0074*/ 	.byte	0x03, 0x5f
        /*0076*/ 	.short	0x0101


	//----- nvinfo : EIATTR_COOP_GROUP_MASK_REGIDS
	.align		4
        /*0078*/ 	.byte	0x04, 0x29
        /*007a*/ 	.short	(.L_160 - .L_159)


	//   ....[0]....
.L_159:
        /*007c*/ 	.word	0xffffffff


	//   ....[1]....
        /*0080*/ 	.word	0xffffffff


	//   ....[2]....
        /*0084*/ 	.word	0xffffffff


	//   ....[3]....
        /*0088*/ 	.word	0xffffffff


	//   ....[4]....
        /*008c*/ 	.word	0xffffffff


	//   ....[5]....
        /*0090*/ 	.word	0xffffffff


	//   ....[6]....
        /*0094*/ 	.word	0xffffffff


	//   ....[7]....
        /*0098*/ 	.word	0xffffffff


	//   ....[8]....
        /*009c*/ 	.word	0xffffffff


	//   ....[9]....
        /*00a0*/ 	.word	0xffffffff


	//   ....[10]....
        /*00a4*/ 	.word	0xffffffff


	//   ....[11]....
        /*00a8*/ 	.word	0xffffffff


	//   ....[12]....
        /*00ac*/ 	.word	0xffffffff


	//   ....[13]....
        /*00b0*/ 	.word	0xffffffff


	//   ....[14]....
        /*00b4*/ 	.word	0xffffffff


	//----- nvinfo : EIATTR_COOP_GROUP_INSTR_OFFSETS
	.align		4
.L_160:
        /*00b8*/ 	.byte	0x04, 0x28
        /*00ba*/ 	.short	(.L_162 - .L_161)


	//   ....[0]....
.L_161:
        /*00bc*/ 	.word	0x000009c0


	//   ....[1]....
        /*00c0*/ 	.word	0x00000a20


	//   ....[2]....
        /*00c4*/ 	.word	0x00000a90


	//   ....[3]....
        /*00c8*/ 	.word	0x00000ae0


	//   ....[4]....
        /*00cc*/ 	.word	0x00000b10


	//   ....[5]....
        /*00d0*/ 	.word	0x00000cd0


	//   ....[6]....
        /*00d4*/ 	.word	0x00000d60


	//   ....[7]....
        /*00d8*/ 	.word	0x00000dd0


	//   ....[8]....
        /*00dc*/ 	.word	0x00000e20


	//   ....[9]....
        /*00e0*/ 	.word	0x00000e50


	//   ....[10]....
        /*00e4*/ 	.word	0x00002030


	//   ....[11]....
        /*00e8*/ 	.word	0x000020c0


	//   ....[12]....
        /*00ec*/ 	.word	0x00002110


	//   ....[13]....
        /*00f0*/ 	.word	0x00002150


	//   ....[14]....
        /*00f4*/ 	.word	0x00002180


	//----- nvinfo : EIATTR_VRC_CTA_INIT_COUNT
	.align		4
.L_162:
        /*00f8*/ 	.byte	0x02, 0x4a
	.zero		1
	.zero		1


	//----- nvinfo : EIATTR_EXIT_INSTR_OFFSETS
	.align		4
        /*00fc*/ 	.byte	0x04, 0x1c
        /*00fe*/ 	.short	(.L_164 - .L_163)


	//   ....[0]....
.L_163:
        /*0100*/ 	.word	0x000022d0


	//   ....[1]....
        /*0104*/ 	.word	0x00002330


	//----- nvinfo : EIATTR_MAX_THREADS
	.align		4
.L_164:
        /*0108*/ 	.byte	0x04, 0x05
        /*010a*/ 	.short	(.L_166 - .L_165)
.L_165:
        /*010c*/ 	.word	0x00000100
        /*0110*/ 	.word	0x00000001
        /*0114*/ 	.word	0x00000001


	//----- nvinfo : EIATTR_CRS_STACK_SIZE
	.align		4
.L_166:
        /*0118*/ 	.byte	0x04, 0x1e
        /*011a*/ 	.short	(.L_168 - .L_167)
.L_167:
        /*011c*/ 	.word	0x00000000


	//----- nvinfo : EIATTR_CBANK_PARAM_SIZE
	.align		4
.L_168:
        /*0120*/ 	.byte	0x03, 0x19
        /*0122*/ 	.short	0x0062


	//----- nvinfo : EIATTR_PARAM_CBANK
	.align		4
        /*0124*/ 	.byte	0x04, 0x0a
        /*0126*/ 	.short	(.L_170 - .L_169)
	.align		4
.L_169:
        /*0128*/ 	.word	index@(.nv.constant0._ZN3cub18CUB_300001_SM_10006detail6reduce18DeviceReduceKernelINS2_10policy_hubIfyN4cuda3std3__44plusIfEEE10Policy1000EN6thrust24THRUST_300001_SM_1000_NS6detail15normal_iteratorINSD_10device_ptrIfEEEEyS9_fNS7_10__identityEEEvT0_PT3_T1_NS0_13GridEvenShareISN_EET2_T4_)
        /*012c*/ 	.short	0x0380
        /*012e*/ 	.short	0x0062


	//----- nvinfo : EIATTR_SW_WAR
	.align		4
.L_170:
        /*0130*/ 	.byte	0x04, 0x36
        /*0132*/ 	.short	(.L_172 - .L_171)
.L_171:
        /*0134*/ 	.word	0x00000008
.L_172:


//--------------------- .nv.info._ZN3cub18CUB_300001_SM_10006detail6reduce28DeviceReduceSingleTileKernelINS2_10policy_hubIfyN4cuda3std3__44plusIfEEE10Policy1000EN6thrust24THRUST_300001_SM_1000_NS6detail15normal_iteratorINSD_10device_ptrIfEEEEPfyS9_ffNS7_10__identityEEEvT0_T1_T2_T3_T4_T6_ --------------------------
	.section	.nv.info._ZN3cub18CUB_300001_SM_10006detail6reduce28DeviceReduceSingleTileKernelINS2_10policy_hubIfyN4cuda3std3__44plusIfEEE10Policy1000EN6thrust24THRUST_300001_SM_1000_NS6detail15normal_iteratorINSD_10device_ptrIfEEEEPfyS9_ffNS7_10__identityEEEvT0_T1_T2_T3_T4_T6_,"",@"SHT_CUDA_INFO"
	.sectionflags	@""
	.align	4


	//----- nvinfo : EIATTR_CUDA_API_VERSION
	.align		4
        /*0000*/ 	.byte	0x04, 0x37
        /*0002*/ 	.short	(.L_174 - .L_173)
.L_173:
        /*0004*/ 	.word	0x00000082


	//----- nvinfo : EIATTR_KPARAM_INFO
	.align		4
.L_174:
        /*0008*/ 	.byte	0x04, 0x17
        /*000a*/ 	.short	(.L_176 - .L_175)
.L_175:
        /*000c*/ 	.word	0x00000000
        /*0010*/ 	.short	0x0005
        /*0012*/ 	.short	0x0020
        /*0014*/ 	.byte	0x00, 0xf0, 0x05, 0x00


	//----- nvinfo : EIATTR_KPARAM_INFO
	.align		4
.L_176:
        /*0018*/ 	.byte	0x04, 0x17
        /*001a*/ 	.short	(.L_178 - .L_177)
.L_177:
        /*001c*/ 	.word	0x00000000
        /*0020*/ 	.short	0x0004
        /*0022*/ 	.short	0x001c
        /*0024*/ 	.byte	0x00, 0xf0, 0x11, 0x00


	//----- nvinfo : EIATTR_KPARAM_INFO
	.align		4
.L_178:
        /*0028*/ 	.byte	0x04, 0x17
        /*002a*/ 	.short	(.L_180 - .L_179)
.L_179:
        /*002c*/ 	.word	0x00000000
        /*0030*/ 	.short	0x0003
        /*0032*/ 	.short	0x0018
        /*0034*/ 	.byte	0x00, 0xf0, 0x05, 0x00


	//----- nvinfo : EIATTR_KPARAM_INFO
	.align		4
.L_180:
        /*0038*/ 	.byte	0x04, 0x17
        /*003a*/ 	.short	(.L_182 - .L_181)
.L_181:
        /*003c*/ 	.word	0x00000000
        /*0040*/ 	.short	0x0002
        /*0042*/ 	.short	0x0010
        /*0044*/ 	.byte	0x00, 0xf0, 0x21, 0x00


	//----- nvinfo : EIATTR_KPARAM_INFO
	.align		4
.L_182:
        /*0048*/ 	.byte	0x04, 0x17
        /*004a*/ 	.short	(.L_184 - .L_183)
.L_183:
        /*004c*/ 	.word	0x00000000
        /*0050*/ 	.short	0x0001
        /*0052*/ 	.short	0x0008
        /*0054*/ 	.byte	0x00, 0xf5, 0x21, 0x00


	//----- nvinfo : EIATTR_KPARAM_INFO
	.align		4
.L_184:
        /*0058*/ 	.byte	0x04, 0x17
        /*005a*/ 	.short	(.L_186 - .L_185)
.L_185:
        /*005c*/ 	.word	0x00000000
        /*0060*/ 	.short	0x0000
        /*0062*/ 	.short	0x0000
        /*0064*/ 	.byte	0x00, 0xf0, 0x21, 0x00


	//----- nvinfo : EIATTR_SPARSE_MMA_MASK
	.align		4
.L_186:
        /*0068*/ 	.byte	0x03, 0x50
        /*006a*/ 	.short	0x0000


	//----- nvinfo : EIATTR_MAXREG_COUNT
	.align		4
        /*006c*/ 	.byte	0x03, 0x1b
        /*006e*/ 	.short	0x00ff


	//----- nvinfo : EIATTR_NUM_BARRIERS
	.align		4
        /*0070*/ 	.byte	0x02, 0x4c
        /*0072*/ 	.byte	0x01
	.zero		1


	//----- nvinfo : EIATTR_MERCURY_ISA_VERSION
	.align		4
        /*0074*/ 	.byte	0x03, 0x5f
        /*0076*/ 	.short	0x0101


	//----- nvinfo : EIATTR_COOP_GROUP_MASK_REGIDS
	.align		4
        /*0078*/ 	.byte	0x04, 0x29
        /*007a*/ 	.short	(.L_188 - .L_187)


	//   ....[0]....
.L_187:
        /*007c*/ 	.word	0xffffffff


	//   ....[1]....
        /*0080*/ 	.word	0xffffffff


	//   ....[2]....
        /*0084*/ 	.word	0xffffffff


	//   ....[3]....
        /*0088*/ 	.word	0xffffffff


	//   ....[4]....
        /*008c*/ 	.word	0xffffffff


	//   ....[5]....
        /*0090*/ 	.word	0xffffffff


	//   ....[6]....
        /*0094*/ 	.word	0xffffffff


	//   ....[7]....
        /*0098*/ 	.word	0xffffffff


	//   ....[8]....
        /*009c*/ 	.word	0xffffffff


	//   ....[9]....
        /*00a0*/ 	.word	0xffffffff


	//   ....[10]....
        /*00a4*/ 	.word	0xffffffff


	//   ....[11]....
        /*00a8*/ 	.word	0xffffffff


	//   ....[12]....
        /*00ac*/ 	.word	0xffffffff


	//   ....[13]....
        /*00b0*/ 	.word	0xffffffff


	//   ....[14]....
        /*00b4*/ 	.word	0xffffffff


	//----- nvinfo : EIATTR_COOP_GROUP_INSTR_OFFSETS
	.align		4
.L_188:
        /*00b8*/ 	.byte	0x04, 0x28
        /*00ba*/ 	.short	(.L_190 - .L_189)


	//   ....[0]....
.L_189:
        /*00bc*/ 	.word	0x00000930


	//   ....[1]....
        /*00c0*/ 	.word	0x00000990


	//   ....[2]....
        /*00c4*/ 	.word	0x00000a00


	//   ....[3]....
        /*00c8*/ 	.word	0x00000a50


	//   ....[4]....
        /*00cc*/ 	.word	0x00000a80


	//   ....[5]....
        /*00d0*/ 	.word	0x00000c40


	//   ....[6]....
        /*00d4*/ 	.word	0x00000cd0


	//   ....[7]....
        /*00d8*/ 	.word	0x00000d20


	//   ....[8]....
        /*00dc*/ 	.word	0x00000d60


	//   ....[9]....
        /*00e0*/ 	.word	0x00000da0


	//   ....[10]....
        /*00e4*/ 	.word	0x00001dc0


	//   ....[11]....
        /*00e8*/ 	.word	0x00001e40


	//   ....[12]....
        /*00ec*/ 	.word	0x00001e90


	//   ....[13]....
        /*00f0*/ 	.word	0x00001ed0


	//   ....[14]....
        /*00f4*/ 	.word	0x00001f00


	//----- nvinfo : EIATTR_VRC_CTA_INIT_COUNT
	.align		4
.L_190:
        /*00f8*/ 	.byte	0x02, 0x4a
	.zero		1
	.zero		1


	//----- nvinfo : EIATTR_EXIT_INSTR_OFFSETS
	.align		4
        /*00fc*/ 	.byte	0x04, 0x1c
        /*00fe*/ 	.short	(.L_192 - .L_191)


	//   ....[0]....
.L_191:
        /*0100*/ 	.word	0x000000a0


	//   ....[1]....
        /*0104*/ 	.word	0x000000e0


	//   ....[2]....
        /*0108*/ 	.word	0x00002040


	//   ....[3]....
        /*010c*/ 	.word	0x00002090


	//----- nvinfo : EIATTR_MAX_THREADS
	.align		4
.L_192:
        /*0110*/ 	.byte	0x04, 0x05
        /*0112*/ 	.short	(.L_194 - .L_193)
.L_193:
        /*0114*/ 	.word	0x00000100
        /*0118*/ 	.word	0x00000001
        /*011c*/ 	.word	0x00000001


	//----- nvinfo : EIATTR_CRS_STACK_SIZE
	.align		4
.L_194:
        /*0120*/ 	.byte	0x04, 0x1e
        /*0122*/ 	.short	(.L_196 - .L_195)
.L_195:
        /*0124*/ 	.word	0x00000000


	//----- nvinfo : EIATTR_CBANK_PARAM_SIZE
	.align		4
.L_196:
        /*0128*/ 	.byte	0x03, 0x19
        /*012a*/ 	.short	0x0021


	//----- nvinfo : EIATTR_PARAM_CBANK
	.align		4
        /*012c*/ 	.byte	0x04, 0x0a
        /*012e*/ 	.short	(.L_198 - .L_197)
	.align		4
.L_197:
        /*0130*/ 	.word	index@(.nv.constant0._ZN3cub18CUB_300001_SM_10006detail6reduce28DeviceReduceSingleTileKernelINS2_10policy_hubIfyN4cuda3std3__44plusIfEEE10Policy1000EN6thrust24THRUST_300001_SM_1000_NS6detail15normal_iteratorINSD_10device_ptrIfEEEEPfyS9_ffNS7_10__identityEEEvT0_T1_T2_T3_T4_T6_)
        /*0134*/ 	.short	0x0380
        /*0136*/ 	.short	0x0021


	//----- nvinfo : EIATTR_SW_WAR
	.align		4
.L_198:
        /*0138*/ 	.byte	0x04, 0x36
        /*013a*/ 	.short	(.L_200 - .L_199)
.L_199:
        /*013c*/ 	.word	0x00000008
.L_200:


//--------------------- .nv.info._ZN3cub18CUB_300001_SM_10006detail6reduce28DeviceReduceSingleTileKernelINS2_10policy_hubIfjN4cuda3std3__44plusIfEEE10Policy1000EPfSC_iS9_ffNS7_10__identityEEEvT0_T1_T2_T3_T4_T6_ --------------------------
	.section	.nv.info._ZN3cub18CUB_300001_SM_10006detail6reduce28DeviceReduceSingleTileKernelINS2_10policy_hubIfjN4cuda3std3__44plusIfEEE10Policy1000EPfSC_iS9_ffNS7_10__identityEEEvT0_T1_T2_T3_T4_T6_,"",@"SHT_CUDA_INFO"
	.sectionflags	@""
	.align	4


	//----- nvinfo : EIATTR_CUDA_API_VERSION
	.align		4
        /*0000*/ 	.byte	0x04, 0x37
        /*0002*/ 	.short	(.L_202 - .L_201)
.L_201:
        /*0004*/ 	.word	0x00000082


	//----- nvinfo : EIATTR_KPARAM_INFO
	.align		4
.L_202:
        /*0008*/ 	.byte	0x04, 0x17
        /*000a*/ 	.short	(.L_204 - .L_203)
.L_203:
        /*000c*/ 	.word	0x00000000
        /*0010*/ 	.short	0x0005
        /*0012*/ 	.short	0x001c
        /*0014*/ 	.byte	0x00, 0xf0, 0x05, 0x00


	//----- nvinfo : EIATTR_KPARAM_INFO
	.align		4
.L_204:
        /*0018*/ 	.byte	0x04, 0x17
        /*001a*/ 	.short	(.L_206 - .L_205)
.L_205:
        /*001c*/ 	.word	0x00000000
        /*0020*/ 	.short	0x0004
        /*0022*/ 	.short	0x0018
        /*0024*/ 	.byte	0x00, 0xf0, 0x11, 0x00


	//----- nvinfo : EIATTR_KPARAM_INFO
	.align		4
.L_206:
        /*0028*/ 	.byte	0x04, 0x17
        /*002a*/ 	.short	(.L_208 - .L_207)
.L_207:
        /*002c*/ 	.word	0x00000000
        /*0030*/ 	.short	0x0003
        /*0032*/ 	.short	0x0014
        /*0034*/ 	.byte	0x00, 0xf0, 0x05, 0x00


	//----- nvinfo : EIATTR_KPARAM_INFO
	.align		4
.L_208:
        /*0038*/ 	.byte	0x04, 0x17
        /*003a*/ 	.short	(.L_210 - .L_209)
.L_209:
        /*003c*/ 	.word	0x00000000
        /*0040*/ 	.short	0x0002
        /*0042*/ 	.short	0x0010
        /*0044*/ 	.byte	0x00, 0xf0, 0x11, 0x00


	//----- nvinfo : EIATTR_KPARAM_INFO
	.align		4
.L_210:
        /*0048*/ 	.byte	0x04, 0x17
        /*004a*/ 	.short	(.L_212 - .L_211)
.L_211:
        /*004c*/ 	.word	0x00000000
        /*0050*/ 	.short	0x0001
        /*0052*/ 	.short	0x0008
        /*0054*/ 	.byte	0x00, 0xf5, 0x21, 0x00


	//----- nvinfo : EIATTR_KPARAM_INFO
	.align		4
.L_212:
        /*0058*/ 	.byte	0x04, 0x17
        /*005a*/ 	.short	(.L_214 - .L_213)
.L_213:
        /*005c*/ 	.word	0x00000000
        /*0060*/ 	.short	0x0000
        /*0062*/ 	.short	0x0000
        /*0064*/ 	.byte	0x00, 0xf5, 0x21, 0x00


	//----- nvinfo : EIATTR_SPARSE_MMA_MASK
	.align		4
.L_214:
        /*0068*/ 	.byte	0x03, 0x50
        /*006a*/ 	.short	0x0000


	//----- nvinfo : EIATTR_MAXREG_COUNT
	.align		4
        /*006c*/ 	.byte	0x03, 0x1b
        /*006e*/ 	.short	0x0080


	//----- nvinfo : EIATTR_NUM_BARRIERS
	.align		4
        /*0070*/ 	.byte	0x02, 0x4c
        /*0072*/ 	.byte	0x01
	.zero		1


	//----- nvinfo : EIATTR_MERCURY_ISA_VERSION
	.align		4
        /*0074*/ 	.byte	0x03, 0x5f
        /*0076*/ 	.short	0x0101


	//----- nvinfo : EIATTR_UNUSED_LOAD_BYTE_OFFSET
	.align		4
        /*0078*/ 	.byte	0x04, 0x44
        /*007a*/ 	.short	(.L_216 - .L_215)


	//   ....[0]....
.L_215:
        /*007c*/ 	.word	0x00000b70
        /*0080*/ 	.word	0x0000fff0


	//   ....[1]....
        /*0084*/ 	.word	0x00000f80
        /*0088*/ 	.word	0x0000fff0


	//   ....[2]....
        /*008c*/ 	.word	0x00002010
        /*0090*/ 	.word	0x0000fff0


	//   ....[3]....
        /*0094*/ 	.word	0x00002bb0
        /*0098*/ 	.word	0x0000fff0


	//   ....[4]....
        /*009c*/ 	.word	0x00002fc0
        /*00a0*/ 	.word	0x0000fff0


	//   ....[5]....
        /*00a4*/ 	.word	0x00004140
        /*00a8*/ 	.word	0x0000fff0


	//----- nvinfo : EIATTR_COOP_GROUP_MASK_REGIDS
	.align		4
.L_216:
        /*00ac*/ 	.byte	0x04, 0x29
        /*00ae*/ 	.short	(.L_218 - .L_217)


	//   ....[0]....
.L_217:
        /*00b0*/ 	.word	0xffffffff


	//   ....[1]....
        /*00b4*/ 	.word	0xffffffff


	//   ....[2]....
        /*00b8*/ 	.word	0xffffffff


	//   ....[3]....
        /*00bc*/ 	.word	0xffffffff


	//   ....[4]....
        /*00c0*/ 	.word	0xffffffff


	//   ....[5]....
        /*00c4*/ 	.word	0xffffffff


	//   ....[6]....
        /*00c8*/ 	.word	0xffffffff


	//   ....[7]....
        /*00cc*/ 	.word	0xffffffff


	//   ....[8]....
        /*00d0*/ 	.word	0xffffffff


	//   ....[9]....
        /*00d4*/ 	.word	0xffffffff


	//   ....[10]....
        /*00d8*/ 	.word	0xffffffff


	//   ....[11]....
        /*00dc*/ 	.word	0xffffffff


	//   ....[12]....
        /*00e0*/ 	.word	0xffffffff


	//   ....[13]....
        /*00e4*/ 	.word	0xffffffff


	//   ....[14]....
        /*00e8*/ 	.word	0xffffffff


	//   ....[15]....
        /*00ec*/ 	.word	0xffffffff


	//   ....[16]....
        /*00f0*/ 	.word	0xffffffff


	//   ....[17]....
        /*00f4*/ 	.word	0xffffffff


	//   ....[18]....
        /*00f8*/ 	.word	0xffffffff


	//   ....[19]....
        /*00fc*/ 	.word	0xffffffff


	//   ....[20]....
        /*0100*/ 	.word	0xffffffff


	//   ....[21]....
        /*0104*/ 	.word	0xffffffff


	//   ....[22]....
        /*0108*/ 	.word	0xffffffff


	//   ....[23]....
        /*010c*/ 	.word	0xffffffff


	//   ....[24]....
        /*0110*/ 	.word	0xffffffff


	//   ....[25]....
        /*0114*/ 	.word	0xffffffff


	//   ....[26]....
        /*0118*/ 	.word	0xffffffff


	//   ....[27]....
        /*011c*/ 	.word	0xffffffff


	//   ....[28]....
        /*0120*/ 	.word	0xffffffff


	//   ....[29]....
        /*0124*/ 	.word	0xffffffff


	//----- nvinfo : EIATTR_COOP_GROUP_INSTR_OFFSETS
	.align		4
.L_218:
        /*0128*/ 	.byte	0x04, 0x28
        /*012a*/ 	.short	(.L_220 - .L_219)


	//   ....[0]....
.L_219:
        /*012c*/ 	.word	0x00000980


	//   ....[1]....
        /*0130*/ 	.word	0x000009e0


	//   ....[2]....
        /*0134*/ 	.word	0x00000a50


	//   ....[3]....
        /*0138*/ 	.word	0x00000aa0


	//   ....[4]....
        /*013c*/ 	.word	0x00000ad0


	//   ....[5]....
        /*0140*/ 	.word	0x00000d20


	//   ....[6]....
        /*0144*/ 	.word	0x00000db0


	//   ....[7]....
        /*0148*/ 	.word	0x00000df0


	//   ....[8]....
        /*014c*/ 	.word	0x00000e40


	//   ....[9]....
        /*0150*/ 	.word	0x00000e80


	//   ....[10]....
        /*0154*/ 	.word	0x00001e30


	//   ....[11]....
        /*0158*/ 	.word	0x00001eb0


	//   ....[12]....
        /*015c*/ 	.word	0x00001f00


	//   ....[13]....
        /*0160*/ 	.word	0x00001f40


	//   ....[14]....
        /*0164*/ 	.word	0x00001f70


	//   ....[15]....
        /*0168*/ 	.word	0x000029c0


	//   ....[16]....
        /*016c*/ 	.word	0x00002a20


	//   ....[17]....
        /*0170*/ 	.word	0x00002a90


	//   ....[18]....
        /*0174*/ 	.word	0x00002ae0


	//   ....[19]....
        /*0178*/ 	.word	0x00002b10


	//   ....[20]....
        /*017c*/ 	.word	0x00002d60


	//   ....[21]....
        /*0180*/ 	.word	0x00002de0


	//   ....[22]....
        /*0184*/ 	.word	0x00002e20


	//   ....[23]....
        /*0188*/ 	.word	0x00002e60


	//   ....[24]....
        /*018c*/ 	.word	0x00002ec0


	//   ....[25]....
        /*0190*/ 	.word	0x00003f60


	//   ....[26]....
        /*0194*/ 	.word	0x00003fe0


	//   ....[27]....
        /*0198*/ 	.word	0x00004030


	//   ....[28]....
        /*019c*/ 	.word	0x00004070


	//   ....[29]....
        /*01a0*/ 	.word	0x000040a0


	//----- nvinfo : EIATTR_VRC_CTA_INIT_COUNT
	.align		4
.L_220:
        /*01a4*/ 	.byte	0x02, 0x4a
	.zero		1
	.zero		1


	//----- nvinfo : EIATTR_EXIT_INSTR_OFFSETS
	.align		4
        /*01a8*/ 	.byte	0x04, 0x1c
        /*01aa*/ 	.short	(.L_222 - .L_221)


	//   ....[0]....
.L_221:
        /*01ac*/ 	.word	0x00000080


	//   ....[1]....
        /*01b0*/ 	.word	0x000000c0


	//   ....[2]....
        /*01b4*/ 	.word	0x00004280


	//   ....[3]....
        /*01b8*/ 	.word	0x000042d0


	//----- nvinfo : EIATTR_MAX_THREADS
	.align		4
.L_222:
        /*01bc*/ 	.byte	0x04, 0x05
        /*01be*/ 	.short	(.L_224 - .L_223)
.L_223:
        /*01c0*/ 	.word	0x00000200
        /*01c4*/ 	.word	0x00000001
        /*01c8*/ 	.word	0x00000001


	//----- nvinfo : EIATTR_CRS_STACK_SIZE
	.align		4
.L_224:
        /*01cc*/ 	.byte	0x04, 0x1e
        /*01ce*/ 	.short	(.L_226 - .L_225)
.L_225:
        /*01d0*/ 	.word	0x00000000


	//----- nvinfo : EIATTR_CBANK_PARAM_SIZE
	.align		4
.L_226:
        /*01d4*/ 	.byte	0x03, 0x19
        /*01d6*/ 	.short	0x001d


	//----- nvinfo : EIATTR_PARAM_CBANK
	.align		4
        /*01d8*/ 	.byte	0x04, 0x0a
        /*01da*/ 	.short	(.L_228 - .L_227)
	.align		4
.L_227:
        /*01dc*/ 	.word	index@(.nv.constant0._ZN3cub18CUB_300001_SM_10006detail6reduce28DeviceReduceSingleTileKernelINS2_10policy_hubIfjN4cuda3std3__44plusIfEEE10Policy1000EPfSC_iS9_ffNS7_10__identityEEEvT0_T1_T2_T3_T4_T6_)
        /*01e0*/ 	.short	0x0380
        /*01e2*/ 	.short	0x001d


	//----- nvinfo : EIATTR_SW_WAR
	.align		4
.L_228:
        /*01e4*/ 	.byte	0x04, 0x36
        /*01e6*/ 	.short	(.L_230 - .L_229)
.L_229:
        /*01e8*/ 	.word	0x00000008
.L_230:


//--------------------- .nv.info._ZN3cub18CUB_300001_SM_10006detail6reduce18DeviceReduceKernelINS2_10policy_hubIfjN4cuda3std3__44plusIfEEE10Policy1000EN6thrust24THRUST_300001_SM_1000_NS6detail15normal_iteratorINSD_10device_ptrIfEEEEjS9_fNS7_10__identityEEEvT0_PT3_T1_NS0_13GridEvenShareISN_EET2_T4_ --------------------------
	.section	.nv.info._ZN3cub18CUB_300001_SM_10006detail6reduce18DeviceReduceKernelINS2_10policy_hubIfjN4cuda3std3__44plusIfEEE10Policy1000EN6thrust24THRUST_300001_SM_1000_NS6detail15normal_iteratorINSD_10device_ptrIfEEEEjS9_fNS7_10__identityEEEvT0_PT3_T1_NS0_13GridEvenShareISN_EET2_T4_,"",@"SHT_CUDA_INFO"
	.sectionflags	@""
	.align	4


	//----- nvinfo : EIATTR_CUDA_API_VERSION
	.align		4
        /*0000*/ 	.byte	0x04, 0x37
        /*0002*/ 	.short	(.L_232 - .L_231)
.L_231:
        /*0004*/ 	.word	0x00000082


	//----- nvinfo : EIATTR_KPARAM_INFO
	.align		4
.L_232:
        /*0008*/ 	.byte	0x04, 0x17
        /*000a*/ 	.short	(.L_234 - .L_233)
.L_233:
        /*000c*/ 	.word	0x00000000
        /*0010*/ 	.short	0x0005
        /*0012*/ 	.short	0x003d
        /*0014*/ 	.byte	0x00, 0xf0, 0x05, 0x00


	//----- nvinfo : EIATTR_KPARAM_INFO
	.align		4
.L_234:
        /*0018*/ 	.byte	0x04, 0x17
        /*001a*/ 	.short	(.L_236 - .L_235)
.L_235:
        /*001c*/ 	.word	0x00000000
        /*0020*/ 	.short	0x0004
        /*0022*/ 	.short	0x003c
        /*0024*/ 	.byte	0x00, 0xf0, 0x05, 0x00


	//----- nvinfo : EIATTR_KPARAM_INFO
	.align		4
.L_236:
        /*0028*/ 	.byte	0x04, 0x17
        /*002a*/ 	.short	(.L_238 - .L_237)
.L_237:
        /*002c*/ 	.word	0x00000000
        /*0030*/ 	.short	0x0003
        /*0032*/ 	.short	0x0014
        /*0034*/ 	.byte	0x00, 0xf0, 0xa1, 0x00


	//----- nvinfo : EIATTR_KPARAM_INFO
	.align		4
.L_238:
        /*0038*/ 	.byte	0x04, 0x17
        /*003a*/ 	.short	(.L_240 - .L_239)
.L_239:
        /*003c*/ 	.word	0x00000000
        /*0040*/ 	.short	0x0002
        /*0042*/ 	.short	0x0010
        /*0044*/ 	.byte	0x00, 0xf0, 0x11, 0x00


	//----- nvinfo : EIATTR_KPARAM_INFO
	.align		4
.L_240:
        /*0048*/ 	.byte	0x04, 0x17
        /*004a*/ 	.short	(.L_242 - .L_241)
.L_241:
        /*004c*/ 	.word	0x00000000
        /*0050*/ 	.short	0x0001
        /*0052*/ 	.short	0x0008
        /*0054*/ 	.byte	0x00, 0xf5, 0x21, 0x00


	//----- nvinfo : EIATTR_KPARAM_INFO
	.align		4
.L_242:
        /*0058*/ 	.byte	0x04, 0x17
        /*005a*/ 	.short	(.L_244 - .L_243)
.L_243:
        /*005c*/ 	.word	0x00000000
        /*0060*/ 	.short	0x0000
        /*0062*/ 	.short	0x0000
        /*0064*/ 	.byte	0x00, 0xf0, 0x21, 0x00


	//----- nvinfo : EIATTR_SPARSE_MMA_MASK
	.align		4
.L_244:
        /*0068*/ 	.byte	0x03, 0x50
        /*006a*/ 	.short	0x0000


	//----- nvinfo : EIATTR_MAXREG_COUNT
	.align		4
        /*006c*/ 	.byte	0x03, 0x1b
        /*006e*/ 	.short	0x0080


	//----- nvinfo : EIATTR_NUM_BARRIERS
	.align		4
        /*0070*/ 	.byte	0x02, 0x4c
        /*0072*/ 	.byte	0x01
	.zero		1


	//----- nvinfo : EIATTR_MERCURY_ISA_VERSION
	.align		4
        /*0074*/ 	.byte	0x03, 0x5f
        /*0076*/ 	.short	0x0101


	//----- nvinfo : EIATTR_UNUSED_LOAD_BYTE_OFFSET
	.align		4
        /*0078*/ 	.byte	0x04, 0x44
        /*007a*/ 	.short	(.L_246 - .L_245)


	//   ....[0]....
.L_245:
        /*007c*/ 	.word	0x00000de0
        /*0080*/ 	.word	0x0000fff0


	//   ....[1]....
        /*0084*/ 	.word	0x000011f0
        /*0088*/ 	.word	0x0000fff0


	//   ....[2]....
        /*008c*/ 	.word	0x000026b0
        /*0090*/ 	.word	0x0000fff0


	//----- nvinfo : EIATTR_COOP_GROUP_MASK_REGIDS
	.align		4
.L_246:
        /*0094*/ 	.byte	0x04, 0x29
        /*0096*/ 	.short	(.L_248 - .L_247)


	//   ....[0]....
.L_247:
        /*0098*/ 	.word	0xffffffff


	//   ....[1]....
        /*009c*/ 	.word	0xffffffff


	//   ....[2]....
        /*00a0*/ 	.word	0xffffffff


	//   ....[3]....
        /*00a4*/ 	.word	0xffffffff


	//   ....[4]....
        /*00a8*/ 	.word	0xffffffff


	//   ....[5]....
        /*00ac*/ 	.word	0xffffffff


	//   ....[6]....
        /*00b0*/ 	.word	0xffffffff


	//   ....[7]....
        /*00b4*/ 	.word	0xffffffff


	//   ....[8]....
        /*00b8*/ 	.word	0xffffffff


	//   ....[9]....
        /*00bc*/ 	.word	0xffffffff


	//   ....[10]....
        /*00c0*/ 	.word	0xffffffff


	//   ....[11]....
        /*00c4*/ 	.word	0xffffffff


	//   ....[12]....
        /*00c8*/ 	.word	0xffffffff


	//   ....[13]....
        /*00cc*/ 	.word	0xffffffff


	//   ....[14]....
        /*00d0*/ 	.word	0xffffffff


	//----- nvinfo : EIATTR_COOP_GROUP_INSTR_OFFSETS
	.align		4
.L_248:
        /*00d4*/ 	.byte	0x04, 0x28
        /*00d6*/ 	.short	(.L_250 - .L_249)


	//   ....[0]....
.L_249:
        /*00d8*/ 	.word	0x00000bf0


	//   ....[1]....
        /*00dc*/ 	.word	0x00000c50


	//   ....[2]....
        /*00e0*/ 	.word	0x00000cc0


	//   ....[3]....
        /*00e4*/ 	.word	0x00000d10


	//   ....[4]....
        /*00e8*/ 	.word	0x00000d40


	//   ....[5]....
        /*00ec*/ 	.word	0x00000f90


	//   ....[6]....
        /*00f0*/ 	.word	0x00001020


	//   ....[7]....
        /*00f4*/ 	.word	0x00001070


	//   ....[8]....
        /*00f8*/ 	.word	0x000010b0


	//   ....[9]....
        /*00fc*/ 	.word	0x000010f0


	//   ....[10]....
        /*0100*/ 	.word	0x000024c0


	//   ....[11]....
        /*0104*/ 	.word	0x00002550


	//   ....[12]....
        /*0108*/ 	.word	0x000025a0


	//   ....[13]....
        /*010c*/ 	.word	0x000025e0


	//   ....[14]....
        /*0110*/ 	.word	0x00002610


	//----- nvinfo : EIATTR_VRC_CTA_INIT_COUNT
	.align		4
.L_250:
        /*0114*/ 	.byte	0x02, 0x4a
	.zero		1
	.zero		1


	//----- nvinfo : EIATTR_EXIT_INSTR_OFFSETS
	.align		4
        /*0118*/ 	.byte	0x04, 0x1c
        /*011a*/ 	.short	(.L_252 - .L_251)


	//   ....[0]....
.L_251:
        /*011c*/ 	.word	0x000027f0


	//   ....[1]....
        /*0120*/ 	.word	0x00002830


	//----- nvinfo : EIATTR_MAX_THREADS
	.align		4
.L_252:
        /*0124*/ 	.byte	0x04, 0x05
        /*0126*/ 	.short	(.L_254 - .L_253)
.L_253:
        /*0128*/ 	.word	0x00000200
        /*012c*/ 	.word	0x00000001
        /*0130*/ 	.word	0x00000001


	//----- nvinfo : EIATTR_CRS_STACK_SIZE
	.align		4
.L_254:
        /*0134*/ 	.byte	0x04, 0x1e
        /*0136*/ 	.short	(.L_256 - .L_255)
.L_255:
        /*0138*/ 	.word	0x00000000


	//----- nvinfo : EIATTR_CBANK_PARAM_SIZE
	.align		4
.L_256:
        /*013c*/ 	.byte	0x03, 0x19
        /*013e*/ 	.short	0x003e


	//----- nvinfo : EIATTR_PARAM_CBANK
	.align		4
        /*0140*/ 	.byte	0x04, 0x0a
        /*0142*/ 	.short	(.L_258 - .L_257)
	.align		4
.L_257:
        /*0144*/ 	.word	index@(.nv.constant0._ZN3cub18CUB_300001_SM_10006detail6reduce18DeviceReduceKernelINS2_10policy_hubIfjN4cuda3std3__44plusIfEEE10Policy1000EN6thrust24THRUST_300001_SM_1000_NS6detail15normal_iteratorINSD_10device_ptrIfEEEEjS9_fNS7_10__identityEEEvT0_PT3_T1_NS0_13GridEvenShareISN_EET2_T4_)
        /*0148*/ 	.short	0x0380
        /*014a*/ 	.short	0x003e


	//----- nvinfo : EIATTR_SW_WAR
	.align		4
.L_258:
        /*014c*/ 	.byte	0x04, 0x36
        /*014e*/ 	.short	(.L_260 - .L_259)
.L_259:
        /*0150*/ 	.word	0x00000008
.L_260:


//--------------------- .nv.info._ZN3cub18CUB_300001_SM_10006detail6reduce28DeviceReduceSingleTileKernelINS2_10policy_hubIfjN4cuda3std3__44plusIfEEE10Policy1000EN6thrust24THRUST_300001_SM_1000_NS6detail15normal_iteratorINSD_10device_ptrIfEEEEPfjS9_ffNS7_10__identityEEEvT0_T1_T2_T3_T4_T6_ --------------------------
	.section	.nv.info._ZN3cub18CUB_300001_SM_10006detail6reduce28DeviceReduceSingleTileKernelINS2_10policy_hubIfjN4cuda3std3__44plusIfEEE10Policy1000EN6thrust24THRUST_300001_SM_1000_NS6detail15normal_iteratorINSD_10device_ptrIfEEEEPfjS9_ffNS7_10__identityEEEvT0_T1_T2_T3_T4_T6_,"",@"SHT_CUDA_INFO"
	.sectionflags	@""
	.align	4


	//----- nvinfo : EIATTR_CUDA_API_VERSION
	.align		4
        /*0000*/ 	.byte	0x04, 0x37
        /*0002*/ 	.short	(.L_262 - .L_261)
.L_261:
        /*0004*/ 	.word	0x00000082


	//----- nvinfo : EIATTR_KPARAM_INFO
	.align		4
.L_262:
        /*0008*/ 	.byte	0x04, 0x17
        /*000a*/ 	.short	(.L_264 - .L_263)
.L_263:
        /*000c*/ 	.word	0x00000000
        /*0010*/ 	.short	0x0005
        /*0012*/ 	.short	0x001c
        /*0014*/ 	.byte	0x00, 0xf0, 0x05, 0x00


	//----- nvinfo : EIATTR_KPARAM_INFO
	.align		4
.L_264:
        /*0018*/ 	.byte	0x04, 0x17
        /*001a*/ 	.short	(.L_266 - .L_265)
.L_265:
        /*001c*/ 	.word	0x00000000
        /*0020*/ 	.short	0x0004
        /*0022*/ 	.short	0x0018
        /*0024*/ 	.byte	0x00, 0xf0, 0x11, 0x00


	//----- nvinfo : EIATTR_KPARAM_INFO
	.align		4
.L_266:
        /*0028*/ 	.byte	0x04, 0x17
        /*002a*/ 	.short	(.L_268 - .L_267)
.L_267:
        /*002c*/ 	.word	0x00000000
        /*0030*/ 	.short	0x0003
        /*0032*/ 	.short	0x0014
        /*0034*/ 	.byte	0x00, 0xf0, 0x05, 0x00


	//----- nvinfo : EIATTR_KPARAM_INFO
	.align		4
.L_268:
        /*0038*/ 	.byte	0x04, 0x17
        /*003a*/ 	.short	(.L_270 - .L_269)
.L_269:
        /*003c*/ 	.word	0x00000000
        /*0040*/ 	.short	0x0002
        /*0042*/ 	.short	0x0010
        /*0044*/ 	.byte	0x00, 0xf0, 0x11, 0x00


	//----- nvinfo : EIATTR_KPARAM_INFO
	.align		4
.L_270:
        /*0048*/ 	.byte	0x04, 0x17
        /*004a*/ 	.short	(.L_272 - .L_271)
.L_271:
        /*004c*/ 	.word	0x00000000
        /*0050*/ 	.short	0x0001
        /*0052*/ 	.short	0x0008
        /*0054*/ 	.byte	0x00, 0xf5, 0x21, 0x00


	//----- nvinfo : EIATTR_KPARAM_INFO
	.align		4
.L_272:
        /*0058*/ 	.byte	0x04, 0x17
        /*005a*/ 	.short	(.L_274 - .L_273)
.L_273:
        /*005c*/ 	.word	0x00000000
        /*0060*/ 	.short	0x0000
        /*0062*/ 	.short	0x0000
        /*0064*/ 	.byte	0x00, 0xf0, 0x21, 0x00


	//----- nvinfo : EIATTR_SPARSE_MMA_MASK
	.align		4
.L_274:
        /*0068*/ 	.byte	0x03, 0x50
        /*006a*/ 	.short	0x0000


	//----- nvinfo : EIATTR_MAXREG_COUNT
	.align		4
        /*006c*/ 	.byte	0x03, 0x1b
        /*006e*/ 	.short	0x0080


	//----- nvinfo : EIATTR_NUM_BARRIERS
	.align		4
        /*0070*/ 	.byte	0x02, 0x4c
        /*0072*/ 	.byte	0x01
	.zero		1


	//----- nvinfo : EIATTR_MERCURY_ISA_VERSION
	.align		4
        /*0074*/ 	.byte	0x03, 0x5f
        /*0076*/ 	.short	0x0101


	//----- nvinfo : EIATTR_UNUSED_LOAD_BYTE_OFFSET
	.align		4
        /*0078*/ 	.byte	0x04, 0x44
        /*007a*/ 	.short	(.L_276 - .L_275)


	//   ....[0]....
.L_275:
        /*007c*/ 	.word	0x00000b00
        /*0080*/ 	.word	0x0000fff0


	//   ....[1]....
        /*0084*/ 	.word	0x00000f10
        /*0088*/ 	.word	0x0000fff0


	//   ....[2]....
        /*008c*/ 	.word	0x00002270
        /*0090*/ 	.word	0x0000fff0


	//----- nvinfo : EIATTR_COOP_GROUP_MASK_REGIDS
	.align		4
.L_276:
        /*0094*/ 	.byte	0x04, 0x29
        /*0096*/ 	.short	(.L_278 - .L_277)


	//   ....[0]....
.L_277:
        /*0098*/ 	.word	0xffffffff


	//   ....[1]....
        /*009c*/ 	.word	0xffffffff


	//   ....[2]....
        /*00a0*/ 	.word	0xffffffff


	//   ....[3]....
        /*00a4*/ 	.word	0xffffffff


	//   ....[4]....
        /*00a8*/ 	.word	0xffffffff


	//   ....[5]....
        /*00ac*/ 	.word	0xffffffff


	//   ....[6]....
        /*00b0*/ 	.word	0xffffffff


	//   ....[7]....
        /*00b4*/ 	.word	0xffffffff


	//   ....[8]....
        /*00b8*/ 	.word	0xffffffff


	//   ....[9]....
        /*00bc*/ 	.word	0xffffffff


	//   ....[10]....
        /*00c0*/ 	.word	0xffffffff


	//   ....[11]....
        /*00c4*/ 	.word	0xffffffff


	//   ....[12]....
        /*00c8*/ 	.word	0xffffffff


	//   ....[13]....
        /*00cc*/ 	.word	0xffffffff


	//   ....[14]....
        /*00d0*/ 	.word	0xffffffff


	//----- nvinfo : EIATTR_COOP_GROUP_INSTR_OFFSETS
	.align		4
.L_278:
        /*00d4*/ 	.byte	0x04, 0x28
        /*00d6*/ 	.short	(.L_280 - .L_279)


	//   ....[0]....
.L_279:
        /*00d8*/ 	.word	0x00000910


	//   ....[1]....
        /*00dc*/ 	.word	0x00000970


	//   ....[2]....
        /*00e0*/ 	.word	0x000009e0


	//   ....[3]....
        /*00e4*/ 	.word	0x00000a30


	//   ....[4]....
        /*00e8*/ 	.word	0x00000a60


	//   ....[5]....
        /*00ec*/ 	.word	0x00000cb0


	//   ....[6]....
        /*00f0*/ 	.word	0x00000d40


	//   ....[7]....
        /*00f4*/ 	.word	0x00000d80


	//   ....[8]....
        /*00f8*/ 	.word	0x00000dd0


	//   ....[9]....
        /*00fc*/ 	.word	0x00000e10


	//   ....[10]....
        /*0100*/ 	.word	0x00002090


	//   ....[11]....
        /*0104*/ 	.word	0x00002110


	//   ....[12]....
        /*0108*/ 	.word	0x00002160


	//   ....[13]....
        /*010c*/ 	.word	0x000021a0


	//   ....[14]....
        /*0110*/ 	.word	0x000021d0


	//----- nvinfo : EIATTR_VRC_CTA_INIT_COUNT
	.align		4
.L_280:
        /*0114*/ 	.byte	0x02, 0x4a
	.zero		1
	.zero		1


	//----- nvinfo : EIATTR_EXIT_INSTR_OFFSETS
	.align		4
        /*0118*/ 	.byte	0x04, 0x1c
        /*011a*/ 	.short	(.L_282 - .L_281)


	//   ....[0]....
.L_281:
        /*011c*/ 	.word	0x00000080


	//   ....[1]....
        /*0120*/ 	.word	0x000000c0


	//   ....[2]....
        /*0124*/ 	.word	0x000023b0


	//   ....[3]....
        /*0128*/ 	.word	0x00002400


	//----- nvinfo : EIATTR_MAX_THREADS
	.align		4
.L_282:
        /*012c*/ 	.byte	0x04, 0x05
        /*012e*/ 	.short	(.L_284 - .L_283)
.L_283:
        /*0130*/ 	.word	0x00000200
        /*0134*/ 	.word	0x00000001
        /*0138*/ 	.word	0x00000001


	//----- nvinfo : EIATTR_CRS_STACK_SIZE
	.align		4
.L_284:
        /*013c*/ 	.byte	0x04, 0x1e
        /*013e*/ 	.short	(.L_286 - .L_285)
.L_285:
        /*0140*/ 	.word	0x00000000


	//----- nvinfo : EIATTR_CBANK_PARAM_SIZE
	.align		4
.L_286:
        /*0144*/ 	.byte	0x03, 0x19
        /*0146*/ 	.short	0x001d


	//----- nvinfo : EIATTR_PARAM_CBANK
	.align		4
        /*0148*/ 	.byte	0x04, 0x0a
        /*014a*/ 	.short	(.L_288 - .L_287)
	.align		4
.L_287:
        /*014c*/ 	.word	index@(.nv.constant0._ZN3cub18CUB_300001_SM_10006detail6reduce28DeviceReduceSingleTileKernelINS2_10policy_hubIfjN4cuda3std3__44plusIfEEE10Policy1000EN6thrust24THRUST_300001_SM_1000_NS6detail15normal_iteratorINSD_10device_ptrIfEEEEPfjS9_ffNS7_10__identityEEEvT0_T1_T2_T3_T4_T6_)
        /*0150*/ 	.short	0x0380
        /*0152*/ 	.short	0x001d


	//----- nvinfo : EIATTR_SW_WAR
	.align		4
.L_288:
        /*0154*/ 	.byte	0x04, 0x36
        /*0156*/ 	.short	(.L_290 - .L_289)
.L_289:
        /*0158*/ 	.word	0x00000008
.L_290:


//--------------------- .nv.info._ZN3cub18CUB_300001_SM_10006detail8for_each13static_kernelINS2_12policy_hub_t12policy_500_tEmN6thrust24THRUST_300001_SM_1000_NS8cuda_cub20__uninitialized_fill7functorINS7_10device_ptrIfEEfEEEEvT0_T1_ --------------------------
	.section	.nv.info._ZN3cub18CUB_300001_SM_10006detail8for_each13static_kernelINS2_12policy_hub_t12policy_500_tEmN6thrust24THRUST_300001_SM_1000_NS8cuda_cub20__uninitialized_fill7functorINS7_10device_ptrIfEEfEEEEvT0_T1_,"",@"SHT_CUDA_INFO"
	.sectionflags	@""
	.align	4


	//----- nvinfo : EIATTR_CUDA_API_VERSION
	.align		4
        /*0000*/ 	.byte	0x04, 0x37
        /*0002*/ 	.short	(.L_292 - .L_291)
.L_291:
        /*0004*/ 	.word	0x00000082


	//----- nvinfo : EIATTR_KPARAM_INFO
	.align		4
.L_292:
        /*0008*/ 	.byte	0x04, 0x17
        /*000a*/ 	.short	(.L_294 - .L_293)
.L_293:
        /*000c*/ 	.word	0x00000000
        /*0010*/ 	.short	0x0001
        /*0012*/ 	.short	0x0008
        /*0014*/ 	.byte	0x00, 0xf0, 0x41, 0x00


	//----- nvinfo : EIATTR_KPARAM_INFO
	.align		4
.L_294:
        /*0018*/ 	.byte	0x04, 0x17
        /*001a*/ 	.short	(.L_296 - .L_295)
.L_295:
        /*001c*/ 	.word	0x00000000
        /*0020*/ 	.short	0x0000
        /*0022*/ 	.short	0x0000
        /*0024*/ 	.byte	0x00, 0xf0, 0x21, 0x00


	//----- nvinfo : EIATTR_SPARSE_MMA_MASK
	.align		4
.L_296:
        /*0028*/ 	.byte	0x03, 0x50
        /*002a*/ 	.short	0x0000


	//----- nvinfo : EIATTR_MAXREG_COUNT
	.align		4
        /*002c*/ 	.byte	0x03, 0x1b
        /*002e*/ 	.short	0x00ff


	//----- nvinfo : EIATTR_MERCURY_ISA_VERSION
	.align		4
        /*0030*/ 	.byte	0x03, 0x5f
        /*0032*/ 	.short	0x0101


	//----- nvinfo : EIATTR_VRC_CTA_INIT_COUNT
	.align		4
        /*0034*/ 	.byte	0x02, 0x4a
	.zero		1
	.zero		1


	//----- nvinfo : EIATTR_EXIT_INSTR_OFFSETS
	.align		4
        /*0038*/ 	.byte	0x04, 0x1c
        /*003a*/ 	.short	(.L_298 - .L_297)


	//   ....[0]....
.L_297:
        /*003c*/ 	.word	0x00000130


	//   ....[1]....
        /*0040*/ 	.word	0x00000230


	//   ....[2]....
        /*0044*/ 	.word	0x00000260


	//----- nvinfo : EIATTR_MAX_THREADS
	.align		4
.L_298:
        /*0048*/ 	.byte	0x04, 0x05
        /*004a*/ 	.short	(.L_300 - .L_299)
.L_299:
        /*004c*/ 	.word	0x00000100
        /*0050*/ 	.word	0x00000001
        /*0054*/ 	.word	0x00000001


	//----- nvinfo : EIATTR_CBANK_PARAM_SIZE
	.align		4
.L_300:
        /*0058*/ 	.byte	0x03, 0x19
        /*005a*/ 	.short	0x0018


	//----- nvinfo : EIATTR_PARAM_CBANK
	.align		4
        /*005c*/ 	.byte	0x04, 0x0a
        /*005e*/ 	.short	(.L_302 - .L_301)
	.align		4
.L_301:
        /*0060*/ 	.word	index@(.nv.constant0._ZN3cub18CUB_300001_SM_10006detail8for_each13static_kernelINS2_12policy_hub_t12policy_500_tEmN6thrust24THRUST_300001_SM_1000_NS8cuda_cub20__uninitialized_fill7functorINS7_10device_ptrIfEEfEEEEvT0_T1_)
        /*0064*/ 	.short	0x0380
        /*0066*/ 	.short	0x0018


	//----- nvinfo : EIATTR_SW_WAR
	.align		4
.L_302:
        /*0068*/ 	.byte	0x04, 0x36
        /*006a*/ 	.short	(.L_304 - .L_303)
.L_303:
        /*006c*/ 	.word	0x00000008
.L_304:


//--------------------- .nv.info._ZN3cub18CUB_300001_SM_10006detail11EmptyKernelIvEEvv --------------------------
	.section	.nv.info._ZN3cub18CUB_300001_SM_10006detail11EmptyKernelIvEEvv,"",@"SHT_CUDA_INFO"
	.sectionflags	@""
	.align	4


	//----- nvinfo : EIATTR_CUDA_API_VERSION
	.align		4
        /*0000*/ 	.byte	0x04, 0x37
        /*0002*/ 	.short	(.L_306 - .L_305)
.L_305:
        /*0004*/ 	.word	0x00000082


	//----- nvinfo : EIATTR_SPARSE_MMA_MASK
	.align		4
.L_306:
        /*0008*/ 	.byte	0x03, 0x50
        /*000a*/ 	.short	0x0000


	//----- nvinfo : EIATTR_MAXREG_COUNT
	.align		4
        /*000c*/ 	.byte	0x03, 0x1b
        /*000e*/ 	.short	0x00ff


	//----- nvinfo : EIATTR_MERCURY_ISA_VERSION
	.align		4
        /*0010*/ 	.byte	0x03, 0x5f
        /*0012*/ 	.short	0x0101


	//----- nvinfo : EIATTR_VRC_CTA_INIT_COUNT
	.align		4
        /*0014*/ 	.byte	0x02, 0x4a
	.zero		1
	.zero		1


	//----- nvinfo : EIATTR_EXIT_INSTR_OFFSETS
	.align		4
        /*0018*/ 	.byte	0x04, 0x1c
        /*001a*/ 	.short	(.L_308 - .L_307)


	//   ....[0]....
.L_307:
        /*001c*/ 	.word	0x00000010


	//----- nvinfo : EIATTR_SW_WAR
	.align		4
.L_308:
        /*0020*/ 	.byte	0x04, 0x36
        /*0022*/ 	.short	(.L_310 - .L_309)
.L_309:
        /*0024*/ 	.word	0x00000008
.L_310:


//--------------------- .nv.info._Z10PressureBCPfS_iifi --------------------------
	.section	.nv.info._Z10PressureBCPfS_iifi,"",@"SHT_CUDA_INFO"
	.sectionflags	@""
	.align	4


	//----- nvinfo : EIATTR_CUDA_API_VERSION
	.align		4
        /*0000*/ 	.byte	0x04, 0x37
        /*0002*/ 	.short	(.L_312 - .L_311)
.L_311:
        /*0004*/ 	.word	0x00000082


	//----- nvinfo : EIATTR_KPARAM_INFO
	.align		4
.L_312:
        /*0008*/ 	.byte	0x04, 0x17
        /*000a*/ 	.short	(.L_314 - .L_313)
.L_313:
        /*000c*/ 	.word	0x00000000
        /*0010*/ 	.short	0x0005
        /*0012*/ 	.short	0x001c
        /*0014*/ 	.byte	0x00, 0xf0, 0x11, 0x00


	//----- nvinfo : EIATTR_KPARAM_INFO
	.align		4
.L_314:
        /*0018*/ 	.byte	0x04, 0x17
        /*001a*/ 	.short	(.L_316 - .L_315)
.L_315:
        /*001c*/ 	.word	0x00000000
        /*0020*/ 	.short	0x0004
        /*0022*/ 	.short	0x0018
        /*0024*/ 	.byte	0x00, 0xf0, 0x11, 0x00


	//----- nvinfo : EIATTR_KPARAM_INFO
	.align		4
.L_316:
        /*0028*/ 	.byte	0x04, 0x17
        /*002a*/ 	.short	(.L_318 - .L_317)
.L_317:
        /*002c*/ 	.word	0x00000000
        /*0030*/ 	.short	0x0003
        /*0032*/ 	.short	0x0014
        /*0034*/ 	.byte	0x00, 0xf0, 0x11, 0x00


	//----- nvinfo : EIATTR_KPARAM_INFO
	.align		4
.L_318:
        /*0038*/ 	.byte	0x04, 0x17
        /*003a*/ 	.short	(.L_320 - .L_319)
.L_319:
        /*003c*/ 	.word	0x00000000
        /*0040*/ 	.short	0x0002
        /*0042*/ 	.short	0x0010
        /*0044*/ 	.byte	0x00, 0xf0, 0x11, 0x00


	//----- nvinfo : EIATTR_KPARAM_INFO
	.align		4
.L_320:
        /*0048*/ 	.byte	0x04, 0x17
        /*004a*/ 	.short	(.L_322 - .L_321)
.L_321:
        /*004c*/ 	.word	0x00000000
        /*0050*/ 	.short	0x0001
        /*0052*/ 	.short	0x0008
        /*0054*/ 	.byte	0x00, 0xf5, 0x21, 0x00


	//----- nvinfo : EIATTR_KPARAM_INFO
	.align		4
.L_322:
        /*0058*/ 	.byte	0x04, 0x17
        /*005a*/ 	.short	(.L_324 - .L_323)
.L_323:
        /*005c*/ 	.word	0x00000000
        /*0060*/ 	.short	0x0000
        /*0062*/ 	.short	0x0000
        /*0064*/ 	.byte	0x00, 0xf5, 0x21, 0x00


	//----- nvinfo : EIATTR_SPARSE_MMA_MASK
	.align		4
.L_324:
        /*0068*/ 	.byte	0x03, 0x50
        /*006a*/ 	.short	0x0000


	//----- nvinfo : EIATTR_MAXREG_COUNT
	.align		4
        /*006c*/ 	.byte	0x03, 0x1b
        /*006e*/ 	.short	0x00ff


	//----- nvinfo : EIATTR_NUM_BARRIERS
	.align		4
        /*0070*/ 	.byte	0x02, 0x4c
        /*0072*/ 	.byte	0x01
	.zero		1


	//----- nvinfo : EIATTR_MERCURY_ISA_VERSION
	.align		4
        /*0074*/ 	.byte	0x03, 0x5f
        /*0076*/ 	.short	0x0101


	//----- nvinfo : EIATTR_VRC_CTA_INIT_COUNT
	.align		4
        /*0078*/ 	.byte	0x02, 0x4a
	.zero		1
	.zero		1


	//----- nvinfo : EIATTR_EXIT_INSTR_OFFSETS
	.align		4
        /*007c*/ 	.byte	0x04, 0x1c
        /*007e*/ 	.short	(.L_326 - .L_325)


	//   ....[0]....
.L_325:
        /*0080*/ 	.word	0x000003a0


	//   ....[1]....
        /*0084*/ 	.word	0x000003c0


	//   ....[2]....
        /*0088*/ 	.word	0x00000400


	//----- nvinfo : EIATTR_CRS_STACK_SIZE
	.align		4
.L_326:
        /*008c*/ 	.byte	0x04, 0x1e
        /*008e*/ 	.short	(.L_328 - .L_327)
.L_327:
        /*0090*/ 	.word	0x00000000


	//----- nvinfo : EIATTR_CBANK_PARAM_SIZE
	.align		4
.L_328:
        /*0094*/ 	.byte	0x03, 0x19
        /*0096*/ 	.short	0x0020


	//----- nvinfo : EIATTR_PARAM_CBANK
	.align		4
        /*0098*/ 	.byte	0x04, 0x0a
        /*009a*/ 	.short	(.L_330 - .L_329)
	.align		4
.L_329:
        /*009c*/ 	.word	index@(.nv.constant0._Z10PressureBCPfS_iifi)
        /*00a0*/ 	.short	0x0380
        /*00a2*/ 	.short	0x0020


	//----- nvinfo : EIATTR_SW_WAR
	.align		4
.L_330:
        /*00a4*/ 	.byte	0x04, 0x36
        /*00a6*/ 	.short	(.L_332 - .L_331)
.L_331:
        /*00a8*/ 	.word	0x00000008
.L_332:


//--------------------- .nv.info._Z13PressureSolvePfPKfS_S1_S1_iiiiifff --------------------------
	.section	.nv.info._Z13PressureSolvePfPKfS_S1_S1_iiiiifff,"",@"SHT_CUDA_INFO"
	.sectionflags	@""
	.align	4


	//----- nvinfo : EIATTR_CUDA_API_VERSION
	.align		4
        /*0000*/ 	.byte	0x04, 0x37
        /*0002*/ 	.short	(.L_334 - .L_333)
.L_333:
        /*0004*/ 	.word	0x00000082


	//----- nvinfo : EIATTR_KPARAM_INFO
	.align		4
.L_334:
        /*0008*/ 	.byte	0x04, 0x17
        /*000a*/ 	.short	(.L_336 - .L_335)
.L_335:
        /*000c*/ 	.word	0x00000000
        /*0010*/ 	.short	0x000c
        /*0012*/ 	.short	0x0044
        /*0014*/ 	.byte	0x00, 0xf0, 0x11, 0x00


	//----- nvinfo : EIATTR_KPARAM_INFO
	.align		4
.L_336:
        /*0018*/ 	.byte	0x04, 0x17
        /*001a*/ 	.short	(.L_338 - .L_337)
.L_337:
        /*001c*/ 	.word	0x00000000
        /*0020*/ 	.short	0x000b
        /*0022*/ 	.short	0x0040
        /*0024*/ 	.byte	0x00, 0xf0, 0x11, 0x00


	//----- nvinfo : EIATTR_KPARAM_INFO
	.align		4
.L_338:
        /*0028*/ 	.byte	0x04, 0x17
        /*002a*/ 	.short	(.L_340 - .L_339)
.L_339:
        /*002c*/ 	.word	0x00000000
        /*0030*/ 	.short	0x000a
        /*0032*/ 	.short	0x003c
        /*0034*/ 	.byte	0x00, 0xf0, 0x11, 0x00


	//----- nvinfo : EIATTR_KPARAM_INFO
	.align		4
.L_340:
        /*0038*/ 	.byte	0x04, 0x17
        /*003a*/ 	.short	(.L_342 - .L_341)
.L_341:
        /*003c*/ 	.word	0x00000000
        /*0040*/ 	.short	0x0009
        /*0042*/ 	.short	0x0038
        /*0044*/ 	.byte	0x00, 0xf0, 0x11, 0x00


	//----- nvinfo : EIATTR_KPARAM_INFO
	.align		4
.L_342:
        /*0048*/ 	.byte	0x04, 0x17
        /*004a*/ 	.short	(.L_344 - .L_343)
.L_343:
        /*004c*/ 	.word	0x00000000
        /*0050*/ 	.short	0x0008
        /*0052*/ 	.short	0x0034
        /*0054*/ 	.byte	0x00, 0xf0, 0x11, 0x00


	//----- nvinfo : EIATTR_KPARAM_INFO
	.align		4
.L_344:
        /*0058*/ 	.byte	0x04, 0x17
        /*005a*/ 	.short	(.L_346 - .L_345)
.L_345:
        /*005c*/ 	.word	0x00000000
        /*0060*/ 	.short	0x0007
        /*0062*/ 	.short	0x0030
        /*0064*/ 	.byte	0x00, 0xf0, 0x11, 0x00


	//----- nvinfo : EIATTR_KPARAM_INFO
	.align		4
.L_346:
        /*0068*/ 	.byte	0x04, 0x17
        /*006a*/ 	.short	(.L_348 - .L_347)
.L_347:
        /*006c*/ 	.word	0x00000000
        /*0070*/ 	.short	0x0006
        /*0072*/ 	.short	0x002c
        /*0074*/ 	.byte	0x00, 0xf0, 0x11, 0x00


	//----- nvinfo : EIATTR_KPARAM_INFO
	.align		4
.L_348:
        /*0078*/ 	.byte	0x04, 0x17
        /*007a*/ 	.short	(.L_350 - .L_349)
.L_349:
        /*007c*/ 	.word	0x00000000
        /*0080*/ 	.short	0x0005
        /*0082*/ 	.short	0x0028
        /*0084*/ 	.byte	0x00, 0xf0, 0x11, 0x00


	//----- nvinfo : EIATTR_KPARAM_INFO
	.align		4
.L_350:
        /*0088*/ 	.byte	0x04, 0x17
        /*008a*/ 	.short	(.L_352 - .L_351)
.L_351:
        /*008c*/ 	.word	0x00000000
        /*0090*/ 	.short	0x0004
        /*0092*/ 	.short	0x0020
        /*0094*/ 	.byte	0x00, 0xf5, 0x21, 0x00


	//----- nvinfo : EIATTR_KPARAM_INFO
	.align		4
.L_352:
        /*0098*/ 	.byte	0x04, 0x17
        /*009a*/ 	.short	(.L_354 - .L_353)
.L_353:
        /*009c*/ 	.word	0x00000000
        /*00a0*/ 	.short	0x0003
        /*00a2*/ 	.short	0x0018
        /*00a4*/ 	.byte	0x00, 0xf5, 0x21, 0x00


	//----- nvinfo : EIATTR_KPARAM_INFO
	.align		4
.L_354:
        /*00a8*/ 	.byte	0x04, 0x17
        /*00aa*/ 	.short	(.L_356 - .L_355)
.L_355:
        /*00ac*/ 	.word	0x00000000
        /*00b0*/ 	.short	0x0002
        /*00b2*/ 	.short	0x0010
        /*00b4*/ 	.byte	0x00, 0xf5, 0x21, 0x00


	//----- nvinfo : EIATTR_KPARAM_INFO
	.align		4
.L_356:
        /*00b8*/ 	.byte	0x04, 0x17
        /*00ba*/ 	.short	(.L_358 - .L_357)
.L_357:
        /*00bc*/ 	.word	0x00000000
        /*00c0*/ 	.short	0x0001
        /*00c2*/ 	.short	0x0008
        /*00c4*/ 	.byte	0x00, 0xf5, 0x21, 0x00


	//----- nvinfo : EIATTR_KPARAM_INFO
	.align		4
.L_358:
        /*00c8*/ 	.byte	0x04, 0x17
        /*00ca*/ 	.short	(.L_360 - .L_359)
.L_359:
        /*00cc*/ 	.word	0x00000000
        /*00d0*/ 	.short	0x0000
        /*00d2*/ 	.short	0x0000
        /*00d4*/ 	.byte	0x00, 0xf5, 0x21, 0x00


	//----- nvinfo : EIATTR_SPARSE_MMA_MASK
	.align		4
.L_360:
        /*00d8*/ 	.byte	0x03, 0x50
        /*00da*/ 	.short	0x0000


	//----- nvinfo : EIATTR_MAXREG_COUNT
	.align		4
        /*00dc*/ 	.byte	0x03, 0x1b
        /*00de*/ 	.short	0x00ff


	//----- nvinfo : EIATTR_NUM_BARRIERS
	.align		4
        /*00e0*/ 	.byte	0x02, 0x4c
        /*00e2*/ 	.byte	0x01
	.zero		1


	//----- nvinfo : EIATTR_MERCURY_ISA_VERSION
	.align		4
        /*00e4*/ 	.byte	0x03, 0x5f
        /*00e6*/ 	.short	0x0101


	//----- nvinfo : EIATTR_VRC_CTA_INIT_COUNT
	.align		4
        /*00e8*/ 	.byte	0x02, 0x4a
	.zero		1
	.zero		1


	//----- nvinfo : EIATTR_EXIT_INSTR_OFFSETS
	.align		4
        /*00ec*/ 	.byte	0x04, 0x1c
        /*00ee*/ 	.short	(.L_362 - .L_361)


	//   ....[0]....
.L_361:
        /*00f0*/ 	.word	0x000000f0


	//   ....[1]....
        /*00f4*/ 	.word	0x00001300


	//----- nvinfo : EIATTR_CRS_STACK_SIZE
	.align		4
.L_362:
        /*00f8*/ 	.byte	0x04, 0x1e
        /*00fa*/ 	.short	(.L_364 - .L_363)
.L_363:
        /*00fc*/ 	.word	0x00000000


	//----- nvinfo : EIATTR_CBANK_PARAM_SIZE
	.align		4
.L_364:
        /*0100*/ 	.byte	0x03, 0x19
        /*0102*/ 	.short	0x0048


	//----- nvinfo : EIATTR_PARAM_CBANK
	.align		4
        /*0104*/ 	.byte	0x04, 0x0a
        /*0106*/ 	.short	(.L_366 - .L_365)
	.align		4
.L_365:
        /*0108*/ 	.word	index@(.nv.constant0._Z13PressureSolvePfPKfS_S1_S1_iiiiifff)
        /*010c*/ 	.short	0x0380
        /*010e*/ 	.short	0x0048


	//----- nvinfo : EIATTR_SW_WAR
	.align		4
.L_366:
        /*0110*/ 	.byte	0x04, 0x36
        /*0112*/ 	.short	(.L_368 - .L_367)
.L_367:
        /*0114*/ 	.word	0x00000008
.L_368:


//--------------------- .nv.info._Z18Temperature_solveriiiiifffffPfS_S_S_ --------------------------
	.section	.nv.info._Z18Temperature_solveriiiiifffffPfS_S_S_,"",@"SHT_CUDA_INFO"
	.sectionflags	@""
	.align	4


	//----- nvinfo : EIATTR_CUDA_API_VERSION
	.align		4
        /*0000*/ 	.byte	0x04, 0x37
        /*0002*/ 	.short	(.L_370 - .L_369)
.L_369:
        /*0004*/ 	.word	0x00000082


	//----- nvinfo : EIATTR_KPARAM_INFO
	.align		4
.L_370:
        /*0008*/ 	.byte	0x04, 0x17
        /*000a*/ 	.short	(.L_372 - .L_371)
.L_371:
        /*000c*/ 	.word	0x00000000
        /*0010*/ 	.short	0x000d
        /*0012*/ 	.short	0x0040
        /*0014*/ 	.byte	0x00, 0xf5, 0x21, 0x00


	//----- nvinfo : EIATTR_KPARAM_INFO
	.align		4
.L_372:
        /*0018*/ 	.byte	0x04, 0x17
        /*001a*/ 	.short	(.L_374 - .L_373)
.L_373:
        /*001c*/ 	.word	0x00000000
        /*0020*/ 	.short	0x000c
        /*0022*/ 	.short	0x0038
        /*0024*/ 	.byte	0x00, 0xf5, 0x21, 0x00


	//----- nvinfo : EIATTR_KPARAM_INFO
	.align		4
.L_374:
        /*0028*/ 	.byte	0x04, 0x17
        /*002a*/ 	.short	(.L_376 - .L_375)
.L_375:
        /*002c*/ 	.word	0x00000000
        /*0030*/ 	.short	0x000b
        /*0032*/ 	.short	0x0030
        /*0034*/ 	.byte	0x00, 0xf5, 0x21, 0x00


	//----- nvinfo : EIATTR_KPARAM_INFO
	.align		4
.L_376:
        /*0038*/ 	.byte	0x04, 0x17
        /*003a*/ 	.short	(.L_378 - .L_377)
.L_377:
        /*003c*/ 	.word	0x00000000
        /*0040*/ 	.short	0x000a
        /*0042*/ 	.short	0x0028
        /*0044*/ 	.byte	0x00, 0xf5, 0x21, 0x00


	//----- nvinfo : EIATTR_KPARAM_INFO
	.align		4
.L_378:
        /*0048*/ 	.byte	0x04, 0x17
        /*004a*/ 	.short	(.L_380 - .L_379)
.L_379:
        /*004c*/ 	.word	0x00000000
        /*0050*/ 	.short	0x0009
        /*0052*/ 	.short	0x0024
        /*0054*/ 	.byte	0x00, 0xf0, 0x11, 0x00


	//----- nvinfo : EIATTR_KPARAM_INFO
	.align		4
.L_380:
        /*0058*/ 	.byte	0x04, 0x17
        /*005a*/ 	.short	(.L_382 - .L_381)
.L_381:
        /*005c*/ 	.word	0x00000000
        /*0060*/ 	.short	0x0008
        /*0062*/ 	.short	0x0020
        /*0064*/ 	.byte	0x00, 0xf0, 0x11, 0x00


	//----- nvinfo : EIATTR_KPARAM_INFO
	.align		4
.L_382:
        /*0068*/ 	.byte	0x04, 0x17
        /*006a*/ 	.short	(.L_384 - .L_383)
.L_383:
        /*006c*/ 	.word	0x00000000
        /*0070*/ 	.short	0x0007
        /*0072*/ 	.short	0x001c
        /*0074*/ 	.byte	0x00, 0xf0, 0x11, 0x00


	//----- nvinfo : EIATTR_KPARAM_INFO
	.align		4
.L_384:
        /*0078*/ 	.byte	0x04, 0x17
        /*007a*/ 	.short	(.L_386 - .L_385)
.L_385:
        /*007c*/ 	.word	0x00000000
        /*0080*/ 	.short	0x0006
        /*0082*/ 	.short	0x0018
        /*0084*/ 	.byte	0x00, 0xf0, 0x11, 0x00


	//----- nvinfo : EIATTR_KPARAM_INFO
	.align		4
.L_386:
        /*0088*/ 	.byte	0x04, 0x17
        /*008a*/ 	.short	(.L_388 - .L_387)
.L_387:
        /*008c*/ 	.word	0x00000000
        /*0090*/ 	.short	0x0005
        /*0092*/ 	.short	0x0014
        /*0094*/ 	.byte	0x00, 0xf0, 0x11, 0x00


	//----- nvinfo : EIATTR_KPARAM_INFO
	.align		4
.L_388:
        /*0098*/ 	.byte	0x04, 0x17
        /*009a*/ 	.short	(.L_390 - .L_389)
.L_389:
        /*009c*/ 	.word	0x00000000
        /*00a0*/ 	.short	0x0004
        /*00a2*/ 	.short	0x0010
        /*00a4*/ 	.byte	0x00, 0xf0, 0x11, 0x00


	//----- nvinfo : EIATTR_KPARAM_INFO
	.align		4
.L_390:
        /*00a8*/ 	.byte	0x04, 0x17
        /*00aa*/ 	.short	(.L_392 - .L_391)
.L_391:
        /*00ac*/ 	.word	0x00000000
        /*00b0*/ 	.short	0x0003
        /*00b2*/ 	.short	0x000c
        /*00b4*/ 	.byte	0x00, 0xf0, 0x11, 0x00


	//----- nvinfo : EIATTR_KPARAM_INFO
	.align		4
.L_392:
        /*00b8*/ 	.byte	0x04, 0x17
        /*00ba*/ 	.short	(.L_394 - .L_393)
.L_393:
        /*00bc*/ 	.word	0x00000000
        /*00c0*/ 	.short	0x0002
        /*00c2*/ 	.short	0x0008
        /*00c4*/ 	.byte	0x00, 0xf0, 0x11, 0x00


	//----- nvinfo : EIATTR_KPARAM_INFO
	.align		4
.L_394:
        /*00c8*/ 	.byte	0x04, 0x17
        /*00ca*/ 	.short	(.L_396 - .L_395)
.L_395:
        /*00cc*/ 	.word	0x00000000
        /*00d0*/ 	.short	0x0001
        /*00d2*/ 	.short	0x0004
        /*00d4*/ 	.byte	0x00, 0xf0, 0x11, 0x00


	//----- nvinfo : EIATTR_KPARAM_INFO
	.align		4
.L_396:
        /*00d8*/ 	.byte	0x04, 0x17
        /*00da*/ 	.short	(.L_398 - .L_397)
.L_397:
        /*00dc*/ 	.word	0x00000000
        /*00e0*/ 	.short	0x0000
        /*00e2*/ 	.short	0x0000
        /*00e4*/ 	.byte	0x00, 0xf0, 0x11, 0x00


	//----- nvinfo : EIATTR_SPARSE_MMA_MASK
	.align		4
.L_398:
        /*00e8*/ 	.byte	0x03, 0x50
        /*00ea*/ 	.short	0x0000


	//----- nvinfo : EIATTR_MAXREG_COUNT
	.align		4
        /*00ec*/ 	.byte	0x03, 0x1b
        /*00ee*/ 	.short	0x00ff


	//----- nvinfo : EIATTR_NUM_BARRIERS
	.align		4
        /*00f0*/ 	.byte	0x02, 0x4c
        /*00f2*/ 	.byte	0x01
	.zero		1


	//----- nvinfo : EIATTR_MERCURY_ISA_VERSION
	.align		4
        /*00f4*/ 	.byte	0x03, 0x5f
        /*00f6*/ 	.short	0x0101


	//----- nvinfo : EIATTR_VRC_CTA_INIT_COUNT
	.align		4
        /*00f8*/ 	.byte	0x02, 0x4a
	.zero		1
	.zero		1


	//----- nvinfo : EIATTR_EXIT_INSTR_OFFSETS
	.align		4
        /*00fc*/ 	.byte	0x04, 0x1c
        /*00fe*/ 	.short	(.L_400 - .L_399)


	//   ....[0]....
.L_399:
        /*0100*/ 	.word	0x00001430


	//----- nvinfo : EIATTR_CRS_STACK_SIZE
	.align		4
.L_400:
        /*0104*/ 	.byte	0x04, 0x1e
        /*0106*/ 	.short	(.L_402 - .L_401)
.L_401:
        /*0108*/ 	.word	0x00000000


	//----- nvinfo : EIATTR_CBANK_PARAM_SIZE
	.align		4
.L_402:
        /*010c*/ 	.byte	0x03, 0x19
        /*010e*/ 	.short	0x0048


	//----- nvinfo : EIATTR_PARAM_CBANK
	.align		4
        /*0110*/ 	.byte	0x04, 0x0a
        /*0112*/ 	.short	(.L_404 - .L_403)
	.align		4
.L_403:
        /*0114*/ 	.word	index@(.nv.constant0._Z18Temperature_solveriiiiifffffPfS_S_S_)
        /*0118*/ 	.short	0x0380
        /*011a*/ 	.short	0x0048


	//----- nvinfo : EIATTR_SW_WAR
	.align		4
.L_404:
        /*011c*/ 	.byte	0x04, 0x36
        /*011e*/ 	.short	(.L_406 - .L_405)
.L_405:
        /*0120*/ 	.word	0x00000008
.L_406:


//--------------------- .nv.callgraph             --------------------------
	.section	.nv.callgraph,"",@"SHT_CUDA_CALLGRAPH"
	.align	4
	.sectionentsize	8
	.align		4
        /*0000*/ 	.word	0x00000000
	.align		4
        /*0004*/ 	.word	0xffffffff
	.align		4
        /*0008*/ 	.word	0x00000000
	.align		4
        /*000c*/ 	.word	0xfffffffe
	.align		4
        /*0010*/ 	.word	0x00000000
	.align		4
        /*0014*/ 	.word	0xfffffffd
	.align		4
        /*0018*/ 	.word	0x00000000
	.align		4
        /*001c*/ 	.word	0xfffffffc


//--------------------- .nv.constant4             --------------------------
	.section	.nv.constant4,"a",@progbits
	.align	8
	.align		8
.nv.constant4:
        /*0000*/ 	.dword	_ZN34_INTERNAL_d6377c0e_4_k_cu_f7f8a5054cuda3std3__45__cpo5beginE
	.align		8
        /*0008*/ 	.dword	_ZN34_INTERNAL_d6377c0e_4_k_cu_f7f8a5054cuda3std3__45__cpo3endE
	.align		8
        /*0010*/ 	.dword	_ZN34_INTERNAL_d6377c0e_4_k_cu_f7f8a5054cuda3std3__45__cpo6cbeginE
	.align		8
        /*0018*/ 	.dword	_ZN34_INTERNAL_d6377c0e_4_k_cu_f7f8a5054cuda3std3__45__cpo4cendE
	.align		8
        /*0020*/ 	.dword	_ZN34_INTERNAL_d6377c0e_4_k_cu_f7f8a5054cuda3std3__45__cpo6rbeginE
	.align		8
        /*0028*/ 	.dword	_ZN34_INTERNAL_d6377c0e_4_k_cu_f7f8a5054cuda3std3__45__cpo4rendE
	.align		8
        /*0030*/ 	.dword	_ZN34_INTERNAL_d6377c0e_4_k_cu_f7f8a5054cuda3std3__45__cpo7crbeginE
	.align		8
        /*0038*/ 	.dword	_ZN34_INTERNAL_d6377c0e_4_k_cu_f7f8a5054cuda3std3__45__cpo5crendE
	.align		8
        /*0040*/ 	.dword	_ZN34_INTERNAL_d6377c0e_4_k_cu_f7f8a5054cuda3std3__436_GLOBAL__N__d6377c0e_4_k_cu_f7f8a5056ignoreE
	.align		8
        /*0048*/ 	.dword	_ZN34_INTERNAL_d6377c0e_4_k_cu_f7f8a5054cuda3std3__419piecewise_constructE
	.align		8
        /*0050*/ 	.dword	_ZN34_INTERNAL_d6377c0e_4_k_cu_f7f8a5054cuda3std3__48in_placeE
	.align		8
        /*0058*/ 	.dword	_ZN34_INTERNAL_d6377c0e_4_k_cu_f7f8a5054cuda3std3__420unreachable_sentinelE
	.align		8
        /*0060*/ 	.dword	_ZN34_INTERNAL_d6377c0e_4_k_cu_f7f8a5054cuda3std3__47nulloptE
	.align		8
        /*0068*/ 	.dword	_ZN34_INTERNAL_d6377c0e_4_k_cu_f7f8a5054cuda3std3__48unexpectE
	.align		8
        /*0070*/ 	.dword	_ZN34_INTERNAL_d6377c0e_4_k_cu_f7f8a5054cuda3std6ranges3__45__cpo4swapE
	.align		8
        /*0078*/ 	.dword	_ZN34_INTERNAL_d6377c0e_4_k_cu_f7f8a5054cuda3std6ranges3__45__cpo9iter_moveE
	.align		8
        /*0080*/ 	.dword	_ZN34_INTERNAL_d6377c0e_4_k_cu_f7f8a5054cuda3std6ranges3__45__cpo5beginE
	.align		8
        /*0088*/ 	.dword	_ZN34_INTERNAL_d6377c0e_4_k_cu_f7f8a5054cuda3std6ranges3__45__cpo3endE
	.align		8
        /*0090*/ 	.dword	_ZN34_INTERNAL_d6377c0e_4_k_cu_f7f8a5054cuda3std6ranges3__45__cpo6cbeginE
	.align		8
        /*0098*/ 	.dword	_ZN34_INTERNAL_d6377c0e_4_k_cu_f7f8a5054cuda3std6ranges3__45__cpo4cendE
	.align		8
        /*00a0*/ 	.dword	_ZN34_INTERNAL_d6377c0e_4_k_cu_f7f8a5054cuda3std6ranges3__45__cpo7advanceE
	.align		8
        /*00a8*/ 	.dword	_ZN34_INTERNAL_d6377c0e_4_k_cu_f7f8a5054cuda3std6ranges3__45__cpo9iter_swapE
	.align		8
        /*00b0*/ 	.dword	_ZN34_INTERNAL_d6377c0e_4_k_cu_f7f8a5054cuda3std6ranges3__45__cpo4nextE
	.align		8
        /*00b8*/ 	.dword	_ZN34_INTERNAL_d6377c0e_4_k_cu_f7f8a5054cuda3std6ranges3__45__cpo4prevE
	.align		8
        /*00c0*/ 	.dword	_ZN34_INTERNAL_d6377c0e_4_k_cu_f7f8a5054cuda3std6ranges3__45__cpo4dataE
	.align		8
        /*00c8*/ 	.dword	_ZN34_INTERNAL_d6377c0e_4_k_cu_f7f8a5054cuda3std6ranges3__45__cpo5cdataE
	.align		8
        /*00d0*/ 	.dword	_ZN34_INTERNAL_d6377c0e_4_k_cu_f7f8a5054cuda3std6ranges3__45__cpo4sizeE
	.align		8
        /*00d8*/ 	.dword	_ZN34_INTERNAL_d6377c0e_4_k_cu_f7f8a5054cuda3std6ranges3__45__cpo5ssizeE
	.align		8
        /*00e0*/ 	.dword	_ZN34_INTERNAL_d6377c0e_4_k_cu_f7f8a5054cuda3std6ranges3__45__cpo8distanceE
	.align		8
        /*00e8*/ 	.dword	_ZN34_INTERNAL_d6377c0e_4_k_cu_f7f8a5056thrust24THRUST_300001_SM_1000_NS8cuda_cub3parE
	.align		8
        /*00f0*/ 	.dword	_ZN34_INTERNAL_d6377c0e_4_k_cu_f7f8a5056thrust24THRUST_300001_SM_1000_NS8cuda_cub10par_nosyncE
	.align		8
        /*00f8*/ 	.dword	_ZN34_INTERNAL_d6377c0e_4_k_cu_f7f8a5056thrust24THRUST_300001_SM_1000_NS6system6detail10sequential3seqE
	.align		8
        /*0100*/ 	.dword	_ZN34_INTERNAL_d6377c0e_4_k_cu_f7f8a5056thrust24THRUST_300001_SM_1000_NS12placeholders2_1E
	.align		8
        /*0108*/ 	.dword	_ZN34_INTERNAL_d6377c0e_4_k_cu_f7f8a5056thrust24THRUST_300001_SM_1000_NS12placeholders2_2E
	.align		8
        /*0110*/ 	.dword	_ZN34_INTERNAL_d6377c0e_4_k_cu_f7f8a5056thrust24THRUST_300001_SM_1000_NS12placeholders2_3E
	.align		8
        /*0118*/ 	.dword	_ZN34_INTERNAL_d6377c0e_4_k_cu_f7f8a5056thrust24THRUST_300001_SM_1000_NS12placeholders2_4E
	.align		8
        /*0120*/ 	.dword	_ZN34_INTERNAL_d6377c0e_4_k_cu_f7f8a5056thrust24THRUST_300001_SM_1000_NS12placeholders2_5E
	.align		8
        /*0128*/ 	.dword	_ZN34_INTERNAL_d6377c0e_4_k_cu_f7f8a5056thrust24THRUST_300001_SM_1000_NS12placeholders2_6E
	.align		8
        /*0130*/ 	.dword	_ZN34_INTERNAL_d6377c0e_4_k_cu_f7f8a5056thrust24THRUST_300001_SM_1000_NS12placeholders2_7E
	.align		8
        /*0138*/ 	.dword	_ZN34_INTERNAL_d6377c0e_4_k_cu_f7f8a5056thrust24THRUST_300001_SM_1000_NS12placeholders2_8E
	.align		8
        /*0140*/ 	.dword	_ZN34_INTERNAL_d6377c0e_4_k_cu_f7f8a5056thrust24THRUST_300001_SM_1000_NS12placeholders2_9E
	.align		8
        /*0148*/ 	.dword	_ZN34_INTERNAL_d6377c0e_4_k_cu_f7f8a5056thrust24THRUST_300001_SM_1000_NS12placeholders3_10E
	.align		8
        /*0150*/ 	.dword	_ZN34_INTERNAL_d6377c0e_4_k_cu_f7f8a5056thrust24THRUST_300001_SM_1000_NS3seqE


//--------------------- .text._ZN3cub18CUB_300001_SM_10006detail6reduce28DeviceReduceSingleTileKernelINS2_10policy_hubIfyN4cuda3std3__44plusIfEEE10Policy1000EPfSC_iS9_ffNS7_10__identityEEEvT0_T1_T2_T3_T4_T6_ --------------------------
	.section	.text._ZN3cub18CUB_300001_SM_10006detail6reduce28DeviceReduceSingleTileKernelINS2_10policy_hubIfyN4cuda3std3__44plusIfEEE10Policy1000EPfSC_iS9_ffNS7_10__identityEEEvT0_T1_T2_T3_T4_T6_,"ax",@progbits
	.align	128
        .global         _ZN3cub18CUB_300001_SM_10006detail6reduce28DeviceReduceSingleTileKernelINS2_10policy_hubIfyN4cuda3std3__44plusIfEEE10Policy1000EPfSC_iS9_ffNS7_10__identityEEEvT0_T1_T2_T3_T4_T6_
        .type           _ZN3cub18CUB_300001_SM_10006detail6reduce28DeviceReduceSingleTileKernelINS2_10policy_hubIfyN4cuda3std3__44plusIfEEE10Policy1000EPfSC_iS9_ffNS7_10__identityEEEvT0_T1_T2_T3_T4_T6_,@function
        .size           _ZN3cub18CUB_300001_SM_10006detail6reduce28DeviceReduceSingleTileKernelINS2_10policy_hubIfyN4cuda3std3__44plusIfEEE10Policy1000EPfSC_iS9_ffNS7_10__identityEEEvT0_T1_T2_T3_T4_T6_,(.L_x_280 - _ZN3cub18CUB_300001_SM_10006detail6reduce28DeviceReduceSingleTileKernelINS2_10policy_hubIfyN4cuda3std3__44plusIfEEE10Policy1000EPfSC_iS9_ffNS7_10__identityEEEvT0_T1_T2_T3_T4_T6_)
        .other          _ZN3cub18CUB_300001_SM_10006detail6reduce28DeviceReduceSingleTileKernelINS2_10policy_hubIfyN4cuda3std3__44plusIfEEE10Policy1000EPfSC_iS9_ffNS7_10__identityEEEvT0_T1_T2_T3_T4_T6_,@"STO_CUDA_ENTRY STV_DEFAULT"
_ZN3cub18CUB_300001_SM_10006detail6reduce28DeviceReduceSingleTileKernelINS2_10policy_hubIfyN4cuda3std3__44plusIfEEE10Policy1000EPfSC_iS9_ffNS7_10__identityEEEvT0_T1_T2_T3_T4_T6_:
.text._ZN3cub18CUB_300001_SM_10006detail6reduce28DeviceReduceSingleTileKernelINS2_10policy_hubIfyN4cuda3std3__44plusIfEEE10Policy1000EPfSC_iS9_ffNS7_10__identityEEEvT0_T1_T2_T3_T4_T6_:
[----:B------:R-:W-:Y:S01]  /*0000*/  LDC R1, c[0x0][0x37c] ;  /* 0x0000df00ff017b82 */ /* 0x000fe20000000800 */
[----:B------:R-:W0:Y:S01]  /*0010*/  LDCU UR4, c[0x0][0x390] ;  /* 0x00007200ff0477ac */ /* 0x000e220008000800 */
[----:B------:R-:W1:Y:S01]  /*0020*/  LDCU.64 UR6, c[0x0][0x358] ;  /* 0x00006b00ff0677ac */ /* 0x000e620008000a00 */
[----:B0-----:R-:W-:-:S04]  /*0030*/  MOV R20, UR4 ;  /* 0x0000000400147c02 */ /* 0x001fc80008000f00 */
[----:B------:R-:W-:-:S13]  /*0040*/  ISETP.NE.AND P0, PT, R20, RZ, PT ;  /* 0x000000ff1400720c */ /* 0x000fda0003f05270 */
[----:B-1----:R-:W-:Y:S05]  /*0050*/  @P0 BRA `(.L_x_0) ;  /* 0x00000000001c0947 */ /* 0x002fea0003800000 */
[----:B------:R-:W0:Y:S02]  /*0060*/  S2R R0, SR_TID.X ;  /* 0x0000000000007919 */ /* 0x000e240000002100 */
[----:B0-----:R-:W-:-:S13]  /*0070*/  ISETP.NE.AND P0, PT, R0, RZ, PT ;  /* 0x000000ff0000720c */ /* 0x001fda0003f05270 */
[----:B------:R-:W-:Y:S05]  /*0080*/  @P0 EXIT ;  /* 0x000000000000094d */ /* 0x000fea0003800000 */
[----:B------:R-:W0:Y:S08]  /*0090*/  LDC R5, c[0x0][0x398] ;  /* 0x0000e600ff057b82 */ /* 0x000e300000000800 */
[----:B------:R-:W0:Y:S02]  /*00a0*/  LDC.64 R2, c[0x0][0x388] ;  /* 0x0000e200ff027b82 */ /* 0x000e240000000a00 */
[----:B0-----:R-:W-:Y:S01]  /*00b0*/  STG.E desc[UR6][R2.64], R5 ;  /* 0x0000000502007986 */ /* 0x001fe2000c101906 */
[----:B------:R-:W-:Y:S05]  /*00c0*/  EXIT ;  /* 0x000000000000794d */ /* 0x000fea0003800000 */
.L_x_0:
[----:B------:R-:W0:Y:S01]  /*00d0*/  LDCU UR4, c[0x0][0x380] ;  /* 0x00007000ff0477ac */ /* 0x000e220008000800 */
[----:B------:R-:W-:Y:S01]  /*00e0*/  BSSY.RECONVERGENT B0, `(.L_x_1) ;  /* 0x00003ca000007945 */ /* 0x000fe20003800200 */
[----:B0-----:R-:W-:-:S09]  /*00f0*/  ULOP3.LUT UP0, URZ, UR4, 0xf, URZ, 0xc0, !UPT ;  /* 0x0000000f04ff7892 */ /* 0x001fd2000f80c0ff */
[----:B------:R-:W-:Y:S05]  /*0100*/  BRA.U UP0, `(.L_x_2) ;  /* 0x0000001d00607547 */ /* 0x000fea000b800000 */
[----:B------:R-:W-:-:S13]  /*0110*/  ISETP.GT.AND P0, PT, R20, 0xfff, PT ;  /* 0x00000fff1400780c */ /* 0x000fda0003f04270 */
[----:B------:R-:W-:Y:S05]  /*0120*/  @P0 BRA `(.L_x_3) ;  /* 0x0000000c00a80947 */ /* 0x000fea0003800000 */
[----:B------:R-:W0:Y:S01]  /*0130*/  S2R R9, SR_TID.X ;  /* 0x0000000000097919 */ /* 0x000e220000002100 */
[----:B------:R-:W-:Y:S01]  /*0140*/  BSSY.RECONVERGENT B1, `(.L_x_4) ;  /* 0x0000009000017945 */ /* 0x000fe20003800200 */
[----:B------:R-:W-:Y:S01]  /*0150*/  HFMA2 R0, -RZ, RZ, 0, 0 ;  /* 0x00000000ff007431 */ /* 0x000fe200000001ff */
[----:B0-----:R-:W-:Y:S02]  /*0160*/  ISETP.GE.AND P0, PT, R9, R20, PT ;  /* 0x000000140900720c */ /* 0x001fe40003f06270 */
[----:B------:R-:W-:-:S11]  /*0170*/  MOV R11, R9 ;  /* 0x00000009000b7202 */ /* 0x000fd60000000f00 */
[----:B------:R-:W-:Y:S05]  /*0180*/  @P0 BRA `(.L_x_5) ;  /* 0x0000000000100947 */ /* 0x000fea0003800000 */
[----:B------:R-:W0:Y:S02]  /*0190*/  LDC.64 R2, c[0x0][0x380] ;  /* 0x0000e000ff027b82 */ /* 0x000e240000000a00 */
[----:B0-----:R-:W-:-:S05]  /*01a0*/  IMAD.WIDE.U32 R2, R9, 0x4, R2 ;  /* 0x0000000409027825 */ /* 0x001fca00078e0002 */
[----:B------:R0:W5:Y:S01]  /*01b0*/  LDG.E.CONSTANT R0, desc[UR6][R2.64] ;  /* 0x0000000602007981 */ /* 0x000162000c1e9900 */
[----:B------:R-:W-:-:S07]  /*01c0*/  IADD3 R11, PT, PT, R9, 0x100, RZ ;  /* 0x00000100090b7810 */ /* 0x000fce0007ffe0ff */
.L_x_5:
[----:B------:R-:W-:Y:S05]  /*01d0*/  BSYNC.RECONVERGENT B1 ;  /* 0x0000000000017941 */ /* 0x000fea0003800200 */
.L_x_4:
[----:B------:R-:W-:Y:S01]  /*01e0*/  ISETP.GE.AND P0, PT, R11, R20, PT ;  /* 0x000000140b00720c */ /* 0x000fe20003f06270 */
[----:B------:R-:W-:-:S12]  /*01f0*/  BSSY.RECONVERGENT B1, `(.L_x_6) ;  /* 0x0000074000017945 */ /* 0x000fd80003800200 */
[----:B------:R-:W-:Y:S05]  /*0200*/  @P0 BRA `(.L_x_7) ;  /* 0x0000000400c80947 */ /* 0x000fea0003800000 */
[----:B0-----:R-:W-:Y:S01]  /*0210*/  LOP3.LUT R3, RZ, R11, RZ, 0x33, !PT ;  /* 0x0000000bff037212 */ /* 0x001fe200078e33ff */
[----:B------:R-:W-:Y:S03]  /*0220*/  BSSY.RECONVERGENT B2, `(.L_x_8) ;  /* 0x0000015000027945 */ /* 0x000fe60003800200 */
[----:B------:R-:W-:-:S04]  /*0230*/  IADD3 R4, PT, PT, R3, R20, RZ ;  /* 0x0000001403047210 */ /* 0x000fc80007ffe0ff */
[C---:B------:R-:W-:Y:S02]  /*0240*/  LOP3.LUT R2, R4.reuse, 0x300, RZ, 0xc0, !PT ;  /* 0x0000030004027812 */ /* 0x040fe400078ec0ff */
[----:B------:R-:W-:Y:S02]  /*0250*/  ISETP.GE.U32.AND P1, PT, R4, 0x300, PT ;  /* 0x000003000400780c */ /* 0x000fe40003f26070 */
[----:B------:R-:W-:-:S13]  /*0260*/  ISETP.NE.AND P0, PT, R2, 0x300, PT ;  /* 0x000003000200780c */ /* 0x000fda0003f05270 */
[----:B------:R-:W-:Y:S05]  /*0270*/  @!P0 BRA `(.L_x_9) ;  /* 0x00000000003c8947 */ /* 0x000fea0003800000 */
[----:B------:R-:W0:Y:S01]  /*0280*/  LDC.64 R2, c[0x0][0x380] ;  /* 0x0000e000ff027b82 */ /* 0x000e220000000a00 */
[----:B------:R-:W-:-:S04]  /*0290*/  LEA.HI R4, R4, 0x1, RZ, 0x18 ;  /* 0x0000000104047811 */ /* 0x000fc800078fc0ff */
[----:B------:R-:W-:-:S04]  /*02a0*/  LOP3.LUT R4, R4, 0x3, RZ, 0xc0, !PT ;  /* 0x0000000304047812 */ /* 0x000fc800078ec0ff */
[----:B------:R-:W-:Y:S01]  /*02b0*/  IADD3 R4, PT, PT, -R4, RZ, RZ ;  /* 0x000000ff04047210 */ /* 0x000fe20007ffe1ff */
[----:B0-----:R-:W-:-:S05]  /*02c0*/  IMAD.WIDE.U32 R2, R11, 0x4, R2 ;  /* 0x000000040b027825 */ /* 0x001fca00078e0002 */
[----:B------:R-:W-:-:S07]  /*02d0*/  MOV R5, R3 ;  /* 0x0000000300057202 */ /* 0x000fce0000000f00 */
.L_x_10:
[----:B------:R-:W-:-:S06]  /*02e0*/  MOV R3, R5 ;  /* 0x0000000500037202 */ /* 0x000fcc0000000f00 */
[----:B------:R0:W2:Y:S01]  /*02f0*/  LDG.E.CONSTANT R3, desc[UR6][R2.64] ;  /* 0x0000000602037981 */ /* 0x0000a2000c1e9900 */
[----:B------:R-:W-:Y:S01]  /*0300*/  IADD3 R4, PT, PT, R4, 0x1, RZ ;  /* 0x0000000104047810 */ /* 0x000fe20007ffe0ff */
[----:B------:R-:W-:-:S03]  /*0310*/  VIADD R11, R11, 0x100 ;  /* 0x000001000b0b7836 */ /* 0x000fc60000000000 */
[----:B------:R-:W-:Y:S02]  /*0320*/  ISETP.NE.AND P0, PT, R4, RZ, PT ;  /* 0x000000ff0400720c */ /* 0x000fe40003f05270 */
[----:B0-----:R-:W-:-:S04]  /*0330*/  IADD3 R2, P2, PT, R2, 0x400, RZ ;  /* 0x0000040002027810 */ /* 0x001fc80007f5e0ff */
[----:B------:R-:W-:Y:S01]  /*0340*/  IADD3.X R5, PT, PT, RZ, R5, RZ, P2, !PT ;  /* 0x00000005ff057210 */ /* 0x000fe200017fe4ff */
[----:B--2--5:R-:W-:-:S06]  /*0350*/  FADD R0, R3, R0 ;  /* 0x0000000003007221 */ /* 0x024fcc0000000000 */
[----:B------:R-:W-:Y:S05]  /*0360*/  @P0 BRA `(.L_x_10) ;  /* 0xfffffffc00dc0947 */ /* 0x000fea000383ffff */
.L_x_9:
[----:B------:R-:W-:Y:S05]  /*0370*/  BSYNC.RECONVERGENT B2 ;  /* 0x0000000000027941 */ /* 0x000fea0003800200 */
.L_x_8:
[----:B------:R-:W-:Y:S05]  /*0380*/  @!P1 BRA `(.L_x_7) ;  /* 0x0000000400689947 */ /* 0x000fea0003800000 */
[----:B------:R-:W-:Y:S01]  /*0390*/  IADD3 R2, PT, PT, -R11, R20, RZ ;  /* 0x000000140b027210 */ /* 0x000fe20007ffe1ff */
[----:B------:R-:W-:Y:S01]  /*03a0*/  BSSY.RECONVERGENT B2, `(.L_x_11) ;  /* 0x0000031000027945 */ /* 0x000fe20003800200 */
[----:B------:R-:W-:Y:S02]  /*03b0*/  PLOP3.LUT P0, PT, PT, PT, PT, 0x80, 0x8 ;  /* 0x000000000008781c */ /* 0x000fe40003f0f070 */
[----:B------:R-:W-:-:S13]  /*03c0*/  ISETP.GT.AND P1, PT, R2, 0xc00, PT ;  /* 0x00000c000200780c */ /* 0x000fda0003f24270 */
[----:B------:R-:W-:Y:S05]  /*03d0*/  @!P1 BRA `(.L_x_12) ;  /* 0x0000000000b49947 */ /* 0x000fea0003800000 */
[----:B------:R-:W-:Y:S02]  /*03e0*/  PLOP3.LUT P0, PT, PT, PT, PT, 0x8, 0x80 ;  /* 0x000000000080781c */ /* 0x000fe40003f0e170 */
[----:B------:R-:W-:-:S11]  /*03f0*/  IADD3 R8, PT, PT, R20, -0xc00, RZ ;  /* 0xfffff40014087810 */ /* 0x000fd60007ffe0ff */
.L_x_13:
[----:B------:R-:W0:Y:S01]  /*0400*/  LDC.64 R6, c[0x0][0x380] ;  /* 0x0000e000ff067b82 */ /* 0x000e220000000a00 */
[C---:B------:R-:W-:Y:S01]  /*0410*/  IADD3 R5, PT, PT, R11.reuse, 0x400, RZ ;  /* 0x000004000b057810 */ /* 0x040fe20007ffe0ff */
[----:B0-----:R-:W-:-:S05]  /*0420*/  IMAD.WIDE R24, R11, 0x4, R6 ;  /* 0x000000040b187825 */ /* 0x001fca00078e0206 */
[----:B------:R-:W2:Y:S04]  /*0430*/  LDG.E.CONSTANT R13, desc[UR6][R24.64] ;  /* 0x00000006180d7981 */ /* 0x000ea8000c1e9900 */
[----:B------:R-:W3:Y:S01]  /*0440*/  LDG.E.CONSTANT R10, desc[UR6][R24.64+0x400] ;  /* 0x00040006180a7981 */ /* 0x000ee2000c1e9900 */
[----:B------:R-:W-:-:S03]  /*0450*/  IMAD.WIDE R4, R5, 0x4, R6 ;  /* 0x0000000405047825 */ /* 0x000fc600078e0206 */
[----:B------:R-:W4:Y:S04]  /*0460*/  LDG.E.CONSTANT R12, desc[UR6][R24.64+0x800] ;  /* 0x00080006180c7981 */ /* 0x000f28000c1e9900 */
[----:B------:R-:W4:Y:S04]  /*0470*/  LDG.E.CONSTANT R17, desc[UR6][R24.64+0xc00] ;  /* 0x000c000618117981 */ /* 0x000f28000c1e9900 */
[----:B------:R-:W4:Y:S01]  /*0480*/  LDG.E.CONSTANT R16, desc[UR6][R4.64] ;  /* 0x0000000604107981 */ /* 0x000f22000c1e9900 */
[----:B------:R-:W-:-:S03]  /*0490*/  IADD3 R3, PT, PT, R11, 0x800, RZ ;  /* 0x000008000b037810 */ /* 0x000fc60007ffe0ff */
[----:B------:R-:W4:Y:S04]  /*04a0*/  LDG.E.CONSTANT R15, desc[UR6][R4.64+0x400] ;  /* 0x00040006040f7981 */ /* 0x000f28000c1e9900 */
[----:B------:R-:W4:Y:S01]  /*04b0*/  LDG.E.CONSTANT R14, desc[UR6][R4.64+0x800] ;  /* 0x00080006040e7981 */ /* 0x000f22000c1e9900 */
[----:B------:R-:W-:-:S03]  /*04c0*/  IMAD.WIDE R2, R3, 0x4, R6 ;  /* 0x0000000403027825 */ /* 0x000fc600078e0206 */
[----:B------:R-:W4:Y:S04]  /*04d0*/  LDG.E.CONSTANT R22, desc[UR6][R4.64+0xc00] ;  /* 0x000c000604167981 */ /* 0x000f28000c1e9900 */
[----:B------:R-:W4:Y:S01]  /*04e0*/  LDG.E.CONSTANT R21, desc[UR6][R2.64] ;  /* 0x0000000602157981 */ /* 0x000f22000c1e9900 */
[----:B------:R-:W-:-:S03]  /*04f0*/  IADD3 R23, PT, PT, R11, 0xc00, RZ ;  /* 0x00000c000b177810 */ /* 0x000fc60007ffe0ff */
[----:B------:R-:W4:Y:S04]  /*0500*/  LDG.E.CONSTANT R19, desc[UR6][R2.64+0x400] ;  /* 0x0004000602137981 */ /* 0x000f28000c1e9900 */
[----:B------:R-:W4:Y:S01]  /*0510*/  LDG.E.CONSTANT R18, desc[UR6][R2.64+0x800] ;  /* 0x0008000602127981 */ /* 0x000f22000c1e9900 */
[----:B------:R-:W-:-:S03]  /*0520*/  IMAD.WIDE R6, R23, 0x4, R6 ;  /* 0x0000000417067825 */ /* 0x000fc600078e0206 */
[----:B------:R-:W4:Y:S04]  /*0530*/  LDG.E.CONSTANT R26, desc[UR6][R2.64+0xc00] ;  /* 0x000c0006021a7981 */ /* 0x000f28000c1e9900 */
[----:B------:R-:W4:Y:S04]  /*0540*/  LDG.E.CONSTANT R25, desc[UR6][R6.64] ;  /* 0x0000000606197981 */ /* 0x000f28000c1e9900 */
[----:B------:R-:W4:Y:S04]  /*0550*/  LDG.E.CONSTANT R23, desc[UR6][R6.64+0x400] ;  /* 0x0004000606177981 */ /* 0x000f28000c1e9900 */
[----:B------:R-:W4:Y:S04]  /*0560*/  LDG.E.CONSTANT R24, desc[UR6][R6.64+0x800] ;  /* 0x0008000606187981 */ /* 0x000f28000c1e9900 */
[----:B------:R-:W4:Y:S01]  /*0570*/  LDG.E.CONSTANT R27, desc[UR6][R6.64+0xc00] ;  /* 0x000c0006061b7981 */ /* 0x000f22000c1e9900 */
[----:B------:R-:W-:-:S04]  /*0580*/  IADD3 R11, PT, PT, R11, 0x1000, RZ ;  /* 0x000010000b0b7810 */ /* 0x000fc80007ffe0ff */
[----:B------:R-:W-:Y:S01]  /*0590*/  ISETP.GE.AND P1, PT, R11, R8, PT ;  /* 0x000000080b00720c */ /* 0x000fe20003f26270 */
[----:B--2--5:R-:W-:-:S04]  /*05a0*/  FADD R13, R13, R0 ;  /* 0x000000000d0d7221 */ /* 0x024fc80000000000 */
[----:B---3--:R-:W-:-:S04]  /*05b0*/  FADD R13, R13, R10 ;  /* 0x0000000a0d0d7221 */ /* 0x008fc80000000000 */
[----:B----4-:R-:W-:-:S04]  /*05c0*/  FADD R12, R13, R12 ;  /* 0x0000000c0d0c7221 */ /* 0x010fc80000000000 */
[----:B------:R-:W-:-:S04]  /*05d0*/  FADD R17, R12, R17 ;  /* 0x000000110c117221 */ /* 0x000fc80000000000 */
        /* <DEDUP_REMOVED lines=11> */
[----:B------:R-:W-:Y:S01]  /*0690*/  FADD R0, R24, R27 ;  /* 0x0000001b18007221 */ /* 0x000fe20000000000 */
[----:B------:R-:W-:Y:S06]  /*06a0*/  @!P1 BRA `(.L_x_13) ;  /* 0xfffffffc00549947 */ /* 0x000fec000383ffff */
.L_x_12:
[----:B------:R-:W-:Y:S05]  /*06b0*/  BSYNC.RECONVERGENT B2 ;  /* 0x0000000000027941 */ /* 0x000fea0003800200 */
.L_x_11:
[----:B------:R-:W-:Y:S01]  /*06c0*/  IADD3 R2, PT, PT, -R11, R20, RZ ;  /* 0x000000140b027210 */ /* 0x000fe20007ffe1ff */
[----:B------:R-:W-:Y:S03]  /*06d0*/  BSSY.RECONVERGENT B2, `(.L_x_14) ;  /* 0x0000019000027945 */ /* 0x000fe60003800200 */
[----:B------:R-:W-:-:S13]  /*06e0*/  ISETP.GT.AND P1, PT, R2, 0x400, PT ;  /* 0x000004000200780c */ /* 0x000fda0003f24270 */
[----:B------:R-:W-:Y:S05]  /*06f0*/  @!P1 BRA `(.L_x_15) ;  /* 0x0000000000589947 */ /* 0x000fea0003800000 */
[----:B------:R-:W0:Y:S01]  /*0700*/  LDC.64 R4, c[0x0][0x380] ;  /* 0x0000e000ff047b82 */ /* 0x000e220000000a00 */
[C---:B------:R-:W-:Y:S02]  /*0710*/  VIADD R15, R11.reuse, 0x400 ;  /* 0x000004000b0f7836 */ /* 0x040fe40000000000 */
[----:B0-----:R-:W-:-:S05]  /*0720*/  IMAD.WIDE R2, R11, 0x4, R4 ;  /* 0x000000040b027825 */ /* 0x001fca00078e0204 */
[----:B------:R-:W2:Y:S04]  /*0730*/  LDG.E.CONSTANT R7, desc[UR6][R2.64] ;  /* 0x0000000602077981 */ /* 0x000ea8000c1e9900 */
[----:B------:R-:W3:Y:S01]  /*0740*/  LDG.E.CONSTANT R6, desc[UR6][R2.64+0x400] ;  /* 0x0004000602067981 */ /* 0x000ee2000c1e9900 */
[----:B------:R-:W-:-:S03]  /*0750*/  IMAD.WIDE R4, R15, 0x4, R4 ;  /* 0x000000040f047825 */ /* 0x000fc600078e0204 */
[----:B------:R-:W4:Y:S04]  /*0760*/  LDG.E.CONSTANT R13, desc[UR6][R2.64+0x800] ;  /* 0x00080006020d7981 */ /* 0x000f28000c1e9900 */
[----:B------:R-:W4:Y:S04]  /*0770*/  LDG.E.CONSTANT R15, desc[UR6][R2.64+0xc00] ;  /* 0x000c0006020f7981 */ /* 0x000f28000c1e9900 */
[----:B------:R-:W4:Y:S04]  /*0780*/  LDG.E.CONSTANT R17, desc[UR6][R4.64] ;  /* 0x0000000604117981 */ /* 0x000f28000c1e9900 */
[----:B------:R-:W4:Y:S04]  /*0790*/  LDG.E.CONSTANT R19, desc[UR6][R4.64+0x400] ;  /* 0x0004000604137981 */ /* 0x000f28000c1e9900 */
[----:B------:R-:W4:Y:S04]  /*07a0*/  LDG.E.CONSTANT R21, desc[UR6][R4.64+0x800] ;  /* 0x0008000604157981 */ /* 0x000f28000c1e9900 */
[----:B------:R-:W4:Y:S01]  /*07b0*/  LDG.E.CONSTANT R23, desc[UR6][R4.64+0xc00] ;  /* 0x000c000604177981 */ /* 0x000f22000c1e9900 */
[----:B------:R-:W-:-:S02]  /*07c0*/  PLOP3.LUT P0, PT, PT, PT, PT, 0x8, 0x80 ;  /* 0x000000000080781c */ /* 0x000fc40003f0e170 */
[----:B------:R-:W-:Y:S01]  /*07d0*/  IADD3 R11, PT, PT, R11, 0x800, RZ ;  /* 0x000008000b0b7810 */ /* 0x000fe20007ffe0ff */
[----:B--2--5:R-:W-:-:S04]  /*07e0*/  FADD R7, R0, R7 ;  /* 0x0000000700077221 */ /* 0x024fc80000000000 */
[----:B---3--:R-:W-:-:S04]  /*07f0*/  FADD R6, R7, R6 ;  /* 0x0000000607067221 */ /* 0x008fc80000000000 */
[----:B----4-:R-:W-:-:S04]  /*0800*/  FADD R6, R6, R13 ;  /* 0x0000000d06067221 */ /* 0x010fc80000000000 */
[----:B------:R-:W-:-:S04]  /*0810*/  FADD R6, R6, R15 ;  /* 0x0000000f06067221 */ /* 0x000fc80000000000 */
[----:B------:R-:W-:-:S04]  /*0820*/  FADD R6, R6, R17 ;  /* 0x0000001106067221 */ /* 0x000fc80000000000 */
[----:B------:R-:W-:-:S04]  /*0830*/  FADD R6, R6, R19 ;  /* 0x0000001306067221 */ /* 0x000fc80000000000 */
[----:B------:R-:W-:-:S04]  /*0840*/  FADD R6, R6, R21 ;  /* 0x0000001506067221 */ /* 0x000fc80000000000 */
[----:B------:R-:W-:-:S07]  /*0850*/  FADD R0, R6, R23 ;  /* 0x0000001706007221 */ /* 0x000fce0000000000 */
.L_x_15:
[----:B------:R-:W-:Y:S05]  /*0860*/  BSYNC.RECONVERGENT B2 ;  /* 0x0000000000027941 */ /* 0x000fea0003800200 */
.L_x_14:
[----:B------:R-:W-:-:S13]  /*0870*/  ISETP.LT.OR P0, PT, R11, R20, P0 ;  /* 0x000000140b00720c */ /* 0x000fda0000701670 */
[----:B------:R-:W-:Y:S05]  /*0880*/  @!P0 BRA `(.L_x_7) ;  /* 0x0000000000288947 */ /* 0x000fea0003800000 */
[----:B------:R-:W0:Y:S02]  /*0890*/  LDC.64 R2, c[0x0][0x380] ;  /* 0x0000e000ff027b82 */ /* 0x000e240000000a00 */
[----:B0-----:R-:W-:-:S05]  /*08a0*/  IMAD.WIDE R2, R11, 0x4, R2 ;  /* 0x000000040b027825 */ /* 0x001fca00078e0202 */
[----:B------:R-:W2:Y:S04]  /*08b0*/  LDG.E.CONSTANT R5, desc[UR6][R2.64] ;  /* 0x0000000602057981 */ /* 0x000ea8000c1e9900 */
[----:B------:R-:W3:Y:S04]  /*08c0*/  LDG.E.CONSTANT R4, desc[UR6][R2.64+0x400] ;  /* 0x0004000602047981 */ /* 0x000ee8000c1e9900 */
[----:B------:R-:W4:Y:S04]  /*08d0*/  LDG.E.CONSTANT R7, desc[UR6][R2.64+0x800] ;  /* 0x0008000602077981 */ /* 0x000f28000c1e9900 */
[----:B------:R-:W4:Y:S01]  /*08e0*/  LDG.E.CONSTANT R11, desc[UR6][R2.64+0xc00] ;  /* 0x000c0006020b7981 */ /* 0x000f22000c1e9900 */
[----:B--2--5:R-:W-:-:S04]  /*08f0*/  FADD R5, R0, R5 ;  /* 0x0000000500057221 */ /* 0x024fc80000000000 */
[----:B---3--:R-:W-:-:S04]  /*0900*/  FADD R4, R5, R4 ;  /* 0x0000000405047221 */ /* 0x008fc80000000000 */
[----:B----4-:R-:W-:-:S04]  /*0910*/  FADD R4, R4, R7 ;  /* 0x0000000704047221 */ /* 0x010fc80000000000 */
[----:B------:R-:W-:-:S07]  /*0920*/  FADD R0, R4, R11 ;  /* 0x0000000b04007221 */ /* 0x000fce0000000000 */
.L_x_7:
[----:B------:R-:W-:Y:S05]  /*0930*/  BSYNC.RECONVERGENT B1 ;  /* 0x0000000000017941 */ /* 0x000fea0003800200 */
.L_x_6:
[----:B------:R-:W-:Y:S02]  /*0940*/  ISETP.GE.AND P0, PT, R20, 0x100, PT ;  /* 0x000001001400780c */ /* 0x000fe40003f06270 */
[----:B-----5:R-:W-:-:S11]  /*0950*/  MOV R7, R0 ;  /* 0x0000000000077202 */ /* 0x020fd60000000f00 */
[----:B------:R-:W-:Y:S05]  /*0960*/  @!P0 BRA `(.L_x_16) ;  /* 0x0000000000ac8947 */ /* 0x000fea0003800000 */
[----:B------:R-:W1:Y:S01]  /*0970*/  S2R R6, SR_LANEID ;  /* 0x0000000000067919 */ /* 0x000e620000000000 */
[----:B------:R-:W2:Y:S02]  /*0980*/  SHFL.DOWN PT, R0, R7, 0x1, 0x1f ;  /* 0x08201f0007007f89 */ /* 0x000ea400000e0000 */
[----:B--2---:R-:W-:Y:S01]  /*0990*/  FADD R0, R0, R7 ;  /* 0x0000000700007221 */ /* 0x004fe20000000000 */
[C---:B-1----:R-:W-:Y:S02]  /*09a0*/  ISETP.GT.AND P0, PT, R6.reuse, 0x1e, PT ;  /* 0x0000001e0600780c */ /* 0x042fe40003f04270 */
[C---:B------:R-:W-:Y:S02]  /*09b0*/  ISETP.NE.AND P1, PT, R6.reuse, RZ, PT ;  /* 0x000000ff0600720c */ /* 0x040fe40003f25270 */
[----:B------:R-:W-:Y:S02]  /*09c0*/  FSEL R0, R7, R0, P0 ;  /* 0x0000000007007208 */ /* 0x000fe40000000000 */
[----:B------:R-:W-:-:S03]  /*09d0*/  ISETP.GT.AND P0, PT, R6, 0x1d, PT ;  /* 0x0000001d0600780c */ /* 0x000fc60003f04270 */
[----:B0-----:R-:W0:Y:S06]  /*09e0*/  SHFL.DOWN PT, R3, R0, 0x2, 0x1f ;  /* 0x08401f0000037f89 */ /* 0x001e2c00000e0000 */
[----:B------:R-:W1:Y:S01]  /*09f0*/  @!P1 S2R R5, SR_CgaCtaId ;  /* 0x0000000000059919 */ /* 0x000e620000008800 */
[----:B------:R-:W-:Y:S02]  /*0a00*/  @!P1 MOV R4, 0x400 ;  /* 0x0000040000049802 */ /* 0x000fe40000000f00 */
[----:B------:R-:W-:-:S04]  /*0a10*/  @!P1 SHF.R.U32.HI R2, RZ, 0x3, R9 ;  /* 0x00000003ff029819 */ /* 0x000fc80000011609 */
[----:B------:R-:W-:Y:S01]  /*0a20*/  @!P1 LOP3.LUT R2, R2, 0x7c, RZ, 0xc0, !PT ;  /* 0x0000007c02029812 */ /* 0x000fe200078ec0ff */
[----:B0-----:R-:W-:Y:S01]  /*0a30*/  @!P0 FADD R0, R0, R3 ;  /* 0x0000000300008221 */ /* 0x001fe20000000000 */
[----:B------:R-:W-:-:S04]  /*0a40*/  ISETP.GT.AND P0, PT, R6, 0x1b, PT ;  /* 0x0000001b0600780c */ /* 0x000fc80003f04270 */
[----:B------:R-:W0:Y:S01]  /*0a50*/  SHFL.DOWN PT, R3, R0, 0x4, 0x1f ;  /* 0x08801f0000037f89 */ /* 0x000e2200000e0000 */
[----:B-1----:R-:W-:-:S04]  /*0a60*/  @!P1 LEA R5, R5, R4, 0x18 ;  /* 0x0000000405059211 */ /* 0x002fc800078ec0ff */
[----:B------:R-:W-:-:S04]  /*0a70*/  @!P1 IADD3 R2, PT, PT, R2, R5, RZ ;  /* 0x0000000502029210 */ /* 0x000fc80007ffe0ff */
[----:B0-----:R-:W-:Y:S01]  /*0a80*/  @!P0 FADD R0, R0, R3 ;  /* 0x0000000300008221 */ /* 0x001fe20000000000 */
[----:B------:R-:W-:-:S04]  /*0a90*/  ISETP.GT.AND P0, PT, R6, 0x17, PT ;  /* 0x000000170600780c */ /* 0x000fc80003f04270 */
[----:B------:R-:W0:Y:S09]  /*0aa0*/  SHFL.DOWN PT, R3, R0, 0x8, 0x1f ;  /* 0x09001f0000037f89 */ /* 0x000e3200000e0000 */
[----:B0-----:R-:W-:Y:S01]  /*0ab0*/  @!P0 FADD R0, R0, R3 ;  /* 0x0000000300008221 */ /* 0x001fe20000000000 */
[----:B------:R-:W-:-:S04]  /*0ac0*/  ISETP.NE.AND P0, PT, R9, RZ, PT ;  /* 0x000000ff0900720c */ /* 0x000fc80003f05270 */
[----:B------:R-:W0:Y:S02]  /*0ad0*/  SHFL.DOWN PT, R3, R0, 0x10, 0x1f ;  /* 0x0a001f0000037f89 */ /* 0x000e2400000e0000 */
[----:B0-----:R-:W-:-:S05]  /*0ae0*/  FADD R3, R0, R3 ;  /* 0x0000000300037221 */ /* 0x001fca0000000000 */
[----:B------:R0:W-:Y:S01]  /*0af0*/  @!P1 STS [R2+0x8], R3 ;  /* 0x0000080302009388 */ /* 0x0001e20000000800 */
[----:B------:R-:W-:Y:S01]  /*0b00*/  BAR.SYNC.DEFER_BLOCKING 0x0 ;  /* 0x0000000000007b1d */ /* 0x000fe20000010000 */
[----:B------:R-:W-:-:S04]  /*0b10*/  ISETP.GT.AND P1, PT, R6, 0xf, PT ;  /* 0x0000000f0600780c */ /* 0x000fc80003f24270 */
[----:B------:R-:W-:Y:S01]  /*0b20*/  FSEL R0, R0, R3, P1 ;  /* 0x0000000300007208 */ /* 0x000fe20000800000 */
[----:B------:R-:W-:Y:S08]  /*0b30*/  @P0 BRA `(.L_x_17) ;  /* 0x0000003000900947 */ /* 0x000ff00003800000 */
[----:B------:R-:W1:Y:S01]  /*0b40*/  S2UR UR5, SR_CgaCtaId ;  /* 0x00000000000579c3 */ /* 0x000e620000008800 */
[----:B------:R-:W-:Y:S02]  /*0b50*/  UMOV UR4, 0x400 ;  /* 0x0000040000047882 */ /* 0x000fe40000000000 */
[----:B-1----:R-:W-:-:S09]  /*0b60*/  ULEA UR4, UR5, UR4, 0x18 ;  /* 0x0000000405047291 */ /* 0x002fd2000f8ec0ff */
[----:B0-----:R-:W0:Y:S04]  /*0b70*/  LDS R3, [UR4+0xc] ;  /* 0x00000c04ff037984 */ /* 0x001e280008000800 */
[----:B------:R-:W1:Y:S04]  /*0b80*/  LDS.128 R4, [UR4+0x10] ;  /* 0x00001004ff047984 */ /* 0x000e680008000c00 */
[----:B------:R-:W2:Y:S01]  /*0b90*/  LDS.64 R8, [UR4+0x20] ;  /* 0x00002004ff087984 */ /* 0x000ea20008000a00 */
[----:B0-----:R-:W-:-:S04]  /*0ba0*/  FADD R3, R0, R3 ;  /* 0x0000000300037221 */ /* 0x001fc80000000000 */
[----:B-1----:R-:W-:-:S04]  /*0bb0*/  FADD R4, R3, R4 ;  /* 0x0000000403047221 */ /* 0x002fc80000000000 */
[----:B------:R-:W-:-:S04]  /*0bc0*/  FADD R5, R4, R5 ;  /* 0x0000000504057221 */ /* 0x000fc80000000000 */
[----:B------:R-:W-:-:S04]  /*0bd0*/  FADD R6, R5, R6 ;  /* 0x0000000605067221 */ /* 0x000fc80000000000 */
[----:B------:R-:W-:-:S04]  /*0be0*/  FADD R7, R6, R7 ;  /* 0x0000000706077221 */ /* 0x000fc80000000000 */
[----:B--2---:R-:W-:-:S04]  /*0bf0*/  FADD R8, R7, R8 ;  /* 0x0000000807087221 */ /* 0x004fc80000000000 */
[----:B------:R-:W-:Y:S01]  /*0c00*/  FADD R0, R8, R9 ;  /* 0x0000000908007221 */ /* 0x000fe20000000000 */
[----:B------:R-:W-:Y:S06]  /*0c10*/  BRA `(.L_x_17) ;  /* 0x0000003000587947 */ /* 0x000fec0003800000 */
.L_x_16:
[----:B------:R-:W1:Y:S01]  /*0c20*/  S2R R4, SR_LANEID ;  /* 0x0000000000047919 */ /* 0x000e620000000000 */
[----:B------:R-:W-:-:S04]  /*0c30*/  LOP3.LUT R0, R9, 0x3e0, RZ, 0xc0, !PT ;  /* 0x000003e009007812 */ /* 0x000fc800078ec0ff */
[----:B0-----:R-:W-:Y:S02]  /*0c40*/  IADD3 R3, PT, PT, R0, 0x20, RZ ;  /* 0x0000002000037810 */ /* 0x001fe40007ffe0ff */
[----:B------:R-:W-:Y:S02]  /*0c50*/  LOP3.LUT R5, RZ, R0, RZ, 0x33, !PT ;  /* 0x00000000ff057212 */ /* 0x000fe400078e33ff */
[-C--:B------:R-:W-:Y:S02]  /*0c60*/  ISETP.GT.AND P0, PT, R3, R20.reuse, PT ;  /* 0x000000140300720c */ /* 0x080fe40003f04270 */
[----:B------:R-:W-:-:S04]  /*0c70*/  IADD3 R5, PT, PT, R5, R20, RZ ;  /* 0x0000001405057210 */ /* 0x000fc80007ffe0ff */
[----:B------:R-:W-:-:S05]  /*0c80*/  SEL R5, R5, 0x1f, P0 ;  /* 0x0000001f05057807 */ /* 0x000fca0000000000 */
[----:B------:R-:W0:Y:S01]  /*0c90*/  SHFL.DOWN PT, R0, R7, 0x1, R5 ;  /* 0x0820000007007989 */ /* 0x000e2200000e0005 */
[C---:B-1----:R-:W-:Y:S02]  /*0ca0*/  ISETP.GE.AND P0, PT, R4.reuse, R5, PT ;  /* 0x000000050400720c */ /* 0x042fe40003f06270 */
[C---:B------:R-:W-:Y:S02]  /*0cb0*/  IADD3 R2, PT, PT, R4.reuse, 0x2, RZ ;  /* 0x0000000204027810 */ /* 0x040fe40007ffe0ff */
[----:B------:R-:W-:-:S09]  /*0cc0*/  ISETP.NE.AND P1, PT, R4, RZ, PT ;  /* 0x000000ff0400720c */ /* 0x000fd20003f25270 */
[----:B0-----:R-:W-:Y:S01]  /*0cd0*/  @!P0 FADD R7, R0, R7 ;  /* 0x0000000700078221 */ /* 0x001fe20000000000 */
[-C--:B------:R-:W-:Y:S02]  /*0ce0*/  ISETP.GT.AND P0, PT, R2, R5.reuse, PT ;  /* 0x000000050200720c */ /* 0x080fe40003f04270 */
[----:B------:R-:W-:Y:S01]  /*0cf0*/  IADD3 R2, PT, PT, R4, 0x4, RZ ;  /* 0x0000000404027810 */ /* 0x000fe20007ffe0ff */
[----:B------:R-:W0:Y:S01]  /*0d00*/  @!P1 S2R R6, SR_CgaCtaId ;  /* 0x0000000000069919 */ /* 0x000e220000008800 */
[----:B------:R-:W-:Y:S01]  /*0d10*/  @!P1 MOV R3, 0x400 ;  /* 0x0000040000039802 */ /* 0x000fe20000000f00 */
[----:B------:R-:W1:Y:S08]  /*0d20*/  SHFL.DOWN PT, R0, R7, 0x2, R5 ;  /* 0x0840000007007989 */ /* 0x000e7000000e0005 */
[----:B-1----:R-:W-:Y:S01]  /*0d30*/  @!P0 FADD R7, R7, R0 ;  /* 0x0000000007078221 */ /* 0x002fe20000000000 */
[----:B------:R-:W-:-:S02]  /*0d40*/  ISETP.GT.AND P0, PT, R2, R5, PT ;  /* 0x000000050200720c */ /* 0x000fc40003f04270 */
[----:B------:R-:W-:Y:S02]  /*0d50*/  IADD3 R2, PT, PT, R4, 0x8, RZ ;  /* 0x0000000804027810 */ /* 0x000fe40007ffe0ff */
[----:B------:R-:W1:Y:S01]  /*0d60*/  SHFL.DOWN PT, R0, R7, 0x4, R5 ;  /* 0x0880000007007989 */ /* 0x000e6200000e0005 */
[----:B0-----:R-:W-:-:S08]  /*0d70*/  @!P1 LEA R3, R6, R3, 0x18 ;  /* 0x0000000306039211 */ /* 0x001fd000078ec0ff */
[----:B-1----:R-:W-:Y:S01]  /*0d80*/  @!P0 FADD R7, R7, R0 ;  /* 0x0000000007078221 */ /* 0x002fe20000000000 */
[----:B------:R-:W-:Y:S01]  /*0d90*/  ISETP.GT.AND P0, PT, R2, R5, PT ;  /* 0x000000050200720c */ /* 0x000fe20003f04270 */
[----:B------:R-:W-:-:S03]  /*0da0*/  VIADD R2, R4, 0x10 ;  /* 0x0000001004027836 */ /* 0x000fc60000000000 */
[----:B------:R-:W0:Y:S09]  /*0db0*/  SHFL.DOWN PT, R0, R7, 0x8, R5 ;  /* 0x0900000007007989 */ /* 0x000e3200000e0005 */
[----:B0-----:R-:W-:Y:S01]  /*0dc0*/  @!P0 FADD R7, R7, R0 ;  /* 0x0000000007078221 */ /* 0x001fe20000000000 */
[----:B------:R-:W-:-:S02]  /*0dd0*/  ISETP.GT.AND P0, PT, R2, R5, PT ;  /* 0x000000050200720c */ /* 0x000fc40003f04270 */
[----:B------:R-:W-:Y:S02]  /*0de0*/  @!P1 SHF.R.U32.HI R2, RZ, 0x3, R9 ;  /* 0x00000003ff029819 */ /* 0x000fe40000011609 */
[----:B------:R-:W0:Y:S02]  /*0df0*/  SHFL.DOWN PT, R0, R7, 0x10, R5 ;  /* 0x0a00000007007989 */ /* 0x000e2400000e0005 */
[----:B------:R-:W-:-:S04]  /*0e00*/  @!P1 LOP3.LUT R2, R2, 0x7c, RZ, 0xc0, !PT ;  /* 0x0000007c02029812 */ /* 0x000fc800078ec0ff */
[----:B------:R-:W-:-:S03]  /*0e10*/  @!P1 IADD3 R3, PT, PT, R2, R3, RZ ;  /* 0x0000000302039210 */ /* 0x000fc60007ffe0ff */
[----:B0-----:R-:W-:Y:S01]  /*0e20*/  @!P0 FADD R7, R7, R0 ;  /* 0x0000000007078221 */ /* 0x001fe20000000000 */
[----:B------:R-:W-:-:S04]  /*0e30*/  ISETP.NE.AND P0, PT, R9, RZ, PT ;  /* 0x000000ff0900720c */ /* 0x000fc80003f05270 */
[----:B------:R-:W-:-:S05]  /*0e40*/  MOV R0, R7 ;  /* 0x0000000700007202 */ /* 0x000fca0000000f00 */
[----:B------:R4:W-:Y:S01]  /*0e50*/  @!P1 STS [R3+0x8], R0 ;  /* 0x0000080003009388 */ /* 0x0009e20000000800 */
[----:B------:R-:W-:Y:S06]  /*0e60*/  BAR.SYNC.DEFER_BLOCKING 0x0 ;  /* 0x0000000000007b1d */ /* 0x000fec0000010000 */
[----:B------:R-:W-:Y:S05]  /*0e70*/  @P0 BRA `(.L_x_17) ;  /* 0x0000002c00c00947 */ /* 0x000fea0003800000 */
[----:B------:R-:W0:Y:S01]  /*0e80*/  S2UR UR5, SR_CgaCtaId ;  /* 0x00000000000579c3 */ /* 0x000e220000008800 */
[----:B------:R-:W-:Y:S01]  /*0e90*/  UMOV UR4, 0x400 ;  /* 0x0000040000047882 */ /* 0x000fe20000000000 */
[C---:B------:R-:W-:Y:S02]  /*0ea0*/  ISETP.GT.AND P2, PT, R20.reuse, 0x20, PT ;  /* 0x000000201400780c */ /* 0x040fe40003f44270 */
[C---:B------:R-:W-:Y:S02]  /*0eb0*/  ISETP.GT.AND P4, PT, R20.reuse, 0x40, PT ;  /* 0x000000401400780c */ /* 0x040fe40003f84270 */
[C---:B------:R-:W-:Y:S02]  /*0ec0*/  ISETP.GT.AND P3, PT, R20.reuse, 0x60, PT ;  /* 0x000000601400780c */ /* 0x040fe40003f64270 */
[----:B------:R-:W-:Y:S01]  /*0ed0*/  ISETP.GT.AND P1, PT, R20, 0x80, PT ;  /* 0x000000801400780c */ /* 0x000fe20003f24270 */
[----:B0-----:R-:W-:-:S09]  /*0ee0*/  ULEA UR4, UR5, UR4, 0x18 ;  /* 0x0000000405047291 */ /* 0x001fd2000f8ec0ff */
[----:B----4-:R-:W0:Y:S04]  /*0ef0*/  LDS R3, [UR4+0xc] ;  /* 0x00000c04ff037984 */ /* 0x010e280008000800 */
[----:B------:R-:W1:Y:S04]  /*0f00*/  LDS.128 R4, [UR4+0x10] ;  /* 0x00001004ff047984 */ /* 0x000e680008000c00 */
[----:B------:R-:W2:Y:S01]  /*0f10*/  LDS.64 R8, [UR4+0x20] ;  /* 0x00002004ff087984 */ /* 0x000ea20008000a00 */
[----:B0-----:R-:W-:Y:S01]  /*0f20*/  @P2 FADD R0, R0, R3 ;  /* 0x0000000300002221 */ /* 0x001fe20000000000 */
[----:B------:R-:W-:-:S03]  /*0f30*/  ISETP.GT.AND P2, PT, R20, 0xa0, PT ;  /* 0x000000a01400780c */ /* 0x000fc60003f44270 */
[----:B-1----:R-:W-:Y:S01]  /*0f40*/  @P4 FADD R0, R0, R4 ;  /* 0x0000000400004221 */ /* 0x002fe20000000000 */
[----:B------:R-:W-:-:S03]  /*0f50*/  ISETP.GT.AND P4, PT, R20, 0xc0, PT ;  /* 0x000000c01400780c */ /* 0x000fc60003f84270 */
[----:B------:R-:W-:Y:S01]  /*0f60*/  @P3 FADD R0, R0, R5 ;  /* 0x0000000500003221 */ /* 0x000fe20000000000 */
[----:B------:R-:W-:-:S03]  /*0f70*/  ISETP.GT.AND P3, PT, R20, 0xe0, PT ;  /* 0x000000e01400780c */ /* 0x000fc60003f64270 */
[----:B------:R-:W-:-:S04]  /*0f80*/  @P1 FADD R0, R0, R6 ;  /* 0x0000000600001221 */ /* 0x000fc80000000000 */
[----:B------:R-:W-:-:S04]  /*0f90*/  @P2 FADD R0, R0, R7 ;  /* 0x0000000700002221 */ /* 0x000fc80000000000 */
[----:B--2---:R-:W-:-:S04]  /*0fa0*/  @P4 FADD R0, R0, R8 ;  /* 0x0000000800004221 */ /* 0x004fc80000000000 */
[----:B------:R-:W-:Y:S01]  /*0fb0*/  @P3 FADD R0, R0, R9 ;  /* 0x0000000900003221 */ /* 0x000fe20000000000 */
[----:B------:R-:W-:Y:S06]  /*0fc0*/  BRA `(.L_x_17) ;  /* 0x0000002c006c7947 */ /* 0x000fec0003800000 */
.L_x_3:
[----:B------:R-:W0:Y:S01]  /*0fd0*/  S2R R0, SR_TID.X ;  /* 0x0000000000007919 */ /* 0x000e220000002100 */
[----:B------:R-:W1:Y:S01]  /*0fe0*/  LDC.64 R2, c[0x0][0x380] ;  /* 0x0000e000ff027b82 */ /* 0x000e620000000a00 */
[----:B0-----:R-:W-:-:S05]  /*0ff0*/  SHF.L.U32 R5, R0, 0x2, RZ ;  /* 0x0000000200057819 */ /* 0x001fca00000006ff */
[----:B-1----:R-:W-:-:S05]  /*1000*/  IMAD.WIDE.U32 R2, R5, 0x4, R2 ;  /* 0x0000000405027825 */ /* 0x002fca00078e0002 */
[----:B------:R-:W2:Y:S04]  /*1010*/  LDG.E.128.CONSTANT R4, desc[UR6][R2.64] ;  /* 0x0000000602047981 */ /* 0x000ea8000c1e9d00 */
[----:B------:R-:W3:Y:S04]  /*1020*/  LDG.E.128.CONSTANT R8, desc[UR6][R2.64+0x1000] ;  /* 0x0010000602087981 */ /* 0x000ee8000c1e9d00 */
[----:B------:R-:W4:Y:S04]  /*1030*/  LDG.E.128.CONSTANT R12, desc[UR6][R2.64+0x2000] ;  /* 0x00200006020c7981 */ /* 0x000f28000c1e9d00 */
[----:B------:R-:W5:Y:S01]  /*1040*/  LDG.E.128.CONSTANT R16, desc[UR6][R2.64+0x3000] ;  /* 0x0030000602107981 */ /* 0x000f62000c1e9d00 */
[----:B------:R-:W-:Y:S01]  /*1050*/  ISETP.GE.U32.AND P0, PT, R20, 0x2000, PT ;  /* 0x000020001400780c */ /* 0x000fe20003f06070 */
[----:B------:R-:W-:-:S02]  /*1060*/  HFMA2 R23, -RZ, RZ, 0, 0.00048828125 ;  /* 0x00001000ff177431 */ /* 0x000fc400000001ff */
[----:B--2---:R-:W-:Y:S01]  /*1070*/  FADD R4, R4, R5 ;  /* 0x0000000504047221 */ /* 0x004fe20000000000 */
[----:B------:R-:W-:Y:S01]  /*1080*/  FADD R7, R6, R7 ;  /* 0x0000000706077221 */ /* 0x000fe20000000000 */
[----:B---3--:R-:W-:Y:S01]  /*1090*/  FADD R8, R8, R9 ;  /* 0x0000000908087221 */ /* 0x008fe20000000000 */
[----:B------:R-:W-:Y:S02]  /*10a0*/  FADD R11, R10, R11 ;  /* 0x0000000b0a0b7221 */ /* 0x000fe40000000000 */
[----:B------:R-:W-:Y:S01]  /*10b0*/  FADD R4, R4, R7 ;  /* 0x0000000704047221 */ /* 0x000fe20000000000 */
[----:B----4-:R-:W-:Y:S01]  /*10c0*/  FADD R12, R12, R13 ;  /* 0x0000000d0c0c7221 */ /* 0x010fe20000000000 */
[----:B------:R-:W-:Y:S01]  /*10d0*/  FADD R15, R14, R15 ;  /* 0x0000000f0e0f7221 */ /* 0x000fe20000000000 */
[----:B------:R-:W-:Y:S01]  /*10e0*/  FADD R11, R8, R11 ;  /* 0x0000000b080b7221 */ /* 0x000fe20000000000 */
[----:B-----5:R-:W-:Y:S01]  /*10f0*/  FADD R16, R16, R17 ;  /* 0x0000001110107221 */ /* 0x020fe20000000000 */
[----:B------:R-:W-:Y:S01]  /*1100*/  FADD R19, R18, R19 ;  /* 0x0000001312137221 */ /* 0x000fe20000000000 */
[----:B------:R-:W-:Y:S01]  /*1110*/  FADD R12, R12, R15 ;  /* 0x0000000f0c0c7221 */ /* 0x000fe20000000000 */
[----:B------:R-:W-:-:S02]  /*1120*/  FADD R4, R4, R11 ;  /* 0x0000000b04047221 */ /* 0x000fc40000000000 */
[----:B------:R-:W-:-:S04]  /*1130*/  FADD R19, R16, R19 ;  /* 0x0000001310137221 */ /* 0x000fc80000000000 */
[----:B------:R-:W-:-:S04]  /*1140*/  FADD R19, R12, R19 ;  /* 0x000000130c137221 */ /* 0x000fc80000000000 */
[----:B------:R-:W-:Y:S01]  /*1150*/  FADD R21, R4, R19 ;  /* 0x0000001304157221 */ /* 0x000fe20000000000 */
[----:B------:R-:W-:Y:S06]  /*1160*/  @!P0 BRA `(.L_x_18) ;  /* 0x00000000007c8947 */ /* 0x000fec0003800000 */
[----:B------:R-:W0:Y:S01]  /*1170*/  LDC R24, c[0x0][0x390] ;  /* 0x0000e400ff187b82 */ /* 0x000e220000000800 */
[----:B------:R-:W-:Y:S02]  /*1180*/  IADD3 R22, PT, PT, R20, -0x1000, RZ ;  /* 0xfffff00014167810 */ /* 0x000fe40007ffe0ff */
[----:B------:R-:W-:-:S07]  /*1190*/  MOV R23, 0x1000 ;  /* 0x0000100000177802 */ /* 0x000fce0000000f00 */
.L_x_20:
[----:B------:R-:W-:-:S05]  /*11a0*/  IMAD.WIDE R26, R23, 0x4, R2 ;  /* 0x00000004171a7825 */ /* 0x000fca00078e0202 */
[----:B------:R-:W2:Y:S04]  /*11b0*/  LDG.E.128.CONSTANT R16, desc[UR6][R26.64+0x2000] ;  /* 0x002000061a107981 */ /* 0x000ea8000c1e9d00 */
[----:B------:R-:W3:Y:S04]  /*11c0*/  LDG.E.128.CONSTANT R4, desc[UR6][R26.64+0x3000] ;  /* 0x003000061a047981 */ /* 0x000ee8000c1e9d00 */
[----:B------:R-:W4:Y:S04]  /*11d0*/  LDG.E.128.CONSTANT R8, desc[UR6][R26.64] ;  /* 0x000000061a087981 */ /* 0x000f28000c1e9d00 */
[----:B------:R-:W5:Y:S01]  /*11e0*/  LDG.E.128.CONSTANT R12, desc[UR6][R26.64+0x1000] ;  /* 0x001000061a0c7981 */ /* 0x000f62000c1e9d00 */
[----:B0-----:R-:W-:Y:S01]  /*11f0*/  MOV R20, R24 ;  /* 0x0000001800147202 */ /* 0x001fe20000000f00 */
[----:B--2---:R-:W-:Y:S01]  /*1200*/  FADD R17, R17, R18 ;  /* 0x0000001211117221 */ /* 0x004fe20000000000 */
[----:B---3--:R-:W-:-:S02]  /*1210*/  FADD R18, R19, R4 ;  /* 0x0000000413127221 */ /* 0x008fc40000000000 */
[----:B------:R-:W-:Y:S01]  /*1220*/  IADD3 R4, PT, PT, -R23, R20, RZ ;  /* 0x0000001417047210 */ /* 0x000fe20007ffe1ff */
[----:B------:R-:W-:Y:S01]  /*1230*/  FADD R5, R5, R6 ;  /* 0x0000000605057221 */ /* 0x000fe20000000000 */
[----:B----4-:R-:W-:Y:S01]  /*1240*/  FADD R9, R9, R10 ;  /* 0x0000000a09097221 */ /* 0x010fe20000000000 */
[----:B------:R-:W-:Y:S01]  /*1250*/  FADD R8, R8, R21 ;  /* 0x0000001508087221 */ /* 0x000fe20000000000 */
[----:B------:R-:W-:Y:S01]  /*1260*/  ISETP.GE.AND P0, PT, R4, 0x1000, PT ;  /* 0x000010000400780c */ /* 0x000fe20003f06270 */
[----:B-----5:R-:W-:Y:S01]  /*1270*/  FADD R13, R13, R14 ;  /* 0x0000000e0d0d7221 */ /* 0x020fe20000000000 */
[----:B------:R-:W-:Y:S01]  /*1280*/  FADD R10, R11, R12 ;  /* 0x0000000c0b0a7221 */ /* 0x000fe20000000000 */
[----:B------:R-:W-:Y:S01]  /*1290*/  FADD R14, R15, R16 ;  /* 0x000000100f0e7221 */ /* 0x000fe20000000000 */
[----:B------:R-:W-:Y:S01]  /*12a0*/  FADD R8, R8, R9 ;  /* 0x0000000908087221 */ /* 0x000fe20000000000 */
[----:B------:R-:W-:Y:S01]  /*12b0*/  FADD R5, R18, R5 ;  /* 0x0000000512057221 */ /* 0x000fe20000000000 */
[----:B------:R-:W-:Y:S01]  /*12c0*/  FADD R13, R10, R13 ;  /* 0x0000000d0a0d7221 */ /* 0x000fe20000000000 */
[----:B------:R-:W-:-:S03]  /*12d0*/  FADD R14, R14, R17 ;  /* 0x000000110e0e7221 */ /* 0x000fc60000000000 */
[----:B------:R-:W-:Y:S01]  /*12e0*/  FADD R8, R8, R13 ;  /* 0x0000000d08087221 */ /* 0x000fe20000000000 */
[----:B------:R-:W-:-:S04]  /*12f0*/  FADD R5, R14, R5 ;  /* 0x000000050e057221 */ /* 0x000fc80000000000 */
[----:B------:R-:W-:-:S04]  /*1300*/  FADD R5, R8, R5 ;  /* 0x0000000508057221 */ /* 0x000fc80000000000 */
[----:B------:R-:W-:Y:S01]  /*1310*/  FADD R21, R7, R5 ;  /* 0x0000000507157221 */ /* 0x000fe20000000000 */
[----:B------:R-:W-:Y:S06]  /*1320*/  @!P0 BRA `(.L_x_19) ;  /* 0x0000000800308947 */ /* 0x000fec0003800000 */
[----:B------:R-:W-:-:S04]  /*1330*/  IADD3 R23, PT, PT, R23, 0x1000, RZ ;  /* 0x0000100017177810 */ /* 0x000fc80007ffe0ff */
[----:B------:R-:W-:-:S13]  /*1340*/  ISETP.GT.AND P0, PT, R23, R22, PT ;  /* 0x000000161700720c */ /* 0x000fda0003f04270 */
[----:B------:R-:W-:Y:S05]  /*1350*/  @!P0 BRA `(.L_x_20) ;  /* 0xfffffffc00908947 */ /* 0x000fea000383ffff */
.L_x_18:
[----:B------:R-:W-:-:S13]  /*1360*/  ISETP.GE.AND P0, PT, R23, R20, PT ;  /* 0x000000141700720c */ /* 0x000fda0003f06270 */
[----:B------:R-:W-:Y:S05]  /*1370*/  @P0 BRA `(.L_x_19) ;  /* 0x00000008001c0947 */ /* 0x000fea0003800000 */
[----:B------:R-:W-:Y:S01]  /*1380*/  IMAD.IADD R9, R20, 0x1, -R23 ;  /* 0x0000000114097824 */ /* 0x000fe200078e0a17 */
[----:B------:R-:W-:Y:S04]  /*1390*/  BSSY.RECONVERGENT B1, `(.L_x_19) ;  /* 0x0000085000017945 */ /* 0x000fe80003800200 */
[----:B------:R-:W-:-:S13]  /*13a0*/  ISETP.GE.AND P0, PT, R0, R9, PT ;  /* 0x000000090000720c */ /* 0x000fda0003f06270 */
[----:B------:R-:W-:Y:S05]  /*13b0*/  @P0 BRA `(.L_x_21) ;  /* 0x0000000800080947 */ /* 0x000fea0003800000 */
[-C--:B------:R-:W-:Y:S01]  /*13c0*/  LOP3.LUT R2, RZ, R0.reuse, RZ, 0x33, !PT ;  /* 0x00000000ff027212 */ /* 0x080fe200078e33ff */
[----:B------:R-:W-:Y:S01]  /*13d0*/  BSSY.RECONVERGENT B2, `(.L_x_22) ;  /* 0x0000015000027945 */ /* 0x000fe20003800200 */
[----:B------:R-:W-:Y:S02]  /*13e0*/  MOV R8, R0 ;  /* 0x0000000000087202 */ /* 0x000fe40000000f00 */
[----:B------:R-:W-:-:S04]  /*13f0*/  IADD3 R2, PT, PT, -R23, R20, R2 ;  /* 0x0000001417027210 */ /* 0x000fc80007ffe102 */
[C---:B------:R-:W-:Y:S02]  /*1400*/  LOP3.LUT R3, R2.reuse, 0x300, RZ, 0xc0, !PT ;  /* 0x0000030002037812 */ /* 0x040fe400078ec0ff */
[----:B------:R-:W-:Y:S02]  /*1410*/  ISETP.GE.U32.AND P1, PT, R2, 0x300, PT ;  /* 0x000003000200780c */ /* 0x000fe40003f26070 */
[----:B------:R-:W-:-:S13]  /*1420*/  ISETP.NE.AND P0, PT, R3, 0x300, PT ;  /* 0x000003000300780c */ /* 0x000fda0003f05270 */
[----:B------:R-:W-:Y:S05]  /*1430*/  @!P0 BRA `(.L_x_23) ;  /* 0x0000000000388947 */ /* 0x000fea0003800000 */
[----:B------:R-:W0:Y:S01]  /*1440*/  LDC.64 R4, c[0x0][0x380] ;  /* 0x0000e000ff047b82 */ /* 0x000e220000000a00 */
[----:B------:R-:W-:Y:S02]  /*1450*/  LEA.HI R2, R2, 0x1, RZ, 0x18 ;  /* 0x0000000102027811 */ /* 0x000fe400078fc0ff */
[----:B------:R-:W-:Y:S02]  /*1460*/  IADD3 R7, PT, PT, R0, R23, RZ ;  /* 0x0000001700077210 */ /* 0x000fe40007ffe0ff */
[----:B------:R-:W-:Y:S02]  /*1470*/  LOP3.LUT R2, R2, 0x3, RZ, 0xc0, !PT ;  /* 0x0000000302027812 */ /* 0x000fe400078ec0ff */
[----:B------:R-:W-:Y:S02]  /*1480*/  MOV R8, R0 ;  /* 0x0000000000087202 */ /* 0x000fe40000000f00 */
[----:B------:R-:W-:-:S07]  /*1490*/  IADD3 R6, PT, PT, -R2, RZ, RZ ;  /* 0x000000ff02067210 */ /* 0x000fce0007ffe1ff */
.L_x_24:
[----:B0-----:R-:W-:-:S06]  /*14a0*/  IMAD.WIDE.U32 R2, R7, 0x4, R4 ;  /* 0x0000000407027825 */ /* 0x001fcc00078e0004 */
[----:B------:R-:W2:Y:S01]  /*14b0*/  LDG.E.CONSTANT R2, desc[UR6][R2.64] ;  /* 0x0000000602027981 */ /* 0x000ea2000c1e9900 */
[----:B------:R-:W-:Y:S02]  /*14c0*/  IADD3 R6, PT, PT, R6, 0x1, RZ ;  /* 0x0000000106067810 */ /* 0x000fe40007ffe0ff */
[----:B------:R-:W-:Y:S02]  /*14d0*/  IADD3 R8, PT, PT, R8, 0x100, RZ ;  /* 0x0000010008087810 */ /* 0x000fe40007ffe0ff */
[----:B------:R-:W-:Y:S02]  /*14e0*/  ISETP.NE.AND P0, PT, R6, RZ, PT ;  /* 0x000000ff0600720c */ /* 0x000fe40003f05270 */
[----:B------:R-:W-:Y:S01]  /*14f0*/  IADD3 R7, PT, PT, R7, 0x100, RZ ;  /* 0x0000010007077810 */ /* 0x000fe20007ffe0ff */
[----:B--2---:R-:W-:-:S10]  /*1500*/  FADD R21, R2, R21 ;  /* 0x0000001502157221 */ /* 0x004fd40000000000 */
[----:B------:R-:W-:Y:S05]  /*1510*/  @P0 BRA `(.L_x_24) ;  /* 0xfffffffc00e00947 */ /* 0x000fea000383ffff */
.L_x_23:
[----:B------:R-:W-:Y:S05]  /*1520*/  BSYNC.RECONVERGENT B2 ;  /* 0x0000000000027941 */ /* 0x000fea0003800200 */
.L_x_22:
[----:B------:R-:W-:Y:S05]  /*1530*/  @!P1 BRA `(.L_x_21) ;  /* 0x0000000400a89947 */ /* 0x000fea0003800000 */
[----:B------:R-:W0:Y:S01]  /*1540*/  LDCU.64 UR4, c[0x0][0x380] ;  /* 0x00007000ff0477ac */ /* 0x000e220008000a00 */
[----:B------:R-:W-:Y:S01]  /*1550*/  IADD3 R5, PT, PT, R9, -R8, RZ ;  /* 0x8000000809057210 */ /* 0x000fe20007ffe0ff */
[----:B------:R-:W-:Y:S01]  /*1560*/  BSSY.RECONVERGENT B2, `(.L_x_25) ;  /* 0x000003b000027945 */ /* 0x000fe20003800200 */
[CC--:B------:R-:W-:Y:S02]  /*1570*/  IADD3 R3, P0, PT, R8.reuse, R23.reuse, RZ ;  /* 0x0000001708037210 */ /* 0x0c0fe40007f1e0ff */
[----:B------:R-:W-:Y:S02]  /*1580*/  ISETP.GT.AND P1, PT, R5, 0xc00, PT ;  /* 0x00000c000500780c */ /* 0x000fe40003f24270 */
[----:B------:R-:W-:Y:S02]  /*1590*/  IADD3.X R4, PT, PT, RZ, RZ, RZ, P0, !PT ;  /* 0x000000ffff047210 */ /* 0x000fe400007fe4ff */
[----:B------:R-:W-:Y:S02]  /*15a0*/  IADD3 R11, PT, PT, R8, R23, RZ ;  /* 0x00000017080b7210 */ /* 0x000fe40007ffe0ff */
[----:B0-----:R-:W-:-:S04]  /*15b0*/  LEA R2, P0, R3, UR4, 0x2 ;  /* 0x0000000403027c11 */ /* 0x001fc8000f8010ff */
[----:B------:R-:W-:Y:S02]  /*15c0*/  LEA.HI.X R3, R3, UR5, R4, 0x2, P0 ;  /* 0x0000000503037c11 */ /* 0x000fe400080f1404 */
[----:B------:R-:W-:-:S05]  /*15d0*/  IADD3 R2, P0, PT, R2, 0x800, RZ ;  /* 0x0000080002027810 */ /* 0x000fca0007f1e0ff */
[----:B------:R-:W-:Y:S01]  /*15e0*/  IMAD.X R3, RZ, RZ, R3, P0 ;  /* 0x000000ffff037224 */ /* 0x000fe200000e0603 */
[----:B------:R-:W-:Y:S01]  /*15f0*/  PLOP3.LUT P0, PT, PT, PT, PT, 0x80, 0x8 ;  /* 0x000000000008781c */ /* 0x000fe20003f0f070 */
[----:B------:R-:W-:-:S12]  /*1600*/  @!P1 BRA `(.L_x_26) ;  /* 0x0000000000c09947 */ /* 0x000fd80003800000 */
[----:B------:R-:W-:Y:S02]  /*1610*/  PLOP3.LUT P0, PT, PT, PT, PT, 0x8, 0x80 ;  /* 0x000000000080781c */ /* 0x000fe40003f0e170 */
[----:B------:R-:W-:-:S11]  /*1620*/  IADD3 R13, PT, PT, R9, -0xc00, RZ ;  /* 0xfffff400090d7810 */ /* 0x000fd60007ffe0ff */
.L_x_27:
[----:B------:R-:W0:Y:S01]  /*1630*/  LDC.64 R4, c[0x0][0x380] ;  /* 0x0000e000ff047b82 */ /* 0x000e220000000a00 */
[----:B------:R-:W2:Y:S01]  /*1640*/  LDG.E.CONSTANT R10, desc[UR6][R2.64+-0x400] ;  /* 0xfffc0006020a7981 */ /* 0x000ea2000c1e9900 */
[----:B------:R-:W-:-:S03]  /*1650*/  IADD3 R25, PT, PT, R11, 0x400, RZ ;  /* 0x000004000b197810 */ /* 0x000fc60007ffe0ff */
[----:B------:R-:W3:Y:S04]  /*1660*/  LDG.E.CONSTANT R19, desc[UR6][R2.64] ;  /* 0x0000000602137981 */ /* 0x000ee8000c1e9900 */
[----:B------:R-:W4:Y:S01]  /*1670*/  LDG.E.CONSTANT R18, desc[UR6][R2.64+0x400] ;  /* 0x0004000602127981 */ /* 0x000f22000c1e9900 */
[----:B------:R-:W-:-:S03]  /*1680*/  IADD3 R7, PT, PT, R11, 0x800, RZ ;  /* 0x000008000b077810 */ /* 0x000fc60007ffe0ff */
[----:B------:R-:W5:Y:S04]  /*1690*/  LDG.E.CONSTANT R16, desc[UR6][R2.64+0xc00] ;  /* 0x000c000602107981 */ /* 0x000f68000c1e9900 */
[----:B------:R-:W5:Y:S04]  /*16a0*/  LDG.E.CONSTANT R15, desc[UR6][R2.64+0x1000] ;  /* 0x00100006020f7981 */ /* 0x000f68000c1e9900 */
[----:B------:R-:W5:Y:S01]  /*16b0*/  LDG.E.CONSTANT R14, desc[UR6][R2.64+0x1400] ;  /* 0x00140006020e7981 */ /* 0x000f62000c1e9900 */
[----:B0-----:R-:W-:-:S03]  /*16c0*/  IMAD.WIDE.U32 R22, R11, 0x4, R4 ;  /* 0x000000040b167825 */ /* 0x001fc600078e0004 */
[----:B------:R-:W5:Y:S04]  /*16d0*/  LDG.E.CONSTANT R20, desc[UR6][R2.64+0x2000] ;  /* 0x0020000602147981 */ /* 0x000f68000c1e9900 */
[----:B------:R0:W2:Y:S01]  /*16e0*/  LDG.E.CONSTANT R12, desc[UR6][R22.64] ;  /* 0x00000006160c7981 */ /* 0x0000a2000c1e9900 */
[----:B------:R-:W-:-:S03]  /*16f0*/  IMAD.WIDE.U32 R24, R25, 0x4, R4 ;  /* 0x0000000419187825 */ /* 0x000fc600078e0004 */
[----:B------:R-:W5:Y:S04]  /*1700*/  LDG.E.CONSTANT R26, desc[UR6][R2.64+0x3000] ;  /* 0x00300006021a7981 */ /* 0x000f68000c1e9900 */
[----:B------:R-:W5:Y:S01]  /*1710*/  LDG.E.CONSTANT R17, desc[UR6][R24.64] ;  /* 0x0000000618117981 */ /* 0x000f62000c1e9900 */
[--C-:B------:R-:W-:Y:S01]  /*1720*/  IMAD.WIDE.U32 R6, R7, 0x4, R4.reuse ;  /* 0x0000000407067825 */ /* 0x100fe200078e0004 */
[----:B0-----:R-:W-:Y:S02]  /*1730*/  IADD3 R23, PT, PT, R11, 0xc00, RZ ;  /* 0x00000c000b177810 */ /* 0x001fe40007ffe0ff */
[----:B------:R-:W5:Y:S04]  /*1740*/  LDG.E.CONSTANT R22, desc[UR6][R2.64+0x1c00] ;  /* 0x001c000602167981 */ /* 0x000f68000c1e9900 */
[----:B------:R-:W5:Y:S01]  /*1750*/  LDG.E.CONSTANT R6, desc[UR6][R6.64] ;  /* 0x0000000606067981 */ /* 0x000f62000c1e9900 */
[----:B------:R-:W-:-:S03]  /*1760*/  IMAD.WIDE.U32 R4, R23, 0x4, R4 ;  /* 0x0000000417047825 */ /* 0x000fc600078e0004 */
[----:B------:R-:W5:Y:S04]  /*1770*/  LDG.E.CONSTANT R23, desc[UR6][R2.64+0x2400] ;  /* 0x0024000602177981 */ /* 0x000f68000c1e9900 */
[----:B------:R-:W5:Y:S04]  /*1780*/  LDG.E.CONSTANT R4, desc[UR6][R4.64] ;  /* 0x0000000604047981 */ /* 0x000f68000c1e9900 */
[----:B------:R-:W5:Y:S04]  /*1790*/  LDG.E.CONSTANT R24, desc[UR6][R2.64+0x2c00] ;  /* 0x002c000602187981 */ /* 0x000f68000c1e9900 */
[----:B------:R0:W5:Y:S01]  /*17a0*/  LDG.E.CONSTANT R25, desc[UR6][R2.64+0x3400] ;  /* 0x0034000602197981 */ /* 0x000162000c1e9900 */
[----:B------:R-:W-:-:S04]  /*17b0*/  IADD3 R8, PT, PT, R8, 0x1000, RZ ;  /* 0x0000100008087810 */ /* 0x000fc80007ffe0ff */
[----:B------:R-:W-:Y:S02]  /*17c0*/  ISETP.GE.AND P1, PT, R8, R13, PT ;  /* 0x0000000d0800720c */ /* 0x000fe40003f26270 */
[----:B0-----:R-:W-:Y:S02]  /*17d0*/  IADD3 R2, P2, PT, R2, 0x4000, RZ ;  /* 0x0000400002027810 */ /* 0x001fe40007f5e0ff */
[----:B------:R-:W-:Y:S02]  /*17e0*/  IADD3 R11, PT, PT, R11, 0x1000, RZ ;  /* 0x000010000b0b7810 */ /* 0x000fe40007ffe0ff */
[----:B------:R-:W-:Y:S01]  /*17f0*/  IADD3.X R3, PT, PT, RZ, R3, RZ, P2, !PT ;  /* 0x00000003ff037210 */ /* 0x000fe200017fe4ff */
[----:B--2---:R-:W-:-:S04]  /*1800*/  FADD R21, R12, R21 ;  /* 0x000000150c157221 */ /* 0x004fc80000000000 */
[----:B------:R-:W-:-:S04]  /*1810*/  FADD R10, R21, R10 ;  /* 0x0000000a150a7221 */ /* 0x000fc80000000000 */
[----:B---3--:R-:W-:-:S04]  /*1820*/  FADD R19, R10, R19 ;  /* 0x000000130a137221 */ /* 0x008fc80000000000 */
[----:B----4-:R-:W-:-:S04]  /*1830*/  FADD R18, R19, R18 ;  /* 0x0000001213127221 */ /* 0x010fc80000000000 */
[----:B-----5:R-:W-:-:S04]  /*1840*/  FADD R17, R18, R17 ;  /* 0x0000001112117221 */ /* 0x020fc80000000000 */
        /* <DEDUP_REMOVED lines=12> */
.L_x_26:
[----:B------:R-:W-:Y:S05]  /*1910*/  BSYNC.RECONVERGENT B2 ;  /* 0x0000000000027941 */ /* 0x000fea0003800200 */
.L_x_25:
[----:B------:R-:W-:Y:S01]  /*1920*/  IADD3 R4, PT, PT, R9, -R8, RZ ;  /* 0x8000000809047210 */ /* 0x000fe20007ffe0ff */
[----:B------:R-:W-:Y:S03]  /*1930*/  BSSY.RECONVERGENT B2, `(.L_x_28) ;  /* 0x000001e000027945 */ /* 0x000fe60003800200 */
[----:B------:R-:W-:-:S13]  /*1940*/  ISETP.GT.AND P1, PT, R4, 0x400, PT ;  /* 0x000004000400780c */ /* 0x000fda0003f24270 */
[----:B------:R-:W-:Y:S05]  /*1950*/  @!P1 BRA `(.L_x_29) ;  /* 0x00000000006c9947 */ /* 0x000fea0003800000 */
[----:B------:R-:W0:Y:S01]  /*1960*/  LDC.64 R6, c[0x0][0x380] ;  /* 0x0000e000ff067b82 */ /* 0x000e220000000a00 */
[----:B------:R-:W2:Y:S01]  /*1970*/  LDG.E.CONSTANT R10, desc[UR6][R2.64+-0x400] ;  /* 0xfffc0006020a7981 */ /* 0x000ea2000c1e9900 */
[----:B------:R-:W-:-:S03]  /*1980*/  VIADD R15, R11, 0x400 ;  /* 0x000004000b0f7836 */ /* 0x000fc60000000000 */
[----:B------:R-:W3:Y:S04]  /*1990*/  LDG.E.CONSTANT R13, desc[UR6][R2.64] ;  /* 0x00000006020d7981 */ /* 0x000ee8000c1e9900 */
[----:B------:R-:W4:Y:S04]  /*19a0*/  LDG.E.CONSTANT R17, desc[UR6][R2.64+0xc00] ;  /* 0x000c000602117981 */ /* 0x000f28000c1e9900 */
[----:B------:R-:W5:Y:S04]  /*19b0*/  LDG.E.CONSTANT R19, desc[UR6][R2.64+0x1000] ;  /* 0x0010000602137981 */ /* 0x000f68000c1e9900 */
[----:B------:R1:W5:Y:S01]  /*19c0*/  LDG.E.CONSTANT R23, desc[UR6][R2.64+0x1400] ;  /* 0x0014000602177981 */ /* 0x000362000c1e9900 */
[----:B0-----:R-:W-:-:S06]  /*19d0*/  IMAD.WIDE.U32 R4, R11, 0x4, R6 ;  /* 0x000000040b047825 */ /* 0x001fcc00078e0006 */
[----:B------:R-:W2:Y:S01]  /*19e0*/  LDG.E.CONSTANT R4, desc[UR6][R4.64] ;  /* 0x0000000604047981 */ /* 0x000ea2000c1e9900 */
[----:B------:R-:W-:-:S03]  /*19f0*/  IMAD.WIDE.U32 R6, R15, 0x4, R6 ;  /* 0x000000040f067825 */ /* 0x000fc600078e0006 */
[----:B------:R-:W4:Y:S04]  /*1a00*/  LDG.E.CONSTANT R15, desc[UR6][R2.64+0x400] ;  /* 0x00040006020f7981 */ /* 0x000f28000c1e9900 */
[----:B------:R-:W5:Y:S01]  /*1a10*/  LDG.E.CONSTANT R7, desc[UR6][R6.64] ;  /* 0x0000000606077981 */ /* 0x000f62000c1e9900 */
[----:B------:R-:W-:Y:S02]  /*1a20*/  PLOP3.LUT P0, PT, PT, PT, PT, 0x8, 0x80 ;  /* 0x000000000080781c */ /* 0x000fe40003f0e170 */
[----:B------:R-:W-:Y:S02]  /*1a30*/  IADD3 R8, PT, PT, R8, 0x800, RZ ;  /* 0x0000080008087810 */ /* 0x000fe40007ffe0ff */
[----:B------:R-:W-:Y:S01]  /*1a40*/  IADD3 R11, PT, PT, R11, 0x800, RZ ;  /* 0x000008000b0b7810 */ /* 0x000fe20007ffe0ff */
[----:B--2---:R-:W-:-:S04]  /*1a50*/  FADD R21, R21, R4 ;  /* 0x0000000415157221 */ /* 0x004fc80000000000 */
[----:B------:R-:W-:-:S04]  /*1a60*/  FADD R10, R21, R10 ;  /* 0x0000000a150a7221 */ /* 0x000fc80000000000 */
[----:B---3--:R-:W-:-:S04]  /*1a70*/  FADD R10, R10, R13 ;  /* 0x0000000d0a0a7221 */ /* 0x008fc80000000000 */
[----:B----4-:R-:W-:-:S04]  /*1a80*/  FADD R10, R10, R15 ;  /* 0x0000000f0a0a7221 */ /* 0x010fc80000000000 */
[----:B-----5:R-:W-:Y:S01]  /*1a90*/  FADD R10, R10, R7 ;  /* 0x000000070a0a7221 */ /* 0x020fe20000000000 */
[----:B------:R-:W-:-:S03]  /*1aa0*/  IADD3 R4, P1, PT, R2, 0x2000, RZ ;  /* 0x0000200002047810 */ /* 0x000fc60007f3e0ff */
[----:B------:R-:W-:Y:S01]  /*1ab0*/  FADD R10, R10, R17 ;  /* 0x000000110a0a7221 */ /* 0x000fe20000000000 */
[----:B------:R-:W-:-:S03]  /*1ac0*/  IADD3.X R5, PT, PT, RZ, R3, RZ, P1, !PT ;  /* 0x00000003ff057210 */ /* 0x000fc60000ffe4ff */
[----:B------:R-:W-:Y:S01]  /*1ad0*/  FADD R10, R10, R19 ;  /* 0x000000130a0a7221 */ /* 0x000fe20000000000 */
[----:B-1----:R-:W-:Y:S02]  /*1ae0*/  MOV R2, R4 ;  /* 0x0000000400027202 */ /* 0x002fe40000000f00 */
[----:B------:R-:W-:Y:S01]  /*1af0*/  MOV R3, R5 ;  /* 0x0000000500037202 */ /* 0x000fe20000000f00 */
[----:B------:R-:W-:-:S07]  /*1b00*/  FADD R21, R10, R23 ;  /* 0x000000170a157221 */ /* 0x000fce0000000000 */
.L_x_29:
[----:B------:R-:W-:Y:S05]  /*1b10*/  BSYNC.RECONVERGENT B2 ;  /* 0x0000000000027941 */ /* 0x000fea0003800200 */
.L_x_28:
[----:B------:R-:W-:-:S13]  /*1b20*/  ISETP.LT.OR P0, PT, R8, R9, P0 ;  /* 0x000000090800720c */ /* 0x000fda0000701670 */
[----:B------:R-:W-:Y:S05]  /*1b30*/  @!P0 BRA `(.L_x_21) ;  /* 0x0000000000288947 */ /* 0x000fea0003800000 */
[----:B------:R-:W0:Y:S01]  /*1b40*/  LDC.64 R4, c[0x0][0x380] ;  /* 0x0000e000ff047b82 */ /* 0x000e220000000a00 */
[----:B------:R-:W2:Y:S04]  /*1b50*/  LDG.E.CONSTANT R6, desc[UR6][R2.64+-0x400] ;  /* 0xfffc000602067981 */ /* 0x000ea8000c1e9900 */
[----:B------:R-:W3:Y:S04]  /*1b60*/  LDG.E.CONSTANT R7, desc[UR6][R2.64] ;  /* 0x0000000602077981 */ /* 0x000ee8000c1e9900 */
[----:B------:R-:W4:Y:S01]  /*1b70*/  LDG.E.CONSTANT R9, desc[UR6][R2.64+0x400] ;  /* 0x0004000602097981 */ /* 0x000f22000c1e9900 */
[----:B0-----:R-:W-:-:S06]  /*1b80*/  IMAD.WIDE.U32 R4, R11, 0x4, R4 ;  /* 0x000000040b047825 */ /* 0x001fcc00078e0004 */
[----:B------:R-:W5:Y:S02]  /*1b90*/  LDG.E.CONSTANT R4, desc[UR6][R4.64] ;  /* 0x0000000604047981 */ /* 0x000f64000c1e9900 */
[----:B-----5:R-:W-:-:S04]  /*1ba0*/  FADD R21, R21, R4 ;  /* 0x0000000415157221 */ /* 0x020fc80000000000 */
[----:B--2---:R-:W-:-:S04]  /*1bb0*/  FADD R6, R21, R6 ;  /* 0x0000000615067221 */ /* 0x004fc80000000000 */
[----:B---3--:R-:W-:-:S04]  /*1bc0*/  FADD R6, R6, R7 ;  /* 0x0000000706067221 */ /* 0x008fc80000000000 */
[----:B----4-:R-:W-:-:S07]  /*1bd0*/  FADD R21, R6, R9 ;  /* 0x0000000906157221 */ /* 0x010fce0000000000 */
.L_x_21:
[----:B------:R-:W-:Y:S05]  /*1be0*/  BSYNC.RECONVERGENT B1 ;  /* 0x0000000000017941 */ /* 0x000fea0003800200 */
.L_x_19:
[----:B------:R-:W0:Y:S01]  /*1bf0*/  S2R R6, SR_LANEID ;  /* 0x0000000000067919 */ /* 0x000e220000000000 */
[----:B------:R-:W1:Y:S01]  /*1c00*/  SHFL.DOWN PT, R2, R21, 0x1, 0x1f ;  /* 0x08201f0015027f89 */ /* 0x000e6200000e0000 */
[C---:B0-----:R-:W-:Y:S02]  /*1c10*/  ISETP.GT.AND P0, PT, R6.reuse, 0x1e, PT ;  /* 0x0000001e0600780c */ /* 0x041fe40003f04270 */
[----:B------:R-:W-:-:S11]  /*1c20*/  ISETP.NE.AND P1, PT, R6, RZ, PT ;  /* 0x000000ff0600720c */ /* 0x000fd60003f25270 */
[----:B-1----:R-:W-:Y:S01]  /*1c30*/  @!P0 FADD R21, R2, R21 ;  /* 0x0000001502158221 */ /* 0x002fe20000000000 */
[----:B------:R-:W-:Y:S01]  /*1c40*/  ISETP.GT.AND P0, PT, R6, 0x1d, PT ;  /* 0x0000001d0600780c */ /* 0x000fe20003f04270 */
[----:B------:R-:W0:Y:S01]  /*1c50*/  @!P1 S2R R5, SR_CgaCtaId ;  /* 0x0000000000059919 */ /* 0x000e220000008800 */
[----:B------:R-:W-:Y:S02]  /*1c60*/  @!P1 MOV R4, 0x400 ;  /* 0x0000040000049802 */ /* 0x000fe40000000f00 */
[----:B------:R-:W-:Y:S01]  /*1c70*/  @!P1 SHF.R.U32.HI R3, RZ, 0x3, R0 ;  /* 0x00000003ff039819 */ /* 0x000fe20000011600 */
[----:B------:R-:W1:Y:S03]  /*1c80*/  SHFL.DOWN PT, R2, R21, 0x2, 0x1f ;  /* 0x08401f0015027f89 */ /* 0x000e6600000e0000 */
[----:B------:R-:W-:-:S05]  /*1c90*/  @!P1 LOP3.LUT R3, R3, 0x7c, RZ, 0xc0, !PT ;  /* 0x0000007c03039812 */ /* 0x000fca00078ec0ff */
[----:B-1----:R-:W-:Y:S01]  /*1ca0*/  @!P0 FADD R21, R21, R2 ;  /* 0x0000000215158221 */ /* 0x002fe20000000000 */
[----:B------:R-:W-:Y:S02]  /*1cb0*/  ISETP.GT.AND P0, PT, R6, 0x1b, PT ;  /* 0x0000001b0600780c */ /* 0x000fe40003f04270 */
[----:B0-----:R-:W-:Y:S02]  /*1cc0*/  @!P1 LEA R4, R5, R4, 0x18 ;  /* 0x0000000405049211 */ /* 0x001fe400078ec0ff */
[----:B------:R-:W0:Y:S02]  /*1cd0*/  SHFL.DOWN PT, R2, R21, 0x4, 0x1f ;  /* 0x08801f0015027f89 */ /* 0x000e2400000e0000 */
[----:B------:R-:W-:-:S07]  /*1ce0*/  @!P1 IADD3 R3, PT, PT, R3, R4, RZ ;  /* 0x0000000403039210 */ /* 0x000fce0007ffe0ff */
        /* <DEDUP_REMOVED lines=12> */
[----:B------:R-:W0:Y:S01]  /*1db0*/  S2UR UR5, SR_CgaCtaId ;  /* 0x00000000000579c3 */ /* 0x000e220000008800 */
[----:B------:R-:W-:Y:S02]  /*1dc0*/  UMOV UR4, 0x400 ;  /* 0x0000040000047882 */ /* 0x000fe40000000000 */
[----:B0-----:R-:W-:-:S09]  /*1dd0*/  ULEA UR4, UR5, UR4, 0x18 ;  /* 0x0000000405047291 */ /* 0x001fd2000f8ec0ff */
[----:B---3--:R-:W0:Y:S04]  /*1de0*/  LDS R3, [UR4+0xc] ;  /* 0x00000c04ff037984 */ /* 0x008e280008000800 */
        /* <DEDUP_REMOVED lines=10> */
.L_x_2:
        /* <DEDUP_REMOVED lines=12> */
.L_x_32:
[----:B------:R-:W-:Y:S05]  /*1f50*/  BSYNC.RECONVERGENT B1 ;  /* 0x0000000000017941 */ /* 0x000fea0003800200 */
.L_x_31:
[----:B------:R-:W-:Y:S01]  /*1f60*/  ISETP.GE.AND P0, PT, R11, R20, PT ;  /* 0x000000140b00720c */ /* 0x000fe20003f06270 */
[----:B------:R-:W-:-:S12]  /*1f70*/  BSSY.RECONVERGENT B1, `(.L_x_33) ;  /* 0x0000074000017945 */ /* 0x000fd80003800200 */
[----:B------:R-:W-:Y:S05]  /*1f80*/  @P0 BRA `(.L_x_34) ;  /* 0x0000000400c80947 */ /* 0x000fea0003800000 */
[----:B0-----:R-:W-:Y:S01]  /*1f90*/  LOP3.LUT R3, RZ, R11, RZ, 0x33, !PT ;  /* 0x0000000bff037212 */ /* 0x001fe200078e33ff */
[----:B------:R-:W-:Y:S04]  /*1fa0*/  BSSY.RECONVERGENT B2, `(.L_x_35) ;  /* 0x0000015000027945 */ /* 0x000fe80003800200 */
[----:B------:R-:W-:-:S05]  /*1fb0*/  IMAD.IADD R4, R3, 0x1, R20 ;  /* 0x0000000103047824 */ /* 0x000fca00078e0214 */
        /* <DEDUP_REMOVED lines=10> */
.L_x_37:
[----:B------:R-:W-:-:S06]  /*2060*/  MOV R3, R5 ;  /* 0x0000000500037202 */ /* 0x000fcc0000000f00 */
[----:B------:R0:W2:Y:S01]  /*2070*/  LDG.E.CONSTANT R3, desc[UR6][R2.64] ;  /* 0x0000000602037981 */ /* 0x0000a2000c1e9900 */
[----:B------:R-:W-:Y:S02]  /*2080*/  IADD3 R4, PT, PT, R4, 0x1, RZ ;  /* 0x0000000104047810 */ /* 0x000fe40007ffe0ff */
[----:B------:R-:W-:Y:S02]  /*2090*/  IADD3 R11, PT, PT, R11, 0x100, RZ ;  /* 0x000001000b0b7810 */ /* 0x000fe40007ffe0ff */
[----:B------:R-:W-:Y:S02]  /*20a0*/  ISETP.NE.AND P0, PT, R4, RZ, PT ;  /* 0x000000ff0400720c */ /* 0x000fe40003f05270 */
[----:B0-----:R-:W-:-:S04]  /*20b0*/  IADD3 R2, P2, PT, R2, 0x400, RZ ;  /* 0x0000040002027810 */ /* 0x001fc80007f5e0ff */
[----:B------:R-:W-:Y:S01]  /*20c0*/  IADD3.X R5, PT, PT, RZ, R5, RZ, P2, !PT ;  /* 0x00000005ff057210 */ /* 0x000fe200017fe4ff */
[----:B--2--5:R-:W-:-:S06]  /*20d0*/  FADD R0, R3, R0 ;  /* 0x0000000003007221 */ /* 0x024fcc0000000000 */
[----:B------:R-:W-:Y:S05]  /*20e0*/  @P0 BRA `(.L_x_37) ;  /* 0xfffffffc00dc0947 */ /* 0x000fea000383ffff */
.L_x_36:
[----:B------:R-:W-:Y:S05]  /*20f0*/  BSYNC.RECONVERGENT B2 ;  /* 0x0000000000027941 */ /* 0x000fea0003800200 */
.L_x_35:
        /* <DEDUP_REMOVED lines=8> */
.L_x_40:
        /* <DEDUP_REMOVED lines=9> */
[----:B------:R-:W-:-:S03]  /*2210*/  VIADD R3, R11, 0x800 ;  /* 0x000008000b037836 */ /* 0x000fc60000000000 */
[----:B------:R-:W4:Y:S01]  /*2220*/  LDG.E.CONSTANT R15, desc[UR6][R4.64+0x400] ;  /* 0x00040006040f7981 */ /* 0x000f22000c1e9900 */
        /* <DEDUP_REMOVED lines=32> */
.L_x_39:
[----:B------:R-:W-:Y:S05]  /*2430*/  BSYNC.RECONVERGENT B2 ;  /* 0x0000000000027941 */ /* 0x000fea0003800200 */
.L_x_38:
[----:B------:R-:W-:Y:S01]  /*2440*/  IADD3 R2, PT, PT, -R11, R20, RZ ;  /* 0x000000140b027210 */ /* 0x000fe20007ffe1ff */
[----:B------:R-:W-:Y:S03]  /*2450*/  BSSY.RECONVERGENT B2, `(.L_x_41) ;  /* 0x0000019000027945 */ /* 0x000fe60003800200 */
[----:B------:R-:W-:-:S13]  /*2460*/  ISETP.GT.AND P1, PT, R2, 0x400, PT ;  /* 0x000004000200780c */ /* 0x000fda0003f24270 */
[----:B------:R-:W-:Y:S05]  /*2470*/  @!P1 BRA `(.L_x_42) ;  /* 0x0000000000589947 */ /* 0x000fea0003800000 */
        /* <DEDUP_REMOVED lines=22> */
.L_x_42:
[----:B------:R-:W-:Y:S05]  /*25e0*/  BSYNC.RECONVERGENT B2 ;  /* 0x0000000000027941 */ /* 0x000fea0003800200 */
.L_x_41:
        /* <DEDUP_REMOVED lines=12> */
.L_x_34:
[----:B------:R-:W-:Y:S05]  /*26b0*/  BSYNC.RECONVERGENT B1 ;  /* 0x0000000000017941 */ /* 0x000fea0003800200 */
.L_x_33:
        /* <DEDUP_REMOVED lines=35> */
[----:B--2---:R-:W0:Y:S04]  /*28f0*/  LDS R3, [UR4+0xc] ;  /* 0x00000c04ff037984 */ /* 0x004e280008000800 */
        /* <DEDUP_REMOVED lines=10> */
.L_x_43:
[----:B0-----:R-:W0:Y:S01]  /*29a0*/  S2R R2, SR_LANEID ;  /* 0x0000000000027919 */ /* 0x001e220000000000 */
[----:B------:R-:W-:-:S04]  /*29b0*/  LOP3.LUT R0, R9, 0x3e0, RZ, 0xc0, !PT ;  /* 0x000003e009007812 */ /* 0x000fc800078ec0ff */
[----:B------:R-:W-:Y:S02]  /*29c0*/  IADD3 R3, PT, PT, R0, 0x20, RZ ;  /* 0x0000002000037810 */ /* 0x000fe40007ffe0ff */
[----:B------:R-:W-:Y:S02]  /*29d0*/  LOP3.LUT R7, RZ, R0, RZ, 0x33, !PT ;  /* 0x00000000ff077212 */ /* 0x000fe400078e33ff */
[-C--:B------:R-:W-:Y:S02]  /*29e0*/  ISETP.GT.AND P0, PT, R3, R20.reuse, PT ;  /* 0x000000140300720c */ /* 0x080fe40003f04270 */
[----:B------:R-:W-:-:S04]  /*29f0*/  IADD3 R7, PT, PT, R7, R20, RZ ;  /* 0x0000001407077210 */ /* 0x000fc80007ffe0ff */
[----:B------:R-:W-:-:S05]  /*2a00*/  SEL R4, R7, 0x1f, P0 ;  /* 0x0000001f07047807 */ /* 0x000fca0000000000 */
[----:B------:R-:W1:Y:S01]  /*2a10*/  SHFL.DOWN PT, R0, R5, 0x1, R4 ;  /* 0x0820000005007989 */ /* 0x000e6200000e0004 */
[C---:B0-----:R-:W-:Y:S01]  /*2a20*/  ISETP.GE.AND P0, PT, R2.reuse, R4, PT ;  /* 0x000000040200720c */ /* 0x041fe20003f06270 */
[C---:B------:R-:W-:Y:S01]  /*2a30*/  VIADD R3, R2.reuse, 0x2 ;  /* 0x0000000202037836 */ /* 0x040fe20000000000 */
[----:B------:R-:W-:-:S11]  /*2a40*/  ISETP.NE.AND P1, PT, R2, RZ, PT ;  /* 0x000000ff0200720c */ /* 0x000fd60003f25270 */
[----:B-1----:R-:W-:Y:S01]  /*2a50*/  @!P0 FADD R5, R0, R5 ;  /* 0x0000000500058221 */ /* 0x002fe20000000000 */
[-C--:B------:R-:W-:Y:S01]  /*2a60*/  ISETP.GT.AND P0, PT, R3, R4.reuse, PT ;  /* 0x000000040300720c */ /* 0x080fe20003f04270 */
[----:B------:R-:W0:Y:S01]  /*2a70*/  @!P1 S2R R6, SR_CgaCtaId ;  /* 0x0000000000069919 */ /* 0x000e220000008800 */
[----:B------:R-:W-:Y:S02]  /*2a80*/  IADD3 R3, PT, PT, R2, 0x4, RZ ;  /* 0x0000000402037810 */ /* 0x000fe40007ffe0ff */
[----:B------:R-:W1:Y:S09]  /*2a90*/  SHFL.DOWN PT, R0, R5, 0x2, R4 ;  /* 0x0840000005007989 */ /* 0x000e7200000e0004 */
[----:B-1----:R-:W-:Y:S01]  /*2aa0*/  @!P0 FADD R5, R5, R0 ;  /* 0x0000000005058221 */ /* 0x002fe20000000000 */
[----:B------:R-:W-:-:S02]  /*2ab0*/  ISETP.GT.AND P0, PT, R3, R4, PT ;  /* 0x000000040300720c */ /* 0x000fc40003f04270 */
[----:B------:R-:W-:Y:S02]  /*2ac0*/  IADD3 R3, PT, PT, R2, 0x8, RZ ;  /* 0x0000000802037810 */ /* 0x000fe40007ffe0ff */
[----:B------:R-:W1:Y:S09]  /*2ad0*/  SHFL.DOWN PT, R0, R5, 0x4, R4 ;  /* 0x0880000005007989 */ /* 0x000e7200000e0004 */
[----:B-1----:R-:W-:Y:S01]  /*2ae0*/  @!P0 FADD R5, R5, R0 ;  /* 0x0000000005058221 */ /* 0x002fe20000000000 */
[----:B------:R-:W-:-:S02]  /*2af0*/  ISETP.GT.AND P0, PT, R3, R4, PT ;  /* 0x000000040300720c */ /* 0x000fc40003f04270 */
[----:B------:R-:W-:Y:S02]  /*2b00*/  IADD3 R3, PT, PT, R2, 0x10, RZ ;  /* 0x0000001002037810 */ /* 0x000fe40007ffe0ff */
[----:B------:R-:W1:Y:S01]  /*2b10*/  SHFL.DOWN PT, R0, R5, 0x8, R4 ;  /* 0x0900000005007989 */ /* 0x000e6200000e0004 */
[----:B------:R-:W-:-:S04]  /*2b20*/  @!P1 SHF.R.U32.HI R2, RZ, 0x3, R9 ;  /* 0x00000003ff029819 */ /* 0x000fc80000011609 */
[----:B------:R-:W-:-:S04]  /*2b30*/  @!P1 LOP3.LUT R2, R2, 0x7c, RZ, 0xc0, !PT ;  /* 0x0000007c02029812 */ /* 0x000fc800078ec0ff */
[----:B-1----:R-:W-:Y:S01]  /*2b40*/  @!P0 FADD R5, R5, R0 ;  /* 0x0000000005058221 */ /* 0x002fe20000000000 */
[----:B------:R-:W-:Y:S02]  /*2b50*/  ISETP.GT.AND P0, PT, R3, R4, PT ;  /* 0x000000040300720c */ /* 0x000fe40003f04270 */
[----:B------:R-:W-:Y:S02]  /*2b60*/  @!P1 MOV R3, 0x400 ;  /* 0x0000040000039802 */ /* 0x000fe40000000f00 */
[----:B------:R-:W1:Y:S02]  /*2b70*/  SHFL.DOWN PT, R0, R5, 0x10, R4 ;  /* 0x0a00000005007989 */ /* 0x000e6400000e0004 */
[----:B0-----:R-:W-:-:S04]  /*2b80*/  @!P1 LEA R3, R6, R3, 0x18 ;  /* 0x0000000306039211 */ /* 0x001fc800078ec0ff */
[----:B------:R-:W-:-:S03]  /*2b90*/  @!P1 IADD3 R3, PT, PT, R2, R3, RZ ;  /* 0x0000000302039210 */ /* 0x000fc60007ffe0ff */
[----:B-1----:R-:W-:Y:S01]  /*2ba0*/  @!P0 FADD R5, R5, R0 ;  /* 0x0000000005058221 */ /* 0x002fe20000000000 */
        /* <DEDUP_REMOVED lines=12> */
[----:B-1----:R-:W0:Y:S04]  /*2c70*/  LDS R3, [UR4+0xc] ;  /* 0x00000c04ff037984 */ /* 0x002e280008000800 */
        /* <DEDUP_REMOVED lines=13> */
.L_x_30:
[----:B------:R-:W0:Y:S01]  /*2d50*/  S2R R8, SR_TID.X ;  /* 0x0000000000087919 */ /* 0x000e220000002100 */
[----:B------:R-:W0:Y:S02]  /*2d60*/  LDC.64 R2, c[0x0][0x380] ;  /* 0x0000e000ff027b82 */ /* 0x000e240000000a00 */
[----:B0-----:R-:W-:-:S05]  /*2d70*/  IMAD.WIDE.U32 R2, R8, 0x4, R2 ;  /* 0x0000000408027825 */ /* 0x001fca00078e0002 */
[----:B------:R-:W2:Y:S04]  /*2d80*/  LDG.E.CONSTANT R19, desc[UR6][R2.64] ;  /* 0x0000000602137981 */ /* 0x000ea8000c1e9900 */
[----:B------:R-:W2:Y:S04]  /*2d90*/  LDG.E.CONSTANT R0, desc[UR6][R2.64+0x400] ;  /* 0x0004000602007981 */ /* 0x000ea8000c1e9900 */
[----:B------:R-:W3:Y:S04]  /*2da0*/  LDG.E.CONSTANT R4, desc[UR6][R2.64+0x800] ;  /* 0x0008000602047981 */ /* 0x000ee8000c1e9900 */
[----:B------:R-:W3:Y:S04]  /*2db0*/  LDG.E.CONSTANT R5, desc[UR6][R2.64+0xc00] ;  /* 0x000c000602057981 */ /* 0x000ee8000c1e9900 */
[----:B------:R-:W4:Y:S04]  /*2dc0*/  LDG.E.CONSTANT R6, desc[UR6][R2.64+0x1000] ;  /* 0x0010000602067981 */ /* 0x000f28000c1e9900 */
[----:B------:R-:W4:Y:S04]  /*2dd0*/  LDG.E.CONSTANT R7, desc[UR6][R2.64+0x1400] ;  /* 0x0014000602077981 */ /* 0x000f28000c1e9900 */
[----:B------:R-:W5:Y:S04]  /*2de0*/  LDG.E.CONSTANT R9, desc[UR6][R2.64+0x1800] ;  /* 0x0018000602097981 */ /* 0x000f68000c1e9900 */
        /* <DEDUP_REMOVED lines=8> */
[----:B------:R-:W5:Y:S01]  /*2e70*/  LDG.E.CONSTANT R18, desc[UR6][R2.64+0x3c00] ;  /* 0x003c000602127981 */ /* 0x000f62000c1e9900 */
[----:B------:R-:W-:Y:S01]  /*2e80*/  ISETP.GE.U32.AND P0, PT, R20, 0x2000, PT ;  /* 0x000020001400780c */ /* 0x000fe20003f06070 */
[----:B--2---:R-:W-:Y:S01]  /*2e90*/  FADD R0, R19, R0 ;  /* 0x0000000013007221 */ /* 0x004fe20000000000 */
[----:B---3--:R-:W-:-:S04]  /*2ea0*/  FADD R5, R4, R5 ;  /* 0x0000000504057221 */ /* 0x008fc80000000000 */
[----:B------:R-:W-:Y:S01]  /*2eb0*/  FADD R0, R0, R5 ;  /* 0x0000000500007221 */ /* 0x000fe20000000000 */
[----:B----4-:R-:W-:Y:S01]  /*2ec0*/  FADD R6, R6, R7 ;  /* 0x0000000706067221 */ /* 0x010fe20000000000 */
[----:B-----5:R-:W-:-:S04]  /*2ed0*/  FADD R9, R9, R10 ;  /* 0x0000000a09097221 */ /* 0x020fc80000000000 */
[----:B------:R-:W-:Y:S01]  /*2ee0*/  FADD R9, R6, R9 ;  /* 0x0000000906097221 */ /* 0x000fe20000000000 */
[----:B------:R-:W-:-:S03]  /*2ef0*/  FADD R11, R11, R12 ;  /* 0x0000000c0b0b7221 */ /* 0x000fc60000000000 */
[----:B------:R-:W-:Y:S01]  /*2f00*/  FADD R0, R0, R9 ;  /* 0x0000000900007221 */ /* 0x000fe20000000000 */
[----:B------:R-:W-:-:S04]  /*2f10*/  FADD R14, R13, R14 ;  /* 0x0000000e0d0e7221 */ /* 0x000fc80000000000 */
[----:B------:R-:W-:Y:S01]  /*2f20*/  FADD R11, R11, R14 ;  /* 0x0000000e0b0b7221 */ /* 0x000fe20000000000 */
[----:B------:R-:W-:Y:S01]  /*2f30*/  FADD R15, R15, R16 ;  /* 0x000000100f0f7221 */ /* 0x000fe20000000000 */
[----:B------:R-:W-:-:S04]  /*2f40*/  FADD R18, R17, R18 ;  /* 0x0000001211127221 */ /* 0x000fc80000000000 */
[----:B------:R-:W-:-:S04]  /*2f50*/  FADD R18, R15, R18 ;  /* 0x000000120f127221 */ /* 0x000fc80000000000 */
[----:B------:R-:W-:Y:S01]  /*2f60*/  FADD R5, R11, R18 ;  /* 0x000000120b057221 */ /* 0x000fe20000000000 */
[----:B------:R-:W-:-:S03]  /*2f70*/  HFMA2 R11, -RZ, RZ, 0, 0.00048828125 ;  /* 0x00001000ff0b7431 */ /* 0x000fc600000001ff */
[----:B------:R-:W-:Y:S01]  /*2f80*/  FADD R0, R0, R5 ;  /* 0x0000000500007221 */ /* 0x000fe20000000000 */
[----:B------:R-:W-:Y:S06]  /*2f90*/  @!P0 BRA `(.L_x_44) ;  /* 0x0000000000ac8947 */ /* 0x000fec0003800000 */
[----:B------:R-:W0:Y:S01]  /*2fa0*/  LDC R7, c[0x0][0x390] ;  /* 0x0000e400ff077b82 */ /* 0x000e220000000800 */
[----:B------:R-:W-:Y:S02]  /*2fb0*/  IADD3 R6, PT, PT, R20, -0x1000, RZ ;  /* 0xfffff00014067810 */ /* 0x000fe40007ffe0ff */
[----:B------:R-:W-:-:S07]  /*2fc0*/  MOV R11, 0x1000 ;  /* 0x00001000000b7802 */ /* 0x000fce0000000f00 */
.L_x_46:
[----:B------:R-:W-:-:S05]  /*2fd0*/  IMAD.WIDE R4, R11, 0x4, R2 ;  /* 0x000000040b047825 */ /* 0x000fca00078e0202 */
[----:B------:R-:W2:Y:S04]  /*2fe0*/  LDG.E.CONSTANT R20, desc[UR6][R4.64+0x400] ;  /* 0x0004000604147981 */ /* 0x000ea8000c1e9900 */
[----:B------:R-:W2:Y:S04]  /*2ff0*/  LDG.E.CONSTANT R21, desc[UR6][R4.64+0x800] ;  /* 0x0008000604157981 */ /* 0x000ea8000c1e9900 */
        /* <DEDUP_REMOVED lines=13> */
[----:B------:R1:W5:Y:S01]  /*30d0*/  LDG.E.CONSTANT R18, desc[UR6][R4.64+0x3c00] ;  /* 0x003c000604127981 */ /* 0x000362000c1e9900 */
[----:B--2---:R-:W-:Y:S01]  /*30e0*/  FADD R21, R20, R21 ;  /* 0x0000001514157221 */ /* 0x004fe20000000000 */
[----:B0-----:R-:W-:-:S05]  /*30f0*/  MOV R20, R7 ;  /* 0x0000000700147202 */ /* 0x001fca0000000f00 */
[----:B-1----:R-:W-:Y:S02]  /*3100*/  IMAD.IADD R4, R20, 0x1, -R11 ;  /* 0x0000000114047824 */ /* 0x002fe400078e0a0b */
[----:B---3--:R-:W-:-:S03]  /*3110*/  FADD R0, R19, R0 ;  /* 0x0000000013007221 */ /* 0x008fc60000000000 */
[----:B------:R-:W-:Y:S01]  /*3120*/  ISETP.GE.AND P0, PT, R4, 0x1000, PT ;  /* 0x000010000400780c */ /* 0x000fe20003f06270 */
[----:B----4-:R-:W-:Y:S01]  /*3130*/  FADD R22, R22, R23 ;  /* 0x0000001716167221 */ /* 0x010fe20000000000 */
[----:B------:R-:W-:Y:S01]  /*3140*/  FADD R0, R0, R21 ;  /* 0x0000001500007221 */ /* 0x000fe20000000000 */
[----:B-----5:R-:W-:-:S04]  /*3150*/  FADD R25, R24, R25 ;  /* 0x0000001918197221 */ /* 0x020fc80000000000 */
[----:B------:R-:W-:Y:S01]  /*3160*/  FADD R25, R22, R25 ;  /* 0x0000001916197221 */ /* 0x000fe20000000000 */
[----:B------:R-:W-:Y:S01]  /*3170*/  FADD R16, R16, R17 ;  /* 0x0000001110107221 */ /* 0x000fe20000000000 */
[----:B------:R-:W-:-:S04]  /*3180*/  FADD R15, R15, R10 ;  /* 0x0000000a0f0f7221 */ /* 0x000fc80000000000 */
[----:B------:R-:W-:Y:S01]  /*3190*/  FADD R15, R16, R15 ;  /* 0x0000000f100f7221 */ /* 0x000fe20000000000 */
[----:B------:R-:W-:Y:S01]  /*31a0*/  FADD R9, R14, R9 ;  /* 0x000000090e097221 */ /* 0x000fe20000000000 */
[----:B------:R-:W-:-:S04]  /*31b0*/  FADD R12, R13, R12 ;  /* 0x0000000c0d0c7221 */ /* 0x000fc80000000000 */
[----:B------:R-:W-:Y:S01]  /*31c0*/  FADD R12, R9, R12 ;  /* 0x0000000c090c7221 */ /* 0x000fe20000000000 */
[----:B------:R-:W-:-:S03]  /*31d0*/  FADD R0, R0, R25 ;  /* 0x0000001900007221 */ /* 0x000fc60000000000 */
[----:B------:R-:W-:-:S04]  /*31e0*/  FADD R15, R15, R12 ;  /* 0x0000000c0f0f7221 */ /* 0x000fc80000000000 */
[----:B------:R-:W-:-:S04]  /*31f0*/  FADD R15, R0, R15 ;  /* 0x0000000f000f7221 */ /* 0x000fc80000000000 */
[----:B------:R-:W-:Y:S01]  /*3200*/  FADD R0, R18, R15 ;  /* 0x0000000f12007221 */ /* 0x000fe20000000000 */
[----:B------:R-:W-:Y:S06]  /*3210*/  @!P0 BRA `(.L_x_45) ;  /* 0x0000000800308947 */ /* 0x000fec0003800000 */
[----:B------:R-:W-:-:S04]  /*3220*/  IADD3 R11, PT, PT, R11, 0x1000, RZ ;  /* 0x000010000b0b7810 */ /* 0x000fc80007ffe0ff */
[----:B------:R-:W-:-:S13]  /*3230*/  ISETP.GT.AND P0, PT, R11, R6, PT ;  /* 0x000000060b00720c */ /* 0x000fda0003f04270 */
[----:B------:R-:W-:Y:S05]  /*3240*/  @!P0 BRA `(.L_x_46) ;  /* 0xfffffffc00608947 */ /* 0x000fea000383ffff */
.L_x_44:
[----:B------:R-:W-:-:S13]  /*3250*/  ISETP.GE.AND P0, PT, R11, R20, PT ;  /* 0x000000140b00720c */ /* 0x000fda0003f06270 */
[----:B------:R-:W-:Y:S05]  /*3260*/  @P0 BRA `(.L_x_45) ;  /* 0x00000008001c0947 */ /* 0x000fea0003800000 */
[----:B------:R-:W-:Y:S01]  /*3270*/  IADD3 R9, PT, PT, -R11, R20, RZ ;  /* 0x000000140b097210 */ /* 0x000fe20007ffe1ff */
[----:B------:R-:W-:Y:S03]  /*3280*/  BSSY.RECONVERGENT B1, `(.L_x_45) ;  /* 0x0000085000017945 */ /* 0x000fe60003800200 */
        /* <DEDUP_REMOVED lines=16> */
.L_x_50:
        /* <DEDUP_REMOVED lines=8> */
.L_x_49:
[----:B------:R-:W-:Y:S05]  /*3410*/  BSYNC.RECONVERGENT B2 ;  /* 0x0000000000027941 */ /* 0x000fea0003800200 */
.L_x_48:
[----:B------:R-:W-:Y:S05]  /*3420*/  @!P1 BRA `(.L_x_47) ;  /* 0x0000000400a89947 */ /* 0x000fea0003800000 */
[----:B------:R-:W0:Y:S01]  /*3430*/  LDCU.64 UR4, c[0x0][0x380] ;  /* 0x00007000ff0477ac */ /* 0x000e220008000a00 */
[----:B------:R-:W-:Y:S01]  /*3440*/  IADD3 R5, PT, PT, R9, -R10, RZ ;  /* 0x8000000a09057210 */ /* 0x000fe20007ffe0ff */
[----:B------:R-:W-:Y:S01]  /*3450*/  BSSY.RECONVERGENT B2, `(.L_x_51) ;  /* 0x000003b000027945 */ /* 0x000fe20003800200 */
[CC--:B------:R-:W-:Y:S02]  /*3460*/  IADD3 R3, P0, PT, R10.reuse, R11.reuse, RZ ;  /* 0x0000000b0a037210 */ /* 0x0c0fe40007f1e0ff */
[----:B------:R-:W-:Y:S02]  /*3470*/  ISETP.GT.AND P1, PT, R5, 0xc00, PT ;  /* 0x00000c000500780c */ /* 0x000fe40003f24270 */
[----:B------:R-:W-:Y:S01]  /*3480*/  IADD3 R11, PT, PT, R10, R11, RZ ;  /* 0x0000000b0a0b7210 */ /* 0x000fe20007ffe0ff */
[----:B------:R-:W-:Y:S01]  /*3490*/  IMAD.X R4, RZ, RZ, RZ, P0 ;  /* 0x000000ffff047224 */ /* 0x000fe200000e06ff */
[----:B0-----:R-:W-:-:S04]  /*34a0*/  LEA R2, P0, R3, UR4, 0x2 ;  /* 0x0000000403027c11 */ /* 0x001fc8000f8010ff */
[----:B------:R-:W-:Y:S02]  /*34b0*/  LEA.HI.X R3, R3, UR5, R4, 0x2, P0 ;  /* 0x0000000503037c11 */ /* 0x000fe400080f1404 */
[----:B------:R-:W-:-:S04]  /*34c0*/  IADD3 R2, P0, PT, R2, 0x800, RZ ;  /* 0x0000080002027810 */ /* 0x000fc80007f1e0ff */
[----:B------:R-:W-:Y:S02]  /*34d0*/  IADD3.X R3, PT, PT, RZ, R3, RZ, P0, !PT ;  /* 0x00000003ff037210 */ /* 0x000fe400007fe4ff */
[----:B------:R-:W-:Y:S01]  /*34e0*/  PLOP3.LUT P0, PT, PT, PT, PT, 0x80, 0x8 ;  /* 0x000000000008781c */ /* 0x000fe20003f0f070 */
[----:B------:R-:W-:-:S12]  /*34f0*/  @!P1 BRA `(.L_x_52) ;  /* 0x0000000000c09947 */ /* 0x000fd80003800000 */
[----:B------:R-:W-:Y:S02]  /*3500*/  PLOP3.LUT P0, PT, PT, PT, PT, 0x8, 0x80 ;  /* 0x000000000080781c */ /* 0x000fe40003f0e170 */
[----:B------:R-:W-:-:S11]  /*3510*/  IADD3 R13, PT, PT, R9, -0xc00, RZ ;  /* 0xfffff400090d7810 */ /* 0x000fd60007ffe0ff */
.L_x_53:
[----:B------:R-:W0:Y:S01]  /*3520*/  LDC.64 R4, c[0x0][0x380] ;  /* 0x0000e000ff047b82 */ /* 0x000e220000000a00 */
[----:B------:R-:W2:Y:S01]  /*3530*/  LDG.E.CONSTANT R12, desc[UR6][R2.64+-0x400] ;  /* 0xfffc0006020c7981 */ /* 0x000ea2000c1e9900 */
[----:B------:R-:W-:-:S03]  /*3540*/  IADD3 R25, PT, PT, R11, 0x400, RZ ;  /* 0x000004000b197810 */ /* 0x000fc60007ffe0ff */
[----:B------:R-:W3:Y:S04]  /*3550*/  LDG.E.CONSTANT R20, desc[UR6][R2.64] ;  /* 0x0000000602147981 */ /* 0x000ee8000c1e9900 */
[----:B------:R-:W4:Y:S01]  /*3560*/  LDG.E.CONSTANT R19, desc[UR6][R2.64+0x400] ;  /* 0x0004000602137981 */ /* 0x000f22000c1e9900 */
[----:B------:R-:W-:-:S03]  /*3570*/  IADD3 R7, PT, PT, R11, 0x800, RZ ;  /* 0x000008000b077810 */ /* 0x000fc60007ffe0ff */
[----:B------:R-:W5:Y:S04]  /*3580*/  LDG.E.CONSTANT R17, desc[UR6][R2.64+0xc00] ;  /* 0x000c000602117981 */ /* 0x000f68000c1e9900 */
[----:B------:R-:W5:Y:S01]  /*3590*/  LDG.E.CONSTANT R16, desc[UR6][R2.64+0x1000] ;  /* 0x0010000602107981 */ /* 0x000f62000c1e9900 */
[----:B------:R-:W-:-:S03]  /*35a0*/  IADD3 R23, PT, PT, R11, 0xc00, RZ ;  /* 0x00000c000b177810 */ /* 0x000fc60007ffe0ff */
[----:B------:R-:W5:Y:S01]  /*35b0*/  LDG.E.CONSTANT R22, desc[UR6][R2.64+0x1c00] ;  /* 0x001c000602167981 */ /* 0x000f62000c1e9900 */
[----:B0-----:R-:W-:-:S03]  /*35c0*/  IMAD.WIDE.U32 R14, R11, 0x4, R4 ;  /* 0x000000040b0e7825 */ /* 0x001fc600078e0004 */
[----:B------:R-:W5:Y:S04]  /*35d0*/  LDG.E.CONSTANT R21, desc[UR6][R2.64+0x2000] ;  /* 0x0020000602157981 */ /* 0x000f68000c1e9900 */
[----:B------:R-:W5:Y:S04]  /*35e0*/  LDG.E.CONSTANT R26, desc[UR6][R2.64+0x3000] ;  /* 0x00300006021a7981 */ /* 0x000f68000c1e9900 */
[----:B------:R-:W2:Y:S01]  /*35f0*/  LDG.E.CONSTANT R15, desc[UR6][R14.64] ;  /* 0x000000060e0f7981 */ /* 0x000ea2000c1e9900 */
[----:B------:R-:W-:-:S05]  /*3600*/  IMAD.WIDE.U32 R24, R25, 0x4, R4 ;  /* 0x0000000419187825 */ /* 0x000fca00078e0004 */
[----:B------:R-:W5:Y:S01]  /*3610*/  LDG.E.CONSTANT R18, desc[UR6][R24.64] ;  /* 0x0000000618127981 */ /* 0x000f62000c1e9900 */
[----:B------:R-:W-:-:S03]  /*3620*/  IMAD.WIDE.U32 R6, R7, 0x4, R4 ;  /* 0x0000000407067825 */ /* 0x000fc600078e0004 */
        /* <DEDUP_REMOVED lines=8> */
[----:B------:R-:W-:Y:S01]  /*36b0*/  ISETP.GE.AND P1, PT, R10, R13, PT ;  /* 0x0000000d0a00720c */ /* 0x000fe20003f26270 */
[----:B------:R-:W-:Y:S01]  /*36c0*/  VIADD R11, R11, 0x1000 ;  /* 0x000010000b0b7836 */ /* 0x000fe20000000000 */
[----:B0-----:R-:W-:-:S04]  /*36d0*/  IADD3 R2, P2, PT, R2, 0x4000, RZ ;  /* 0x0000400002027810 */ /* 0x001fc80007f5e0ff */
        /* <DEDUP_REMOVED lines=18> */
.L_x_52:
[----:B------:R-:W-:Y:S05]  /*3800*/  BSYNC.RECONVERGENT B2 ;  /* 0x0000000000027941 */ /* 0x000fea0003800200 */
.L_x_51:
[----:B------:R-:W-:Y:S01]  /*3810*/  IADD3 R4, PT, PT, R9, -R10, RZ ;  /* 0x8000000a09047210 */ /* 0x000fe20007ffe0ff */
[----:B------:R-:W-:Y:S03]  /*3820*/  BSSY.RECONVERGENT B2, `(.L_x_54) ;  /* 0x000001e000027945 */ /* 0x000fe60003800200 */
[----:B------:R-:W-:-:S13]  /*3830*/  ISETP.GT.AND P1, PT, R4, 0x400, PT ;  /* 0x000004000400780c */ /* 0x000fda0003f24270 */
[----:B------:R-:W-:Y:S05]  /*3840*/  @!P1 BRA `(.L_x_55) ;  /* 0x00000000006c9947 */ /* 0x000fea0003800000 */
[----:B------:R-:W0:Y:S01]  /*3850*/  LDC.64 R6, c[0x0][0x380] ;  /* 0x0000e000ff067b82 */ /* 0x000e220000000a00 */
[----:B------:R-:W2:Y:S01]  /*3860*/  LDG.E.CONSTANT R13, desc[UR6][R2.64+-0x400] ;  /* 0xfffc0006020d7981 */ /* 0x000ea2000c1e9900 */
[----:B------:R-:W-:-:S03]  /*3870*/  IADD3 R17, PT, PT, R11, 0x400, RZ ;  /* 0x000004000b117810 */ /* 0x000fc60007ffe0ff */
[----:B------:R-:W3:Y:S04]  /*3880*/  LDG.E.CONSTANT R15, desc[UR6][R2.64] ;  /* 0x00000006020f7981 */ /* 0x000ee8000c1e9900 */
[----:B------:R-:W4:Y:S04]  /*3890*/  LDG.E.CONSTANT R19, desc[UR6][R2.64+0xc00] ;  /* 0x000c000602137981 */ /* 0x000f28000c1e9900 */
[----:B------:R-:W5:Y:S04]  /*38a0*/  LDG.E.CONSTANT R21, desc[UR6][R2.64+0x1000] ;  /* 0x0010000602157981 */ /* 0x000f68000c1e9900 */
[----:B------:R-:W5:Y:S01]  /*38b0*/  LDG.E.CONSTANT R23, desc[UR6][R2.64+0x1400] ;  /* 0x0014000602177981 */ /* 0x000f62000c1e9900 */
[----:B0-----:R-:W-:-:S06]  /*38c0*/  IMAD.WIDE.U32 R4, R11, 0x4, R6 ;  /* 0x000000040b047825 */ /* 0x001fcc00078e0006 */
[----:B------:R0:W2:Y:S01]  /*38d0*/  LDG.E.CONSTANT R5, desc[UR6][R4.64] ;  /* 0x0000000604057981 */ /* 0x0000a2000c1e9900 */
[----:B------:R-:W-:-:S03]  /*38e0*/  IMAD.WIDE.U32 R6, R17, 0x4, R6 ;  /* 0x0000000411067825 */ /* 0x000fc600078e0006 */
[----:B------:R1:W4:Y:S04]  /*38f0*/  LDG.E.CONSTANT R17, desc[UR6][R2.64+0x400] ;  /* 0x0004000602117981 */ /* 0x000328000c1e9900 */
[----:B------:R-:W5:Y:S01]  /*3900*/  LDG.E.CONSTANT R7, desc[UR6][R6.64] ;  /* 0x0000000606077981 */ /* 0x000f62000c1e9900 */
[----:B0-----:R-:W-:Y:S02]  /*3910*/  IADD3 R4, P1, PT, R2, 0x2000, RZ ;  /* 0x0000200002047810 */ /* 0x001fe40007f3e0ff */
[----:B------:R-:W-:Y:S02]  /*3920*/  PLOP3.LUT P0, PT, PT, PT, PT, 0x8, 0x80 ;  /* 0x000000000080781c */ /* 0x000fe40003f0e170 */
[----:B------:R-:W-:Y:S02]  /*3930*/  IADD3 R10, PT, PT, R10, 0x800, RZ ;  /* 0x000008000a0a7810 */ /* 0x000fe40007ffe0ff */
[----:B------:R-:W-:-:S02]  /*3940*/  IADD3 R11, PT, PT, R11, 0x800, RZ ;  /* 0x000008000b0b7810 */ /* 0x000fc40007ffe0ff */
[----:B-1----:R-:W-:Y:S01]  /*3950*/  MOV R2, R4 ;  /* 0x0000000400027202 */ /* 0x002fe20000000f00 */
[----:B--2---:R-:W-:-:S04]  /*3960*/  FADD R0, R0, R5 ;  /* 0x0000000500007221 */ /* 0x004fc80000000000 */
[----:B------:R-:W-:-:S04]  /*3970*/  FADD R0, R0, R13 ;  /* 0x0000000d00007221 */ /* 0x000fc80000000000 */
[----:B---3--:R-:W-:-:S04]  /*3980*/  FADD R0, R0, R15 ;  /* 0x0000000f00007221 */ /* 0x008fc80000000000 */
[----:B----4-:R-:W-:-:S04]  /*3990*/  FADD R0, R0, R17 ;  /* 0x0000001100007221 */ /* 0x010fc80000000000 */
[----:B-----5:R-:W-:-:S04]  /*39a0*/  FADD R0, R0, R7 ;  /* 0x0000000700007221 */ /* 0x020fc80000000000 */
[----:B------:R-:W-:Y:S01]  /*39b0*/  FADD R0, R0, R19 ;  /* 0x0000001300007221 */ /* 0x000fe20000000000 */
[----:B------:R-:W-:-:S03]  /*39c0*/  IADD3.X R5, PT, PT, RZ, R3, RZ, P1, !PT ;  /* 0x00000003ff057210 */ /* 0x000fc60000ffe4ff */
[----:B------:R-:W-:Y:S01]  /*39d0*/  FADD R0, R0, R21 ;  /* 0x0000001500007221 */ /* 0x000fe20000000000 */
[----:B------:R-:W-:-:S03]  /*39e0*/  MOV R3, R5 ;  /* 0x0000000500037202 */ /* 0x000fc60000000f00 */
[----:B------:R-:W-:-:S07]  /*39f0*/  FADD R0, R0, R23 ;  /* 0x0000001700007221 */ /* 0x000fce0000000000 */
.L_x_55:
[----:B------:R-:W-:Y:S05]  /*3a00*/  BSYNC.RECONVERGENT B2 ;  /* 0x0000000000027941 */ /* 0x000fea0003800200 */
.L_x_54:
[----:B------:R-:W-:-:S13]  /*3a10*/  ISETP.LT.OR P0, PT, R10, R9, P0 ;  /* 0x000000090a00720c */ /* 0x000fda0000701670 */
[----:B------:R-:W-:Y:S05]  /*3a20*/  @!P0 BRA `(.L_x_47) ;  /* 0x0000000000288947 */ /* 0x000fea0003800000 */
[----:B------:R-:W0:Y:S01]  /*3a30*/  LDC.64 R4, c[0x0][0x380] ;  /* 0x0000e000ff047b82 */ /* 0x000e220000000a00 */
[----:B------:R-:W2:Y:S04]  /*3a40*/  LDG.E.CONSTANT R7, desc[UR6][R2.64+-0x400] ;  /* 0xfffc000602077981 */ /* 0x000ea8000c1e9900 */
[----:B------:R-:W3:Y:S01]  /*3a50*/  LDG.E.CONSTANT R9, desc[UR6][R2.64] ;  /* 0x0000000602097981 */ /* 0x000ee2000c1e9900 */
[----:B0-----:R-:W-:-:S03]  /*3a60*/  IMAD.WIDE.U32 R4, R11, 0x4, R4 ;  /* 0x000000040b047825 */ /* 0x001fc600078e0004 */
[----:B------:R-:W4:Y:S04]  /*3a70*/  LDG.E.CONSTANT R11, desc[UR6][R2.64+0x400] ;  /* 0x00040006020b7981 */ /* 0x000f28000c1e9900 */
[----:B------:R-:W5:Y:S02]  /*3a80*/  LDG.E.CONSTANT R5, desc[UR6][R4.64] ;  /* 0x0000000604057981 */ /* 0x000f64000c1e9900 */
[----:B-----5:R-:W-:-:S04]  /*3a90*/  FADD R0, R0, R5 ;  /* 0x0000000500007221 */ /* 0x020fc80000000000 */
[----:B--2---:R-:W-:-:S04]  /*3aa0*/  FADD R0, R0, R7 ;  /* 0x0000000700007221 */ /* 0x004fc80000000000 */
[----:B---3--:R-:W-:-:S04]  /*3ab0*/  FADD R0, R0, R9 ;  /* 0x0000000900007221 */ /* 0x008fc80000000000 */
[----:B----4-:R-:W-:-:S07]  /*3ac0*/  FADD R0, R0, R11 ;  /* 0x0000000b00007221 */ /* 0x010fce0000000000 */
.L_x_47:
[----:B------:R-:W-:Y:S05]  /*3ad0*/  BSYNC.RECONVERGENT B1 ;  /* 0x0000000000017941 */ /* 0x000fea0003800200 */
.L_x_45:
[----:B------:R-:W0:Y:S01]  /*3ae0*/  S2R R6, SR_LANEID ;  /* 0x0000000000067919 */ /* 0x000e220000000000 */
[----:B------:R-:W-:-:S05]  /*3af0*/  MOV R3, R0 ;  /* 0x0000000000037202 */ /* 0x000fca0000000f00 */
        /* <DEDUP_REMOVED lines=30> */
[----:B------:R-:W1:Y:S04]  /*3ce0*/  LDS R3, [UR4+0xc] ;  /* 0x00000c04ff037984 */ /* 0x000e680008000800 */
[----:B0-----:R-:W0:Y:S04]  /*3cf0*/  LDS.128 R4, [UR4+0x10] ;  /* 0x00001004ff047984 */ /* 0x001e280008000c00 */
[----:B------:R-:W2:Y:S01]  /*3d00*/  LDS.64 R8, [UR4+0x20] ;  /* 0x00002004ff087984 */ /* 0x000ea20008000a00 */
[----:B-1----:R-:W-:-:S04]  /*3d10*/  FADD R3, R0, R3 ;  /* 0x0000000300037221 */ /* 0x002fc80000000000 */
[----:B0-----:R-:W-:-:S04]  /*3d20*/  FADD R4, R3, R4 ;  /* 0x0000000403047221 */ /* 0x001fc80000000000 */
[----:B------:R-:W-:-:S04]  /*3d30*/  FADD R5, R4, R5 ;  /* 0x0000000504057221 */ /* 0x000fc80000000000 */
[----:B------:R-:W-:-:S04]  /*3d40*/  FADD R6, R5, R6 ;  /* 0x0000000605067221 */ /* 0x000fc80000000000 */
[----:B------:R-:W-:-:S04]  /*3d50*/  FADD R7, R6, R7 ;  /* 0x0000000706077221 */ /* 0x000fc80000000000 */
[----:B--2---:R-:W-:-:S04]  /*3d60*/  FADD R8, R7, R8 ;  /* 0x0000000807087221 */ /* 0x004fc80000000000 */
[----:B------:R-:W-:-:S07]  /*3d70*/  FADD R0, R8, R9 ;  /* 0x0000000908007221 */ /* 0x000fce0000000000 */
.L_x_17:
[----:B------:R-:W-:Y:S05]  /*3d80*/  BSYNC.RECONVERGENT B0 ;  /* 0x0000000000007941 */ /* 0x000fea0003800200 */
.L_x_1:
[----:B------:R-:W-:Y:S05]  /*3d90*/  @P0 EXIT ;  /* 0x000000000000094d */ /* 0x000fea0003800000 */
[----:B01234-:R-:W0:Y:S01]  /*3da0*/  LDC.64 R2, c[0x0][0x388] ;  /* 0x0000e200ff027b82 */ /* 0x01fe220000000a00 */
[----:B------:R-:W1:Y:S02]  /*3db0*/  LDCU UR4, c[0x0][0x398] ;  /* 0x00007300ff0477ac */ /* 0x000e640008000800 */
[----:B-1----:R-:W-:-:S05]  /*3dc0*/  FADD R5, R0, UR4 ;  /* 0x0000000400057e21 */ /* 0x002fca0008000000 */
[----:B0-----:R-:W-:Y:S01]  /*3dd0*/  STG.E desc[UR6][R2.64], R5 ;  /* 0x0000000502007986 */ /* 0x001fe2000c101906 */
[----:B------:R-:W-:Y:S05]  /*3de0*/  EXIT ;  /* 0x000000000000794d */ /* 0x000fea0003800000 */
.L_x_56:
[----:B------:R-:W-:-:S00]  /*3df0*/  BRA `(.L_x_56) ;  /* 0xfffffffc00fc7947 */ /* 0x000fc0000383ffff */
[----:B------:R-:W-:-:S00]  /*3e00*/  NOP ;  /* 0x0000000000007918 */ /* 0x000fc00000000000 */
[----:B------:R-:W-:-:S00]  /*3e10*/  NOP ;  /* 0x0000000000007918 */ /* 0x000fc00000000000 */
[----:B------:R-:W-:-:S00]  /*3e20*/  NOP ;  /* 0x0000000000007918 */ /* 0x000fc00000000000 */
[----:B------:R-:W-:-:S00]  /*3e30*/  NOP ;  /* 0x0000000000007918 */ /* 0x000fc00000000000 */
[----:B------:R-:W-:-:S00]  /*3e40*/  NOP ;  /* 0x0000000000007918 */ /* 0x000fc00000000000 */
[----:B------:R-:W-:-:S00]  /*3e50*/  NOP ;  /* 0x0000000000007918 */ /* 0x000fc00000000000 */
[----:B------:R-:W-:-:S00]  /*3e60*/  NOP ;  /* 0x0000000000007918 */ /* 0x000fc00000000000 */
[----:B------:R-:W-:-:S00]  /*3e70*/  NOP ;  /* 0x0000000000007918 */ /* 0x000fc00000000000 */
.L_x_280:


//--------------------- .text._ZN3cub18CUB_300001_SM_10006detail6reduce18DeviceReduceKernelINS2_10policy_hubIfyN4cuda3std3__44plusIfEEE10Policy1000EN6thrust24THRUST_300001_SM_1000_NS6detail15normal_iteratorINSD_10device_ptrIfEEEEyS9_fNS7_10__identityEEEvT0_PT3_T1_NS0_13GridEvenShareISN_EET2_T4_ --------------------------
	.section	.text._ZN3cub18CUB_300001_SM_10006detail6reduce18DeviceReduceKernelINS2_10policy_hubIfyN4cuda3std3__44plusIfEEE10Policy1000EN6thrust24THRUST_300001_SM_1000_NS6detail15normal_iteratorINSD_10device_ptrIfEEEEyS9_fNS7_10__identityEEEvT0_PT3_T1_NS0_13GridEvenShareISN_EET2_T4_,"ax",@progbits
	.align	128
        .global         _ZN3cub18CUB_300001_SM_10006detail6reduce18DeviceReduceKernelINS2_10policy_hubIfyN4cuda3std3__44plusIfEEE10Policy1000EN6thrust24THRUST_300001_SM_1000_NS6detail15normal_iteratorINSD_10device_ptrIfEEEEyS9_fNS7_10__identityEEEvT0_PT3_T1_NS0_13GridEvenShareISN_EET2_T4_
        .type           _ZN3cub18CUB_300001_SM_10006detail6reduce18DeviceReduceKernelINS2_10policy_hubIfyN4cuda3std3__44plusIfEEE10Policy1000EN6thrust24THRUST_300001_SM_1000_NS6detail15normal_iteratorINSD_10device_ptrIfEEEEyS9_fNS7_10__identityEEEvT0_PT3_T1_NS0_13GridEvenShareISN_EET2_T4_,@function
        .size           _ZN3cub18CUB_300001_SM_10006detail6reduce18DeviceReduceKernelINS2_10policy_hubIfyN4cuda3std3__44plusIfEEE10Policy1000EN6thrust24THRUST_300001_SM_1000_NS6detail15normal_iteratorINSD_10device_ptrIfEEEEyS9_fNS7_10__identityEEEvT0_PT3_T1_NS0_13GridEvenShareISN_EET2_T4_,(.L_x_281 - _ZN3cub18CUB_300001_SM_10006detail6reduce18DeviceReduceKernelINS2_10policy_hubIfyN4cuda3std3__44plusIfEEE10Policy1000EN6thrust24THRUST_300001_SM_1000_NS6detail15normal_iteratorINSD_10device_ptrIfEEEEyS9_fNS7_10__identityEEEvT0_PT3_T1_NS0_13GridEvenShareISN_EET2_T4_)
        .other          _ZN3cub18CUB_300001_SM_10006detail6reduce18DeviceReduceKernelINS2_10policy_hubIfyN4cuda3std3__44plusIfEEE10Policy1000EN6thrust24THRUST_300001_SM_1000_NS6detail15normal_iteratorINSD_10device_ptrIfEEEEyS9_fNS7_10__identityEEEvT0_PT3_T1_NS0_13GridEvenShareISN_EET2_T4_,@"STO_CUDA_ENTRY STV_DEFAULT"
_ZN3cub18CUB_300001_SM_10006detail6reduce18DeviceReduceKernelINS2_10policy_hubIfyN4cuda3std3__44plusIfEEE10Policy1000EN6thrust24THRUST_300001_SM_1000_NS6detail15normal_iteratorINSD_10device_ptrIfEEEEyS9_fNS7_10__identityEEEvT0_PT3_T1_NS0_13GridEvenShareISN_EET2_T4_:
.text._ZN3cub18CUB_300001_SM_10006detail6reduce18DeviceReduceKernelINS2_10policy_hubIfyN4cuda3std3__44plusIfEEE10Policy1000EN6thrust24THRUST_300001_SM_1000_NS6detail15normal_iteratorINSD_10device_ptrIfEEEEyS9_fNS7_10__identityEEEvT0_PT3_T1_NS0_13GridEvenShareISN_EET2_T4_:
[----:B------:R-:W-:Y:S08]  /*0000*/  LDC R1, c[0x0][0x37c] ;  /* 0x0000df00ff017b82 */ /* 0x000ff00000000800 */
[----:B------:R-:W0:Y:S01]  /*0010*/  S2UR UR16, SR_CTAID.X ;  /* 0x00000000001079c3 */ /* 0x000e220000002500 */
[----:B------:R-:W1:Y:S01]  /*0020*/  LDCU.64 UR8, c[0x0][0x3b8] ;  /* 0x00007700ff0877ac */ /* 0x000e620008000a00 */
[----:B------:R-:W-:Y:S01]  /*0030*/  BSSY.RECONVERGENT B0, `(.L_x_57) ;  /* 0x0000229000007945 */ /* 0x000fe20003800200 */
[----:B------:R-:W2:Y:S01]  /*0040*/  LDCU UR5, c[0x0][0x3c0] ;  /* 0x00007800ff0577ac */ /* 0x000ea20008000800 */
[----:B------:R-:W3:Y:S01]  /*0050*/  LDCU.64 UR14, c[0x0][0x358] ;  /* 0x00006b00ff0e77ac */ /* 0x000ee20008000a00 */
[----:B-1----:R-:W-:-:S02]  /*0060*/  IMAD.U32 R2, RZ, RZ, UR8 ;  /* 0x00000008ff027e24 */ /* 0x002fc4000f8e00ff */
[----:B------:R-:W-:Y:S01]  /*0070*/  IMAD.U32 R3, RZ, RZ, UR9 ;  /* 0x00000009ff037e24 */ /* 0x000fe2000f8e00ff */
[----:B--2---:R-:W-:Y:S02]  /*0080*/  USHF.L.U32 UR5, UR5, 0xc, URZ ;  /* 0x0000000c05057899 */ /* 0x004fe400080006ff */
[----:B0-----:R-:W-:Y:S02]  /*0090*/  USHF.L.U32 UR7, UR16, 0xc, URZ ;  /* 0x0000000c10077899 */ /* 0x001fe400080006ff */
[----:B------:R-:W-:-:S04]  /*00a0*/  USHF.R.S32.HI UR4, URZ, 0x1f, UR5 ;  /* 0x0000001fff047899 */ /* 0x000fc80008011405 */
[----:B------:R-:W-:-:S04]  /*00b0*/  IADD3 R23, P1, PT, R2, -UR7, RZ ;  /* 0x8000000702177c10 */ /* 0x000fc8000ff3e0ff */
[----:B------:R-:W-:Y:S02]  /*00c0*/  ISETP.GT.U32.AND P0, PT, R23, 0xfff, PT ;  /* 0x00000fff1700780c */ /* 0x000fe40003f04070 */
[----:B------:R-:W-:-:S04]  /*00d0*/  IADD3.X R22, PT, PT, R3, -0x1, RZ, P1, !PT ;  /* 0xffffffff03167810 */ /* 0x000fc80000ffe4ff */
[----:B------:R-:W-:-:S13]  /*00e0*/  ISETP.GT.U32.AND.EX P0, PT, R22, RZ, PT, P0 ;  /* 0x000000ff1600720c */ /* 0x000fda0003f04100 */
[----:B---3--:R-:W-:Y:S05]  /*00f0*/  @P0 BRA `(.L_x_58) ;  /* 0x0000000c00c40947 */ /* 0x008fea0003800000 */
[----:B------:R-:W0:Y:S01]  /*0100*/  S2R R0, SR_TID.X ;  /* 0x0000000000007919 */ /* 0x000e220000002100 */
[----:B------:R-:W-:Y:S01]  /*0110*/  IADD3 R5, PT, PT, R2, -UR7, RZ ;  /* 0x8000000702057c10 */ /* 0x000fe2000fffe0ff */
[----:B------:R-:W-:Y:S01]  /*0120*/  BSSY.RECONVERGENT B1, `(.L_x_59) ;  /* 0x000000a000017945 */ /* 0x000fe20003800200 */
[----:B------:R-:W-:Y:S02]  /*0130*/  IMAD.MOV.U32 R4, RZ, RZ, RZ ;  /* 0x000000ffff047224 */ /* 0x000fe400078e00ff */
[----:B0-----:R-:W-:Y:S02]  /*0140*/  ISETP.GE.AND P0, PT, R0, R5, PT ;  /* 0x000000050000720c */ /* 0x001fe40003f06270 */
[----:B------:R-:W-:-:S11]  /*0150*/  MOV R6, R0 ;  /* 0x0000000000067202 */ /* 0x000fd60000000f00 */
[----:B------:R-:W-:Y:S05]  /*0160*/  @P0 BRA `(.L_x_60) ;  /* 0x0000000000140947 */ /* 0x000fea0003800000 */
[----:B------:R-:W0:Y:S01]  /*0170*/  LDC.64 R8, c[0x0][0x380] ;  /* 0x0000e000ff087b82 */ /* 0x000e220000000a00 */
[----:B------:R-:W-:-:S04]  /*0180*/  VIADD R3, R0, UR7 ;  /* 0x0000000700037c36 */ /* 0x000fc80008000000 */
[----:B0-----:R-:W-:-:S05]  /*0190*/  IMAD.WIDE.U32 R8, R3, 0x4, R8 ;  /* 0x0000000403087825 */ /* 0x001fca00078e0008 */
[----:B------:R0:W5:Y:S01]  /*01a0*/  LDG.E R4, desc[UR14][R8.64] ;  /* 0x0000000e08047981 */ /* 0x000162000c1e1900 */
[----:B------:R-:W-:-:S07]  /*01b0*/  IADD3 R6, PT, PT, R0, 0x100, RZ ;  /* 0x0000010000067810 */ /* 0x000fce0007ffe0ff */
.L_x_60:
[----:B------:R-:W-:Y:S05]  /*01c0*/  BSYNC.RECONVERGENT B1 ;  /* 0x0000000000017941 */ /* 0x000fea0003800200 */
.L_x_59:
[----:B------:R-:W-:Y:S01]  /*01d0*/  ISETP.GE.AND P0, PT, R6, R5, PT ;  /* 0x000000050600720c */ /* 0x000fe20003f06270 */
[----:B------:R-:W-:-:S12]  /*01e0*/  BSSY.RECONVERGENT B1, `(.L_x_61) ;  /* 0x0000079000017945 */ /* 0x000fd80003800200 */
[----:B------:R-:W-:Y:S05]  /*01f0*/  @P0 BRA `(.L_x_62) ;  /* 0x0000000400dc0947 */ /* 0x000fea0003800000 */
[----:B------:R-:W-:Y:S01]  /*0200*/  LOP3.LUT R3, RZ, R6, RZ, 0x33, !PT ;  /* 0x00000006ff037212 */ /* 0x000fe200078e33ff */
[----:B------:R-:W-:Y:S03]  /*0210*/  BSSY.RECONVERGENT B2, `(.L_x_63) ;  /* 0x0000037000027945 */ /* 0x000fe60003800200 */
[----:B------:R-:W-:-:S04]  /*0220*/  IADD3 R3, PT, PT, R2, -UR7, R3 ;  /* 0x8000000702037c10 */ /* 0x000fc8000fffe003 */
[C---:B------:R-:W-:Y:S02]  /*0230*/  ISETP.GE.U32.AND P1, PT, R3.reuse, 0xf00, PT ;  /* 0x00000f000300780c */ /* 0x040fe40003f26070 */
[----:B------:R-:W-:-:S04]  /*0240*/  LEA.HI R7, R3, 0x1, RZ, 0x18 ;  /* 0x0000000103077811 */ /* 0x000fc800078fc0ff */
[----:B------:R-:W-:-:S04]  /*0250*/  LOP3.LUT R22, R7, 0xf, RZ, 0xc0, !PT ;  /* 0x0000000f07167812 */ /* 0x000fc800078ec0ff */
[----:B------:R-:W-:-:S03]  /*0260*/  ISETP.NE.AND P0, PT, R22, RZ, PT ;  /* 0x000000ff1600720c */ /* 0x000fc60003f05270 */
[----:B------:R-:W-:Y:S10]  /*0270*/  @!P1 BRA `(.L_x_64) ;  /* 0x0000000000c09947 */ /* 0x000ff40003800000 */
[----:B------:R-:W1:Y:S01]  /*0280*/  LDCU.64 UR8, c[0x0][0x380] ;  /* 0x00007000ff0877ac */ /* 0x000e620008000a00 */
[----:B------:R-:W-:Y:S01]  /*0290*/  IMAD.WIDE.U32 R2, R6, 0x4, RZ ;  /* 0x0000000406027825 */ /* 0x000fe200078e00ff */
[----:B------:R-:W-:Y:S01]  /*02a0*/  LOP3.LUT R11, R7, 0x1fffff0, RZ, 0xc0, !PT ;  /* 0x01fffff0070b7812 */ /* 0x000fe200078ec0ff */
[----:B------:R-:W-:-:S04]  /*02b0*/  UIMAD.WIDE.U32 UR4, UR16, 0x4000, URZ ;  /* 0x00004000100478a5 */ /* 0x000fc8000f8e00ff */
[----:B------:R-:W-:Y:S02]  /*02c0*/  IMAD.MOV R11, RZ, RZ, -R11 ;  /* 0x000000ffff0b7224 */ /* 0x000fe400078e0a0b */
[----:B------:R-:W-:Y:S02]  /*02d0*/  LOP3.LUT R2, R2, UR4, RZ, 0xfc, !PT ;  /* 0x0000000402027c12 */ /* 0x000fe4000f8efcff */
[----:B------:R-:W-:Y:S02]  /*02e0*/  LOP3.LUT R3, R3, UR5, RZ, 0xfc, !PT ;  /* 0x0000000503037c12 */ /* 0x000fe4000f8efcff */
[----:B-1----:R-:W-:-:S04]  /*02f0*/  IADD3 R2, P1, PT, R2, UR8, RZ ;  /* 0x0000000802027c10 */ /* 0x002fc8000ff3e0ff */
[----:B------:R-:W-:-:S04]  /*0300*/  IADD3 R2, P2, PT, R2, 0x2000, RZ ;  /* 0x0000200002027810 */ /* 0x000fc80007f5e0ff */
[----:B------:R-:W-:-:S09]  /*0310*/  IADD3.X R3, PT, PT, RZ, UR9, R3, P2, P1 ;  /* 0x00000009ff037c10 */ /* 0x000fd200097e2403 */
.L_x_65:
[----:B------:R-:W2:Y:S04]  /*0320*/  LDG.E R21, desc[UR14][R2.64+-0x2000] ;  /* 0xffe0000e02157981 */ /* 0x000ea8000c1e1900 */
[----:B------:R-:W3:Y:S04]  /*0330*/  LDG.E R20, desc[UR14][R2.64+-0x1c00] ;  /* 0xffe4000e02147981 */ /* 0x000ee8000c1e1900 */
[----:B------:R-:W4:Y:S04]  /*0340*/  LDG.E R23, desc[UR14][R2.64+-0x1800] ;  /* 0xffe8000e02177981 */ /* 0x000f28000c1e1900 */
        /* <DEDUP_REMOVED lines=11> */
[----:B0-----:R-:W4:Y:S04]  /*0400*/  LDG.E R9, desc[UR14][R2.64+0x1800] ;  /* 0x0018000e02097981 */ /* 0x001f28000c1e1900 */
[----:B------:R0:W4:Y:S01]  /*0410*/  LDG.E R8, desc[UR14][R2.64+0x1c00] ;  /* 0x001c000e02087981 */ /* 0x000122000c1e1900 */
[----:B------:R-:W-:-:S02]  /*0420*/  IADD3 R11, PT, PT, R11, 0x10, RZ ;  /* 0x000000100b0b7810 */ /* 0x000fc40007ffe0ff */
[----:B------:R-:W-:Y:S02]  /*0430*/  IADD3 R6, PT, PT, R6, 0x1000, RZ ;  /* 0x0000100006067810 */ /* 0x000fe40007ffe0ff */
[----:B------:R-:W-:Y:S02]  /*0440*/  ISETP.NE.AND P1, PT, R11, RZ, PT ;  /* 0x000000ff0b00720c */ /* 0x000fe40003f25270 */
[----:B0-----:R-:W-:-:S05]  /*0450*/  IADD3 R2, P2, PT, R2, 0x4000, RZ ;  /* 0x0000400002027810 */ /* 0x001fca0007f5e0ff */
[----:B------:R-:W-:Y:S02]  /*0460*/  IMAD.X R3, RZ, RZ, R3, P2 ;  /* 0x000000ffff037224 */ /* 0x000fe400010e0603 */
        /* <DEDUP_REMOVED lines=16> */
[----:B------:R-:W-:Y:S06]  /*0570*/  @P1 BRA `(.L_x_65) ;  /* 0xfffffffc00681947 */ /* 0x000fec000383ffff */
.L_x_64:
[----:B------:R-:W-:Y:S05]  /*0580*/  BSYNC.RECONVERGENT B2 ;  /* 0x0000000000027941 */ /* 0x000fea0003800200 */
.L_x_63:
[----:B------:R-:W-:Y:S05]  /*0590*/  @!P0 BRA `(.L_x_62) ;  /* 0x0000000000f48947 */ /* 0x000fea0003800000 */
[----:B------:R-:W-:Y:S01]  /*05a0*/  ISETP.GE.U32.AND P0, PT, R22, 0x8, PT ;  /* 0x000000081600780c */ /* 0x000fe20003f06070 */
[----:B------:R-:W-:Y:S01]  /*05b0*/  BSSY.RECONVERGENT B2, `(.L_x_66) ;  /* 0x000001a000027945 */ /* 0x000fe20003800200 */
[----:B------:R-:W-:-:S04]  /*05c0*/  LOP3.LUT R10, R7, 0x7, RZ, 0xc0, !PT ;  /* 0x00000007070a7812 */ /* 0x000fc800078ec0ff */
[----:B------:R-:W-:-:S07]  /*05d0*/  ISETP.NE.AND P1, PT, R10, RZ, PT ;  /* 0x000000ff0a00720c */ /* 0x000fce0003f25270 */
[----:B------:R-:W-:Y:S06]  /*05e0*/  @!P0 BRA `(.L_x_67) ;  /* 0x0000000000588947 */ /* 0x000fec0003800000 */
[----:B------:R-:W1:Y:S01]  /*05f0*/  LDCU.64 UR4, c[0x0][0x380] ;  /* 0x00007000ff0477ac */ /* 0x000e620008000a00 */
[----:B------:R-:W-:-:S04]  /*0600*/  IADD3 R3, P0, PT, R6, UR7, RZ ;  /* 0x0000000706037c10 */ /* 0x000fc8000ff1e0ff */
[----:B0-----:R-:W-:Y:S02]  /*0610*/  LEA.HI.X.SX32 R8, R6, RZ, 0x1, P0 ;  /* 0x000000ff06087211 */ /* 0x001fe400000f0eff */
[----:B-1----:R-:W-:-:S04]  /*0620*/  LEA R2, P0, R3, UR4, 0x2 ;  /* 0x0000000403027c11 */ /* 0x002fc8000f8010ff */
[----:B------:R-:W-:-:S05]  /*0630*/  LEA.HI.X R3, R3, UR5, R8, 0x2, P0 ;  /* 0x0000000503037c11 */ /* 0x000fca00080f1408 */
[----:B------:R-:W2:Y:S04]  /*0640*/  LDG.E R9, desc[UR14][R2.64] ;  /* 0x0000000e02097981 */ /* 0x000ea8000c1e1900 */
[----:B------:R-:W3:Y:S04]  /*0650*/  LDG.E R8, desc[UR14][R2.64+0x400] ;  /* 0x0004000e02087981 */ /* 0x000ee8000c1e1900 */
[----:B------:R-:W4:Y:S04]  /*0660*/  LDG.E R11, desc[UR14][R2.64+0x800] ;  /* 0x0008000e020b7981 */ /* 0x000f28000c1e1900 */
[----:B------:R-:W4:Y:S04]  /*0670*/  LDG.E R13, desc[UR14][R2.64+0xc00] ;  /* 0x000c000e020d7981 */ /* 0x000f28000c1e1900 */
[----:B------:R-:W4:Y:S04]  /*0680*/  LDG.E R15, desc[UR14][R2.64+0x1000] ;  /* 0x0010000e020f7981 */ /* 0x000f28000c1e1900 */
[----:B------:R-:W4:Y:S04]  /*0690*/  LDG.E R17, desc[UR14][R2.64+0x1400] ;  /* 0x0014000e02117981 */ /* 0x000f28000c1e1900 */
[----:B------:R-:W4:Y:S04]  /*06a0*/  LDG.E R19, desc[UR14][R2.64+0x1800] ;  /* 0x0018000e02137981 */ /* 0x000f28000c1e1900 */
[----:B------:R-:W4:Y:S01]  /*06b0*/  LDG.E R21, desc[UR14][R2.64+0x1c00] ;  /* 0x001c000e02157981 */ /* 0x000f22000c1e1900 */
[----:B------:R-:W-:-:S02]  /*06c0*/  VIADD R6, R6, 0x800 ;  /* 0x0000080006067836 */ /* 0x000fc40000000000 */
        /* <DEDUP_REMOVED lines=8> */
.L_x_67:
[----:B------:R-:W-:Y:S05]  /*0750*/  BSYNC.RECONVERGENT B2 ;  /* 0x0000000000027941 */ /* 0x000fea0003800200 */
.L_x_66:
        /* <DEDUP_REMOVED lines=14> */
[----:B------:R-:W4:Y:S01]  /*0840*/  LDG.E R13, desc[UR14][R2.64+0xc00] ;  /* 0x000c000e020d7981 */ /* 0x000f22000c1e1900 */
[----:B------:R-:W-:Y:S01]  /*0850*/  IADD3 R6, PT, PT, R6, 0x400, RZ ;  /* 0x0000040006067810 */ /* 0x000fe20007ffe0ff */
[----:B--2--5:R-:W-:-:S04]  /*0860*/  FADD R9, R4, R9 ;  /* 0x0000000904097221 */ /* 0x024fc80000000000 */
[----:B---3--:R-:W-:-:S04]  /*0870*/  FADD R8, R9, R8 ;  /* 0x0000000809087221 */ /* 0x008fc80000000000 */
[----:B----4-:R-:W-:-:S04]  /*0880*/  FADD R8, R8, R11 ;  /* 0x0000000b08087221 */ /* 0x010fc80000000000 */
[----:B------:R-:W-:-:S07]  /*0890*/  FADD R4, R8, R13 ;  /* 0x0000000d08047221 */ /* 0x000fce0000000000 */
.L_x_69:
[----:B------:R-:W-:Y:S05]  /*08a0*/  BSYNC.RECONVERGENT B2 ;  /* 0x0000000000027941 */ /* 0x000fea0003800200 */
.L_x_68:
[----:B------:R-:W-:Y:S05]  /*08b0*/  @!P1 BRA `(.L_x_62) ;  /* 0x00000000002c9947 */ /* 0x000fea0003800000 */
[----:B------:R-:W1:Y:S01]  /*08c0*/  LDC.64 R2, c[0x0][0x380] ;  /* 0x0000e000ff027b82 */ /* 0x000e620000000a00 */
[----:B0-----:R-:W-:Y:S01]  /*08d0*/  IMAD.U32 R9, RZ, RZ, UR16 ;  /* 0x00000010ff097e24 */ /* 0x001fe2000f8e00ff */
[----:B------:R-:W-:-:S03]  /*08e0*/  IADD3 R7, PT, PT, -R7, RZ, RZ ;  /* 0x000000ff07077210 */ /* 0x000fc60007ffe1ff */
[----:B-1----:R-:W-:-:S07]  /*08f0*/  IMAD.WIDE.U32 R2, R9, 0x4000, R2 ;  /* 0x0000400009027825 */ /* 0x002fce00078e0002 */
.L_x_70:
[----:B------:R-:W-:-:S06]  /*0900*/  IMAD.WIDE R8, R6, 0x4, R2 ;  /* 0x0000000406087825 */ /* 0x000fcc00078e0202 */
[----:B------:R-:W2:Y:S01]  /*0910*/  LDG.E R9, desc[UR14][R8.64] ;  /* 0x0000000e08097981 */ /* 0x000ea2000c1e1900 */
[----:B------:R-:W-:Y:S01]  /*0920*/  VIADD R7, R7, 0x1 ;  /* 0x0000000107077836 */ /* 0x000fe20000000000 */
[----:B------:R-:W-:-:S04]  /*0930*/  IADD3 R6, PT, PT, R6, 0x100, RZ ;  /* 0x0000010006067810 */ /* 0x000fc80007ffe0ff */
[----:B------:R-:W-:Y:S01]  /*0940*/  ISETP.NE.AND P0, PT, R7, RZ, PT ;  /* 0x000000ff0700720c */ /* 0x000fe20003f05270 */
[----:B--2--5:R-:W-:-:S12]  /*0950*/  FADD R4, R9, R4 ;  /* 0x0000000409047221 */ /* 0x024fd80000000000 */
[----:B------:R-:W-:Y:S05]  /*0960*/  @P0 BRA `(.L_x_70) ;  /* 0xfffffffc00e40947 */ /* 0x000fea000383ffff */
.L_x_62:
[----:B------:R-:W-:Y:S05]  /*0970*/  BSYNC.RECONVERGENT B1 ;  /* 0x0000000000017941 */ /* 0x000fea0003800200 */
.L_x_61:
[----:B------:R-:W-:Y:S01]  /*0980*/  ISETP.GE.AND P0, PT, R5, 0x100, PT ;  /* 0x000001000500780c */ /* 0x000fe20003f06270 */
[----:B-----5:R-:W-:-:S12]  /*0990*/  IMAD.MOV.U32 R11, RZ, RZ, R4 ;  /* 0x000000ffff0b7224 */ /* 0x020fd800078e0004 */
[----:B------:R-:W-:Y:S05]  /*09a0*/  @!P0 BRA `(.L_x_71) ;  /* 0x0000000000ac8947 */ /* 0x000fea0003800000 */
[----:B------:R-:W1:Y:S01]  /*09b0*/  S2R R7, SR_LANEID ;  /* 0x0000000000077919 */ /* 0x000e620000000000 */
[----:B------:R-:W2:Y:S02]  /*09c0*/  SHFL.DOWN PT, R2, R11, 0x1, 0x1f ;  /* 0x08201f000b027f89 */ /* 0x000ea400000e0000 */
[----:B--2---:R-:W-:Y:S01]  /*09d0*/  FADD R2, R2, R11 ;  /* 0x0000000b02027221 */ /* 0x004fe20000000000 */
[C---:B-1----:R-:W-:Y:S02]  /*09e0*/  ISETP.GT.AND P0, PT, R7.reuse, 0x1e, PT ;  /* 0x0000001e0700780c */ /* 0x042fe40003f04270 */
[----:B------:R-:W-:Y:S02]  /*09f0*/  ISETP.NE.AND P1, PT, R7, RZ, PT ;  /* 0x000000ff0700720c */ /* 0x000fe40003f25270 */
[----:B------:R-:W-:Y:S02]  /*0a00*/  FSEL R2, R11, R2, P0 ;  /* 0x000000020b027208 */ /* 0x000fe40000000000 */
[----:B------:R-:W-:-:S03]  /*0a10*/  ISETP.GT.AND P0, PT, R7, 0x1d, PT ;  /* 0x0000001d0700780c */ /* 0x000fc60003f04270 */
[----:B------:R-:W1:Y:S06]  /*0a20*/  SHFL.DOWN PT, R3, R2, 0x2, 0x1f ;  /* 0x08401f0002037f89 */ /* 0x000e6c00000e0000 */
[----:B------:R-:W2:Y:S01]  /*0a30*/  @!P1 S2R R6, SR_CgaCtaId ;  /* 0x0000000000069919 */ /* 0x000ea20000008800 */
[----:B------:R-:W-:Y:S02]  /*0a40*/  @!P1 MOV R5, 0x400 ;  /* 0x0000040000059802 */ /* 0x000fe40000000f00 */
[----:B------:R-:W-:-:S04]  /*0a50*/  @!P1 SHF.R.U32.HI R4, RZ, 0x3, R0 ;  /* 0x00000003ff049819 */ /* 0x000fc80000011600 */
[----:B------:R-:W-:Y:S01]  /*0a60*/  @!P1 LOP3.LUT R4, R4, 0x7c, RZ, 0xc0, !PT ;  /* 0x0000007c04049812 */ /* 0x000fe200078ec0ff */
[----:B-1----:R-:W-:Y:S01]  /*0a70*/  @!P0 FADD R2, R2, R3 ;  /* 0x0000000302028221 */ /* 0x002fe20000000000 */
[----:B------:R-:W-:-:S04]  /*0a80*/  ISETP.GT.AND P0, PT, R7, 0x1b, PT ;  /* 0x0000001b0700780c */ /* 0x000fc80003f04270 */
[----:B------:R-:W1:Y:S01]  /*0a90*/  SHFL.DOWN PT, R3, R2, 0x4, 0x1f ;  /* 0x08801f0002037f89 */ /* 0x000e6200000e0000 */
[----:B--2---:R-:W-:-:S04]  /*0aa0*/  @!P1 LEA R5, R6, R5, 0x18 ;  /* 0x0000000506059211 */ /* 0x004fc800078ec0ff */
[----:B------:R-:W-:-:S04]  /*0ab0*/  @!P1 IADD3 R4, PT, PT, R4, R5, RZ ;  /* 0x0000000504049210 */ /* 0x000fc80007ffe0ff */
[----:B-1----:R-:W-:Y:S01]  /*0ac0*/  @!P0 FADD R2, R2, R3 ;  /* 0x0000000302028221 */ /* 0x002fe20000000000 */
[----:B------:R-:W-:-:S04]  /*0ad0*/  ISETP.GT.AND P0, PT, R7, 0x17, PT ;  /* 0x000000170700780c */ /* 0x000fc80003f04270 */
[----:B------:R-:W1:Y:S09]  /*0ae0*/  SHFL.DOWN PT, R3, R2, 0x8, 0x1f ;  /* 0x09001f0002037f89 */ /* 0x000e7200000e0000 */
[----:B-1----:R-:W-:Y:S01]  /*0af0*/  @!P0 FADD R2, R2, R3 ;  /* 0x0000000302028221 */ /* 0x002fe20000000000 */
[----:B------:R-:W-:-:S04]  /*0b00*/  ISETP.NE.AND P0, PT, R0, RZ, PT ;  /* 0x000000ff0000720c */ /* 0x000fc80003f05270 */
[----:B------:R-:W1:Y:S02]  /*0b10*/  SHFL.DOWN PT, R3, R2, 0x10, 0x1f ;  /* 0x0a001f0002037f89 */ /* 0x000e6400000e0000 */
[----:B-1----:R-:W-:-:S05]  /*0b20*/  FADD R3, R2, R3 ;  /* 0x0000000302037221 */ /* 0x002fca0000000000 */
[----:B------:R2:W-:Y:S01]  /*0b30*/  @!P1 STS [R4+0x8], R3 ;  /* 0x0000080304009388 */ /* 0x0005e20000000800 */
[----:B------:R-:W-:Y:S01]  /*0b40*/  BAR.SYNC.DEFER_BLOCKING 0x0 ;  /* 0x0000000000007b1d */ /* 0x000fe20000010000 */
[----:B------:R-:W-:-:S04]  /*0b50*/  ISETP.GT.AND P1, PT, R7, 0xf, PT ;  /* 0x0000000f0700780c */ /* 0x000fc80003f24270 */
[----:B0-----:R-:W-:Y:S01]  /*0b60*/  FSEL R9, R2, R3, P1 ;  /* 0x0000000302097208 */ /* 0x001fe20000800000 */
[----:B------:R-:W-:Y:S08]  /*0b70*/  @P0 BRA `(.L_x_72) ;  /* 0x0000001400d00947 */ /* 0x000ff00003800000 */
[----:B------:R-:W0:Y:S01]  /*0b80*/  S2UR UR5, SR_CgaCtaId ;  /* 0x00000000000579c3 */ /* 0x000e220000008800 */
[----:B------:R-:W-:Y:S02]  /*0b90*/  UMOV UR4, 0x400 ;  /* 0x0000040000047882 */ /* 0x000fe40000000000 */
[----:B0-----:R-:W-:-:S09]  /*0ba0*/  ULEA UR4, UR5, UR4, 0x18 ;  /* 0x0000000405047291 */ /* 0x001fd2000f8ec0ff */
[----:B------:R-:W0:Y:S04]  /*0bb0*/  LDS R0, [UR4+0xc] ;  /* 0x00000c04ff007984 */ /* 0x000e280008000800 */
[----:B--2---:R-:W1:Y:S04]  /*0bc0*/  LDS.128 R4, [UR4+0x10] ;  /* 0x00001004ff047984 */ /* 0x004e680008000c00 */
        /* <DEDUP_REMOVED lines=9> */
.L_x_71:
[----:B0-----:R-:W0:Y:S01]  /*0c60*/  S2R R9, SR_LANEID ;  /* 0x0000000000097919 */ /* 0x001e220000000000 */
[----:B------:R-:W-:-:S05]  /*0c70*/  LOP3.LUT R2, R0, 0x3e0, RZ, 0xc0, !PT ;  /* 0x000003e000027812 */ /* 0x000fca00078ec0ff */
[----:B------:R-:W-:Y:S01]  /*0c80*/  VIADD R4, R2, 0x20 ;  /* 0x0000002002047836 */ /* 0x000fe20000000000 */
[----:B------:R-:W-:-:S04]  /*0c90*/  LOP3.LUT R2, RZ, R2, RZ, 0x33, !PT ;  /* 0x00000002ff027212 */ /* 0x000fc800078e33ff */
[----:B------:R-:W-:Y:S02]  /*0ca0*/  ISETP.GT.AND P0, PT, R4, R5, PT ;  /* 0x000000050400720c */ /* 0x000fe40003f04270 */
[----:B------:R-:W-:-:S04]  /*0cb0*/  IADD3 R2, PT, PT, R5, R2, RZ ;  /* 0x0000000205027210 */ /* 0x000fc80007ffe0ff */
[----:B------:R-:W-:-:S05]  /*0cc0*/  SEL R2, R2, 0x1f, P0 ;  /* 0x0000001f02027807 */ /* 0x000fca0000000000 */
[----:B------:R-:W1:Y:S01]  /*0cd0*/  SHFL.DOWN PT, R3, R11, 0x1, R2 ;  /* 0x082000000b037989 */ /* 0x000e6200000e0002 */
[C---:B0-----:R-:W-:Y:S01]  /*0ce0*/  ISETP.GE.AND P0, PT, R9.reuse, R2, PT ;  /* 0x000000020900720c */ /* 0x041fe20003f06270 */
[C---:B------:R-:W-:Y:S01]  /*0cf0*/  VIADD R7, R9.reuse, 0x2 ;  /* 0x0000000209077836 */ /* 0x040fe20000000000 */
[----:B------:R-:W-:-:S11]  /*0d00*/  ISETP.NE.AND P1, PT, R9, RZ, PT ;  /* 0x000000ff0900720c */ /* 0x000fd60003f25270 */
[----:B-1----:R-:W-:Y:S01]  /*0d10*/  @!P0 FADD R11, R3, R11 ;  /* 0x0000000b030b8221 */ /* 0x002fe20000000000 */
[----:B------:R-:W-:Y:S01]  /*0d20*/  ISETP.GT.AND P0, PT, R7, R2, PT ;  /* 0x000000020700720c */ /* 0x000fe20003f04270 */
[----:B------:R-:W0:Y:S01]  /*0d30*/  @!P1 S2R R13, SR_CgaCtaId ;  /* 0x00000000000d9919 */ /* 0x000e220000008800 */
[----:B------:R-:W-:Y:S02]  /*0d40*/  IADD3 R7, PT, PT, R9, 0x4, RZ ;  /* 0x0000000409077810 */ /* 0x000fe40007ffe0ff */
[----:B------:R-:W-:Y:S01]  /*0d50*/  @!P1 MOV R6, 0x400 ;  /* 0x0000040000069802 */ /* 0x000fe20000000f00 */
[----:B------:R-:W1:Y:S01]  /*0d60*/  SHFL.DOWN PT, R3, R11, 0x2, R2 ;  /* 0x084000000b037989 */ /* 0x000e6200000e0002 */
[----:B------:R-:W-:-:S04]  /*0d70*/  @!P1 SHF.R.U32.HI R4, RZ, 0x3, R0 ;  /* 0x00000003ff049819 */ /* 0x000fc80000011600 */
[----:B------:R-:W-:-:S03]  /*0d80*/  @!P1 LOP3.LUT R4, R4, 0x7c, RZ, 0xc0, !PT ;  /* 0x0000007c04049812 */ /* 0x000fc600078ec0ff */
[----:B-1----:R-:W-:Y:S01]  /*0d90*/  @!P0 FADD R11, R11, R3 ;  /* 0x000000030b0b8221 */ /* 0x002fe20000000000 */
[----:B------:R-:W-:Y:S01]  /*0da0*/  ISETP.GT.AND P0, PT, R7, R2, PT ;  /* 0x000000020700720c */ /* 0x000fe20003f04270 */
[----:B------:R-:W-:Y:S01]  /*0db0*/  VIADD R7, R9, 0x8 ;  /* 0x0000000809077836 */ /* 0x000fe20000000000 */
[----:B0-----:R-:W-:Y:S02]  /*0dc0*/  @!P1 LEA R13, R13, R6, 0x18 ;  /* 0x000000060d0d9211 */ /* 0x001fe400078ec0ff */
[----:B------:R-:W0:Y:S03]  /*0dd0*/  SHFL.DOWN PT, R3, R11, 0x4, R2 ;  /* 0x088000000b037989 */ /* 0x000e2600000e0002 */
[----:B------:R-:W-:-:S06]  /*0de0*/  @!P1 IMAD.IADD R4, R4, 0x1, R13 ;  /* 0x0000000104049824 */ /* 0x000fcc00078e020d */
[----:B0-----:R-:W-:Y:S01]  /*0df0*/  @!P0 FADD R11, R11, R3 ;  /* 0x000000030b0b8221 */ /* 0x001fe20000000000 */
[-C--:B------:R-:W-:Y:S02]  /*0e00*/  ISETP.GT.AND P0, PT, R7, R2.reuse, PT ;  /* 0x000000020700720c */ /* 0x080fe40003f04270 */
[----:B------:R-:W-:Y:S02]  /*0e10*/  IADD3 R7, PT, PT, R9, 0x10, RZ ;  /* 0x0000001009077810 */ /* 0x000fe40007ffe0ff */
[----:B------:R-:W0:Y:S09]  /*0e20*/  SHFL.DOWN PT, R3, R11, 0x8, R2 ;  /* 0x090000000b037989 */ /* 0x000e3200000e0002 */
[----:B0-----:R-:W-:Y:S01]  /*0e30*/  @!P0 FADD R11, R11, R3 ;  /* 0x000000030b0b8221 */ /* 0x001fe20000000000 */
[----:B------:R-:W-:-:S04]  /*0e40*/  ISETP.GT.AND P0, PT, R7, R2, PT ;  /* 0x000000020700720c */ /* 0x000fc80003f04270 */
[----:B------:R-:W0:Y:S09]  /*0e50*/  SHFL.DOWN PT, R3, R11, 0x10, R2 ;  /* 0x0a0000000b037989 */ /* 0x000e3200000e0002 */
        /* <DEDUP_REMOVED lines=13> */
[----:B------:R-:W1:Y:S04]  /*0f30*/  LDS R0, [UR4+0xc] ;  /* 0x00000c04ff007984 */ /* 0x000e680008000800 */
[----:B------:R-:W0:Y:S04]  /*0f40*/  LDS.128 R12, [UR4+0x10] ;  /* 0x00001004ff0c7984 */ /* 0x000e280008000c00 */
[----:B------:R-:W2:Y:S01]  /*0f50*/  LDS.64 R2, [UR4+0x20] ;  /* 0x00002004ff027984 */ /* 0x000ea20008000a00 */
[----:B-1----:R-:W-:Y:S01]  /*0f60*/  @P2 FADD R9, R9, R0 ;  /* 0x0000000009092221 */ /* 0x002fe20000000000 */
[----:B------:R-:W-:-:S03]  /*0f70*/  ISETP.GT.AND P2, PT, R5, 0xa0, PT ;  /* 0x000000a00500780c */ /* 0x000fc60003f44270 */
[----:B0-----:R-:W-:Y:S01]  /*0f80*/  @P4 FADD R9, R9, R12 ;  /* 0x0000000c09094221 */ /* 0x001fe20000000000 */
        /* <DEDUP_REMOVED lines=8> */
.L_x_58:
[----:B------:R-:W0:Y:S01]  /*1010*/  S2R R0, SR_TID.X ;  /* 0x0000000000007919 */ /* 0x000e220000002100 */
[----:B------:R-:W1:Y:S01]  /*1020*/  LDC.64 R4, c[0x0][0x380] ;  /* 0x0000e000ff047b82 */ /* 0x000e620000000a00 */
[----:B0-----:R-:W-:-:S04]  /*1030*/  VIADD R7, R0, UR7 ;  /* 0x0000000700077c36 */ /* 0x001fc80008000000 */
[----:B-1----:R-:W-:-:S05]  /*1040*/  IMAD.WIDE.U32 R4, R7, 0x4, R4 ;  /* 0x0000000407047825 */ /* 0x002fca00078e0004 */
[----:B------:R-:W2:Y:S04]  /*1050*/  LDG.E R7, desc[UR14][R4.64] ;  /* 0x0000000e04077981 */ /* 0x000ea8000c1e1900 */
[----:B------:R-:W2:Y:S04]  /*1060*/  LDG.E R8, desc[UR14][R4.64+0x400] ;  /* 0x0004000e04087981 */ /* 0x000ea8000c1e1900 */
[----:B------:R-:W3:Y:S04]  /*1070*/  LDG.E R9, desc[UR14][R4.64+0x800] ;  /* 0x0008000e04097981 */ /* 0x000ee8000c1e1900 */
[----:B------:R-:W3:Y:S04]  /*1080*/  LDG.E R10, desc[UR14][R4.64+0xc00] ;  /* 0x000c000e040a7981 */ /* 0x000ee8000c1e1900 */
[----:B------:R-:W4:Y:S04]  /*1090*/  LDG.E R11, desc[UR14][R4.64+0x1000] ;  /* 0x0010000e040b7981 */ /* 0x000f28000c1e1900 */
[----:B------:R-:W4:Y:S04]  /*10a0*/  LDG.E R12, desc[UR14][R4.64+0x1400] ;  /* 0x0014000e040c7981 */ /* 0x000f28000c1e1900 */
[----:B------:R-:W5:Y:S04]  /*10b0*/  LDG.E R13, desc[UR14][R4.64+0x1800] ;  /* 0x0018000e040d7981 */ /* 0x000f68000c1e1900 */
        /* <DEDUP_REMOVED lines=8> */
[----:B------:R-:W5:Y:S01]  /*1140*/  LDG.E R21, desc[UR14][R4.64+0x3c00] ;  /* 0x003c000e04157981 */ /* 0x000f62000c1e1900 */
[----:B------:R-:W-:-:S04]  /*1150*/  ISETP.GE.U32.AND P0, PT, R23, UR5, PT ;  /* 0x0000000517007c0c */ /* 0x000fc8000bf06070 */
[----:B------:R-:W-:Y:S01]  /*1160*/  ISETP.GE.U32.AND.EX P0, PT, R22, UR4, PT, P0 ;  /* 0x0000000416007c0c */ /* 0x000fe2000bf06100 */
        /* <DEDUP_REMOVED lines=13> */
[----:B------:R-:W-:-:S04]  /*1240*/  FADD R6, R15, R6 ;  /* 0x000000060f067221 */ /* 0x000fc80000000000 */
[----:B------:R-:W-:Y:S01]  /*1250*/  FADD R7, R7, R6 ;  /* 0x0000000607077221 */ /* 0x000fe20000000000 */
[----:B------:R-:W-:Y:S06]  /*1260*/  @!P0 BRA `(.L_x_73) ;  /* 0x0000000c006c8947 */ /* 0x000fec0003800000 */
[----:B------:R-:W-:Y:S01]  /*1270*/  UIADD3 UR8, UP0, UPT, UR5, UR7, URZ ;  /* 0x0000000705087290 */ /* 0x000fe2000ff1e0ff */
[----:B------:R-:W-:Y:S01]  /*1280*/  IADD3 R23, P2, PT, R2, -0x1000, RZ ;  /* 0xfffff00002177810 */ /* 0x000fe20007f5e0ff */
[----:B------:R-:W0:Y:S01]  /*1290*/  LDCU.64 UR12, c[0x0][0x380] ;  /* 0x00007000ff0c77ac */ /* 0x000e220008000a00 */
[----:B------:R-:W-:Y:S02]  /*12a0*/  LOP3.LUT R5, RZ, R0, RZ, 0x33, !PT ;  /* 0x00000000ff057212 */ /* 0x000fe400078e33ff */
[----:B------:R-:W-:Y:S01]  /*12b0*/  IADD3.X R8, PT, PT, R3, -0x1, RZ, P2, !PT ;  /* 0xffffffff03087810 */ /* 0x000fe200017fe4ff */
[----:B------:R-:W-:Y:S01]  /*12c0*/  UIADD3.X UR9, UPT, UPT, URZ, UR4, URZ, UP0, !UPT ;  /* 0x00000004ff097290 */ /* 0x000fe200087fe4ff */
[----:B------:R-:W-:Y:S01]  /*12d0*/  ISETP.LT.U32.AND P0, PT, R23, UR8, PT ;  /* 0x0000000817007c0c */ /* 0x000fe2000bf01070 */
[----:B------:R-:W-:Y:S01]  /*12e0*/  UMOV UR6, UR5 ;  /* 0x0000000500067c82 */ /* 0x000fe20008000000 */
[----:B------:R-:W-:Y:S01]  /*12f0*/  IADD3 R9, P1, PT, R0, UR8, RZ ;  /* 0x0000000800097c10 */ /* 0x000fe2000ff3e0ff */
[----:B------:R-:W-:Y:S01]  /*1300*/  UMOV UR4, URZ ;  /* 0x000000ff00047c82 */ /* 0x000fe20008000000 */
[----:B------:R-:W-:Y:S01]  /*1310*/  IADD3 R5, PT, PT, R2, -UR5, R5 ;  /* 0x8000000502057c10 */ /* 0x000fe2000fffe005 */
[----:B------:R-:W-:Y:S01]  /*1320*/  UMOV UR10, UR8 ;  /* 0x00000008000a7c82 */ /* 0x000fe20008000000 */
[----:B------:R-:W-:Y:S01]  /*1330*/  MOV R11, UR9 ;  /* 0x00000009000b7c02 */ /* 0x000fe20008000f00 */
[----:B------:R-:W-:-:S03]  /*1340*/  IMAD.X R0, RZ, RZ, UR9, P1 ;  /* 0x00000009ff007e24 */ /* 0x000fc600088e06ff */
[----:B------:R-:W-:Y:S02]  /*1350*/  ISETP.GT.U32.AND.EX P0, PT, R11, R8, PT, P0 ;  /* 0x000000080b00720c */ /* 0x000fe40003f04100 */
[----:B0-----:R-:W-:-:S04]  /*1360*/  LEA R6, P2, R9, UR12, 0x2 ;  /* 0x0000000c09067c11 */ /* 0x001fc8000f8410ff */
[----:B------:R-:W-:Y:S02]  /*1370*/  IADD3 R6, P1, PT, R6, 0x2000, RZ ;  /* 0x0000200006067810 */ /* 0x000fe40007f3e0ff */
[----:B------:R-:W-:Y:S02]  /*1380*/  LEA.HI.X R9, R9, UR13, R0, 0x2, P2 ;  /* 0x0000000d09097c11 */ /* 0x000fe400090f1400 */
[----:B------:R-:W-:Y:S01]  /*1390*/  IADD3 R0, PT, PT, R5, -UR7, RZ ;  /* 0x8000000705007c10 */ /* 0x000fe2000fffe0ff */
[----:B------:R-:W-:Y:S02]  /*13a0*/  UMOV UR7, UR9 ;  /* 0x0000000900077c82 */ /* 0x000fe40008000000 */
[----:B------:R-:W-:Y:S01]  /*13b0*/  IMAD.X R9, RZ, RZ, R9, P1 ;  /* 0x000000ffff097224 */ /* 0x000fe200008e0609 */
[----:B------:R-:W-:Y:S06]  /*13c0*/  @P0 BRA `(.L_x_74) ;  /* 0x0000000400000947 */ /* 0x000fec0003800000 */
[----:B------:R-:W0:Y:S01]  /*13d0*/  LDC.64 R2, c[0x0][0x3b8] ;  /* 0x0000ee00ff027b82 */ /* 0x000e220000000a00 */
[----:B------:R-:W1:Y:S01]  /*13e0*/  LDCU.64 UR12, c[0x0][0x380] ;  /* 0x00007000ff0c77ac */ /* 0x000e620008000a00 */
[----:B------:R-:W-:Y:S01]  /*13f0*/  NOP ;  /* 0x0000000000007918 */ /* 0x000fe20000000000 */
.L_x_75:
[----:B------:R-:W2:Y:S02]  /*1400*/  S2R R5, SR_TID.X ;  /* 0x0000000000057919 */ /* 0x000ea40000002100 */
[----:B--2---:R-:W-:-:S04]  /*1410*/  IADD3 R5, P0, PT, R5, UR8, RZ ;  /* 0x0000000805057c10 */ /* 0x004fc8000ff1e0ff */
[----:B------:R-:W-:Y:S02]  /*1420*/  IADD3.X R10, PT, PT, RZ, UR9, RZ, P0, !PT ;  /* 0x00000009ff0a7c10 */ /* 0x000fe400087fe4ff */
[----:B-1----:R-:W-:-:S04]  /*1430*/  LEA R4, P0, R5, UR12, 0x2 ;  /* 0x0000000c05047c11 */ /* 0x002fc8000f8010ff */
[----:B------:R-:W-:-:S05]  /*1440*/  LEA.HI.X R5, R5, UR13, R10, 0x2, P0 ;  /* 0x0000000d05057c11 */ /* 0x000fca00080f140a */
        /* <DEDUP_REMOVED lines=15> */
[----:B------:R1:W5:Y:S01]  /*1540*/  LDG.E R22, desc[UR14][R4.64+0x3c00] ;  /* 0x003c000e04167981 */ /* 0x000362000c1e1900 */
[----:B------:R-:W-:-:S02]  /*1550*/  USHF.R.S32.HI UR11, URZ, 0x1f, UR5 ;  /* 0x0000001fff0b7899 */ /* 0x000fc40008011405 */
[----:B------:R-:W-:-:S04]  /*1560*/  UIADD3 UR6, UP0, UPT, UR5, UR10, URZ ;  /* 0x0000000a05067290 */ /* 0x000fc8000ff1e0ff */
[----:B------:R-:W-:Y:S01]  /*1570*/  UIADD3.X UR7, UPT, UPT, UR11, UR7, URZ, UP0, !UPT ;  /* 0x000000070b077290 */ /* 0x000fe200087fe4ff */
[----:B--2---:R-:W-:Y:S01]  /*1580*/  FADD R7, R24, R7 ;  /* 0x0000000718077221 */ /* 0x004fe20000000000 */
[----:B0-----:R-:W-:-:S04]  /*1590*/  IADD3 R24, P1, PT, R2, -UR8, RZ ;  /* 0x8000000802187c10 */ /* 0x001fc8000ff3e0ff */
[----:B------:R-:W-:Y:S02]  /*15a0*/  ISETP.GE.U32.AND P0, PT, R24, UR5, PT ;  /* 0x0000000518007c0c */ /* 0x000fe4000bf06070 */
[----:B-1----:R-:W-:Y:S01]  /*15b0*/  IADD3.X R4, PT, PT, R3, ~UR9, RZ, P1, !PT ;  /* 0x8000000903047c10 */ /* 0x002fe20008ffe4ff */
[----:B---3--:R-:W-:-:S03]  /*15c0*/  FADD R26, R25, R26 ;  /* 0x0000001a191a7221 */ /* 0x008fc60000000000 */
[----:B------:R-:W-:Y:S01]  /*15d0*/  ISETP.GE.U32.AND.EX P0, PT, R4, UR11, PT, P0 ;  /* 0x0000000b04007c0c */ /* 0x000fe2000bf06100 */
        /* <DEDUP_REMOVED lines=12> */
[----:B------:R-:W-:-:S04]  /*16a0*/  FADD R7, R7, R10 ;  /* 0x0000000a07077221 */ /* 0x000fc80000000000 */
[----:B------:R-:W-:Y:S01]  /*16b0*/  FADD R7, R22, R7 ;  /* 0x0000000716077221 */ /* 0x000fe20000000000 */
[----:B------:R-:W-:Y:S06]  /*16c0*/  @!P0 BRA `(.L_x_73) ;  /* 0x0000000800548947 */ /* 0x000fec0003800000 */
[----:B------:R-:W-:Y:S01]  /*16d0*/  UIADD3 UR8, UP0, UPT, UR5, UR8, URZ ;  /* 0x0000000805087290 */ /* 0x000fe2000ff1e0ff */
[----:B------:R-:W-:Y:S01]  /*16e0*/  MOV R5, R9 ;  /* 0x0000000900057202 */ /* 0x000fe20000000f00 */
[----:B------:R-:W-:Y:S01]  /*16f0*/  IMAD.U32 R11, RZ, RZ, UR5 ;  /* 0x00000005ff0b7e24 */ /* 0x000fe2000f8e00ff */
[----:B------:R-:W-:Y:S01]  /*1700*/  UIADD3 UR4, UPT, UPT, UR4, 0x1, URZ ;  /* 0x0000000104047890 */ /* 0x000fe2000fffe0ff */
[----:B------:R-:W-:Y:S01]  /*1710*/  IMAD.MOV.U32 R4, RZ, RZ, R6 ;  /* 0x000000ffff047224 */ /* 0x000fe200078e0006 */
[----:B------:R-:W-:Y:S01]  /*1720*/  UIADD3.X UR9, UPT, UPT, UR11, UR9, URZ, UP0, !UPT ;  /* 0x000000090b097290 */ /* 0x000fe200087fe4ff */
[----:B------:R-:W-:Y:S01]  /*1730*/  ISETP.LT.U32.AND P0, PT, R23, UR8, PT ;  /* 0x0000000817007c0c */ /* 0x000fe2000bf01070 */
[----:B------:R-:W-:Y:S01]  /*1740*/  VIADD R0, R0, -UR5 ;  /* 0x8000000500007c36 */ /* 0x000fe20008000000 */
[----:B------:R-:W-:Y:S01]  /*1750*/  UMOV UR10, UR6 ;  /* 0x00000006000a7c82 */ /* 0x000fe20008000000 */
[----:B------:R-:W-:Y:S02]  /*1760*/  IMAD.WIDE R4, R11, 0x4, R4 ;  /* 0x000000040b047825 */ /* 0x000fe400078e0204 */
[----:B------:R-:W-:-:S02]  /*1770*/  MOV R13, UR9 ;  /* 0x00000009000d7c02 */ /* 0x000fc40008000f00 */
[----:B------:R-:W-:Y:S01]  /*1780*/  IMAD.MOV.U32 R6, RZ, RZ, R4 ;  /* 0x000000ffff067224 */ /* 0x000fe200078e0004 */
[----:B------:R-:W-:Y:S02]  /*1790*/  MOV R9, R5 ;  /* 0x0000000500097202 */ /* 0x000fe40000000f00 */
[----:B------:R-:W-:-:S13]  /*17a0*/  ISETP.GT.U32.AND.EX P0, PT, R13, R8, PT, P0 ;  /* 0x000000080d00720c */ /* 0x000fda0003f04100 */
[----:B------:R-:W-:Y:S05]  /*17b0*/  @!P0 BRA `(.L_x_75) ;  /* 0xfffffffc00108947 */ /* 0x000fea000383ffff */
[----:B------:R-:W-:-:S05]  /*17c0*/  UMOV UR6, UR5 ;  /* 0x0000000500067c82 */ /* 0x000fca0008000000 */
.L_x_74:
[----:B------:R-:W0:Y:S01]  /*17d0*/  S2R R5, SR_TID.X ;  /* 0x0000000000057919 */ /* 0x000e220000002100 */
[C---:B------:R-:W-:Y:S01]  /*17e0*/  IADD3 R4, PT, PT, R2.reuse, -UR8, RZ ;  /* 0x8000000802047c10 */ /* 0x040fe2000fffe0ff */
[----:B------:R-:W-:Y:S01]  /*17f0*/  IMAD.U32 R8, RZ, RZ, UR9 ;  /* 0x00000009ff087e24 */ /* 0x000fe2000f8e00ff */
[----:B------:R-:W-:Y:S01]  /*1800*/  ISETP.LE.U32.AND P1, PT, R2, UR8, PT ;  /* 0x0000000802007c0c */ /* 0x000fe2000bf23070 */
[----:B------:R-:W-:Y:S01]  /*1810*/  BSSY.RECONVERGENT B1, `(.L_x_73) ;  /* 0x0000080000017945 */ /* 0x000fe20003800200 */
[----:B0-----:R-:W-:-:S04]  /*1820*/  ISETP.GE.AND P0, PT, R5, R4, PT ;  /* 0x000000040500720c */ /* 0x001fc80003f06270 */
[----:B------:R-:W-:-:S13]  /*1830*/  ISETP.GE.U32.OR.EX P0, PT, R8, R3, P0, P1 ;  /* 0x000000030800720c */ /* 0x000fda0000706510 */
[----:B------:R-:W-:Y:S05]  /*1840*/  @P0 BRA `(.L_x_76) ;  /* 0x0000000400f00947 */ /* 0x000fea0003800000 */
[----:B------:R-:W0:Y:S01]  /*1850*/  LDC R4, c[0x0][0x3c0] ;  /* 0x0000f000ff047b82 */ /* 0x000e220000000800 */
[----:B------:R-:W-:Y:S01]  /*1860*/  USHF.L.U32 UR5, UR16, 0xc, URZ ;  /* 0x0000000c10057899 */ /* 0x000fe200080006ff */
[----:B------:R-:W-:Y:S01]  /*1870*/  LOP3.LUT R3, RZ, R5, RZ, 0x33, !PT ;  /* 0x00000005ff037212 */ /* 0x000fe200078e33ff */
[----:B------:R-:W-:Y:S02]  /*1880*/  BSSY.RECONVERGENT B2, `(.L_x_77) ;  /* 0x0000037000027945 */ /* 0x000fe40003800200 */
[----:B------:R-:W-:-:S06]  /*1890*/  UIADD3 UR5, UPT, UPT, UR5, UR6, URZ ;  /* 0x0000000605057290 */ /* 0x000fcc000fffe0ff */
[----:B------:R-:W-:Y:S01]  /*18a0*/  IADD3 R2, PT, PT, R2, -UR5, R3 ;  /* 0x8000000502027c10 */ /* 0x000fe2000fffe003 */
[----:B0-----:R-:W-:Y:S01]  /*18b0*/  IMAD R3, R4, UR4, RZ ;  /* 0x0000000404037c24 */ /* 0x001fe2000f8e02ff */
[----:B------:R-:W-:-:S03]  /*18c0*/  MOV R4, R5 ;  /* 0x0000000500047202 */ /* 0x000fc60000000f00 */
[----:B------:R-:W-:-:S05]  /*18d0*/  IMAD R2, R3, -0x1000, R2 ;  /* 0xfffff00003027824 */ /* 0x000fca00078e0202 */
[C---:B------:R-:W-:Y:S02]  /*18e0*/  ISETP.GE.U32.AND P0, PT, R2.reuse, 0xf00, PT ;  /* 0x00000f000200780c */ /* 0x040fe40003f06070 */
[----:B------:R-:W-:-:S04]  /*18f0*/  LEA.HI R19, R2, 0x1, RZ, 0x18 ;  /* 0x0000000102137811 */ /* 0x000fc800078fc0ff */
[----:B------:R-:W-:-:S04]  /*1900*/  LOP3.LUT R21, R19, 0xf, RZ, 0xc0, !PT ;  /* 0x0000000f13157812 */ /* 0x000fc800078ec0ff */
[----:B------:R-:W-:-:S03]  /*1910*/  ISETP.NE.AND P1, PT, R21, RZ, PT ;  /* 0x000000ff1500720c */ /* 0x000fc60003f25270 */
[----:B------:R-:W-:Y:S10]  /*1920*/  @!P0 BRA `(.L_x_78) ;  /* 0x0000000000b08947 */ /* 0x000ff40003800000 */
[----:B------:R-:W-:Y:S01]  /*1930*/  LEA.HI R2, R0, 0x1, RZ, 0x18 ;  /* 0x0000000100027811 */ /* 0x000fe200078fc0ff */
[----:B------:R-:W-:-:S03]  /*1940*/  IMAD.MOV.U32 R4, RZ, RZ, R5 ;  /* 0x000000ffff047224 */ /* 0x000fc600078e0005 */
[----:B------:R-:W-:-:S04]  /*1950*/  LOP3.LUT R2, R2, 0x1fffff0, RZ, 0xc0, !PT ;  /* 0x01fffff002027812 */ /* 0x000fc800078ec0ff */
[----:B------:R-:W-:-:S07]  /*1960*/  IADD3 R8, PT, PT, -R2, RZ, RZ ;  /* 0x000000ff02087210 */ /* 0x000fce0007ffe1ff */
.L_x_79:
[----:B------:R-:W-:Y:S01]  /*1970*/  IMAD.MOV.U32 R2, RZ, RZ, R6 ;  /* 0x000000ffff027224 */ /* 0x000fe200078e0006 */
[----:B------:R-:W-:-:S05]  /*1980*/  MOV R3, R9 ;  /* 0x0000000900037202 */ /* 0x000fca0000000f00 */
[----:B------:R-:W2:Y:S04]  /*1990*/  LDG.E R18, desc[UR14][R2.64+-0x2000] ;  /* 0xffe0000e02127981 */ /* 0x000ea8000c1e1900 */
[----:B------:R-:W3:Y:S04]  /*19a0*/  LDG.E R17, desc[UR14][R2.64+-0x1c00] ;  /* 0xffe4000e02117981 */ /* 0x000ee8000c1e1900 */
        /* <DEDUP_REMOVED lines=14> */
[----:B------:R-:W-:-:S02]  /*1a90*/  VIADD R8, R8, 0x10 ;  /* 0x0000001008087836 */ /* 0x000fc40000000000 */
[----:B------:R-:W-:-:S03]  /*1aa0*/  VIADD R4, R4, 0x1000 ;  /* 0x0000100004047836 */ /* 0x000fc60000000000 */
[----:B------:R-:W-:Y:S01]  /*1ab0*/  ISETP.NE.AND P0, PT, R8, RZ, PT ;  /* 0x000000ff0800720c */ /* 0x000fe20003f05270 */
[----:B--2---:R-:W-:-:S04]  /*1ac0*/  FADD R18, R18, R7 ;  /* 0x0000000712127221 */ /* 0x004fc80000000000 */
        /* <DEDUP_REMOVED lines=13> */
[----:B------:R-:W-:-:S03]  /*1ba0*/  IADD3 R6, P2, PT, R2, 0x4000, RZ ;  /* 0x0000400002067810 */ /* 0x000fc60007f5e0ff */
[----:B------:R-:W-:Y:S01]  /*1bb0*/  FADD R10, R10, R9 ;  /* 0x000000090a0a7221 */ /* 0x000fe20000000000 */
[----:B------:R-:W-:-:S03]  /*1bc0*/  IADD3.X R9, PT, PT, RZ, R3, RZ, P2, !PT ;  /* 0x00000003ff097210 */ /* 0x000fc600017fe4ff */
[----:B------:R-:W-:Y:S01]  /*1bd0*/  FADD R7, R10, R5 ;  /* 0x000000050a077221 */ /* 0x000fe20000000000 */
[----:B------:R-:W-:Y:S06]  /*1be0*/  @P0 BRA `(.L_x_79) ;  /* 0xfffffffc00600947 */ /* 0x000fec000383ffff */
.L_x_78:
[----:B------:R-:W-:Y:S05]  /*1bf0*/  BSYNC.RECONVERGENT B2 ;  /* 0x0000000000027941 */ /* 0x000fea0003800200 */
.L_x_77:
[----:B------:R-:W-:Y:S05]  /*1c00*/  @!P1 BRA `(.L_x_76) ;  /* 0x0000000400009947 */ /* 0x000fea0003800000 */
[----:B------:R-:W-:Y:S01]  /*1c10*/  ISETP.GE.U32.AND P0, PT, R21, 0x8, PT ;  /* 0x000000081500780c */ /* 0x000fe20003f06070 */
[----:B------:R-:W-:Y:S01]  /*1c20*/  BSSY.RECONVERGENT B2, `(.L_x_80) ;  /* 0x0000019000027945 */ /* 0x000fe20003800200 */
[----:B------:R-:W-:-:S04]  /*1c30*/  LOP3.LUT R9, R19, 0x7, RZ, 0xc0, !PT ;  /* 0x0000000713097812 */ /* 0x000fc800078ec0ff */
[----:B------:R-:W-:-:S07]  /*1c40*/  ISETP.NE.AND P1, PT, R9, RZ, PT ;  /* 0x000000ff0900720c */ /* 0x000fce0003f25270 */
[----:B------:R-:W-:Y:S06]  /*1c50*/  @!P0 BRA `(.L_x_81) ;  /* 0x0000000000548947 */ /* 0x000fec0003800000 */
[----:B------:R-:W-:-:S04]  /*1c60*/  IADD3 R3, P0, PT, R4, UR8, RZ ;  /* 0x0000000804037c10 */ /* 0x000fc8000ff1e0ff */
[----:B------:R-:W-:Y:S02]  /*1c70*/  IADD3.X R6, PT, PT, RZ, UR9, RZ, P0, !PT ;  /* 0x00000009ff067c10 */ /* 0x000fe400087fe4ff */
[----:B------:R-:W-:-:S04]  /*1c80*/  LEA R2, P0, R3, UR12, 0x2 ;  /* 0x0000000c03027c11 */ /* 0x000fc8000f8010ff */
[----:B------:R-:W-:-:S05]  /*1c90*/  LEA.HI.X R3, R3, UR13, R6, 0x2, P0 ;  /* 0x0000000d03037c11 */ /* 0x000fca00080f1406 */
[----:B------:R-:W2:Y:S04]  /*1ca0*/  LDG.E R6, desc[UR14][R2.64] ;  /* 0x0000000e02067981 */ /* 0x000ea8000c1e1900 */
[----:B------:R-:W3:Y:S04]  /*1cb0*/  LDG.E R5, desc[UR14][R2.64+0x400] ;  /* 0x0004000e02057981 */ /* 0x000ee8000c1e1900 */
[----:B------:R-:W4:Y:S04]  /*1cc0*/  LDG.E R8, desc[UR14][R2.64+0x800] ;  /* 0x0008000e02087981 */ /* 0x000f28000c1e1900 */
[----:B------:R-:W5:Y:S04]  /*1cd0*/  LDG.E R10, desc[UR14][R2.64+0xc00] ;  /* 0x000c000e020a7981 */ /* 0x000f68000c1e1900 */
[----:B------:R-:W5:Y:S04]  /*1ce0*/  LDG.E R12, desc[UR14][R2.64+0x1000] ;  /* 0x0010000e020c7981 */ /* 0x000f68000c1e1900 */
[----:B------:R-:W5:Y:S04]  /*1cf0*/  LDG.E R14, desc[UR14][R2.64+0x1400] ;  /* 0x0014000e020e7981 */ /* 0x000f68000c1e1900 */
[----:B------:R-:W5:Y:S04]  /*1d00*/  LDG.E R16, desc[UR14][R2.64+0x1800] ;  /* 0x0018000e02107981 */ /* 0x000f68000c1e1900 */
[----:B------:R-:W5:Y:S01]  /*1d10*/  LDG.E R18, desc[UR14][R2.64+0x1c00] ;  /* 0x001c000e02127981 */ /* 0x000f62000c1e1900 */
[----:B------:R-:W-:-:S02]  /*1d20*/  VIADD R4, R4, 0x800 ;  /* 0x0000080004047836 */ /* 0x000fc40000000000 */
[----:B--2---:R-:W-:-:S04]  /*1d30*/  FADD R6, R7, R6 ;  /* 0x0000000607067221 */ /* 0x004fc80000000000 */
[----:B---3--:R-:W-:-:S04]  /*1d40*/  FADD R5, R6, R5 ;  /* 0x0000000506057221 */ /* 0x008fc80000000000 */
[----:B----4-:R-:W-:-:S04]  /*1d50*/  FADD R5, R5, R8 ;  /* 0x0000000805057221 */ /* 0x010fc80000000000 */
[----:B-----5:R-:W-:-:S04]  /*1d60*/  FADD R5, R5, R10 ;  /* 0x0000000a05057221 */ /* 0x020fc80000000000 */
[----:B------:R-:W-:-:S04]  /*1d70*/  FADD R5, R5, R12 ;  /* 0x0000000c05057221 */ /* 0x000fc80000000000 */
[----:B------:R-:W-:-:S04]  /*1d80*/  FADD R5, R5, R14 ;  /* 0x0000000e05057221 */ /* 0x000fc80000000000 */
[----:B------:R-:W-:-:S04]  /*1d90*/  FADD R5, R5, R16 ;  /* 0x0000001005057221 */ /* 0x000fc80000000000 */
[----:B------:R-:W-:-:S07]  /*1da0*/  FADD R7, R5, R18 ;  /* 0x0000001205077221 */ /* 0x000fce0000000000 */
.L_x_81:
[----:B------:R-:W-:Y:S05]  /*1db0*/  BSYNC.RECONVERGENT B2 ;  /* 0x0000000000027941 */ /* 0x000fea0003800200 */
.L_x_80:
[----:B------:R-:W-:Y:S05]  /*1dc0*/  @!P1 BRA `(.L_x_76) ;  /* 0x0000000000909947 */ /* 0x000fea0003800000 */
[----:B------:R-:W-:Y:S01]  /*1dd0*/  ISETP.GE.U32.AND P0, PT, R9, 0x4, PT ;  /* 0x000000040900780c */ /* 0x000fe20003f06070 */
[----:B------:R-:W-:Y:S01]  /*1de0*/  BSSY.RECONVERGENT B2, `(.L_x_82) ;  /* 0x0000010000027945 */ /* 0x000fe20003800200 */
[----:B------:R-:W-:-:S11]  /*1df0*/  LOP3.LUT P1, RZ, R19, 0x3, RZ, 0xc0, !PT ;  /* 0x0000000313ff7812 */ /* 0x000fd6000782c0ff */
[----:B------:R-:W-:Y:S05]  /*1e00*/  @!P0 BRA `(.L_x_83) ;  /* 0x0000000000348947 */ /* 0x000fea0003800000 */
[----:B------:R-:W-:-:S04]  /*1e10*/  IADD3 R3, P0, PT, R4, UR8, RZ ;  /* 0x0000000804037c10 */ /* 0x000fc8000ff1e0ff */
[----:B------:R-:W-:Y:S02]  /*1e20*/  IADD3.X R6, PT, PT, RZ, UR9, RZ, P0, !PT ;  /* 0x00000009ff067c10 */ /* 0x000fe400087fe4ff */
[----:B------:R-:W-:-:S04]  /*1e30*/  LEA R2, P0, R3, UR12, 0x2 ;  /* 0x0000000c03027c11 */ /* 0x000fc8000f8010ff */
[----:B------:R-:W-:-:S05]  /*1e40*/  LEA.HI.X R3, R3, UR13, R6, 0x2, P0 ;  /* 0x0000000d03037c11 */ /* 0x000fca00080f1406 */
[----:B------:R-:W2:Y:S04]  /*1e50*/  LDG.E R6, desc[UR14][R2.64] ;  /* 0x0000000e02067981 */ /* 0x000ea8000c1e1900 */
[----:B------:R-:W3:Y:S04]  /*1e60*/  LDG.E R5, desc[UR14][R2.64+0x400] ;  /* 0x0004000e02057981 */ /* 0x000ee8000c1e1900 */
[----:B------:R-:W4:Y:S04]  /*1e70*/  LDG.E R8, desc[UR14][R2.64+0x800] ;  /* 0x0008000e02087981 */ /* 0x000f28000c1e1900 */
[----:B------:R-:W5:Y:S01]  /*1e80*/  LDG.E R10, desc[UR14][R2.64+0xc00] ;  /* 0x000c000e020a7981 */ /* 0x000f62000c1e1900 */
[----:B------:R-:W-:-:S02]  /*1e90*/  VIADD R4, R4, 0x400 ;  /* 0x0000040004047836 */ /* 0x000fc40000000000 */
[----:B--2---:R-:W-:-:S04]  /*1ea0*/  FADD R6, R7, R6 ;  /* 0x0000000607067221 */ /* 0x004fc80000000000 */
[----:B---3--:R-:W-:-:S04]  /*1eb0*/  FADD R5, R6, R5 ;  /* 0x0000000506057221 */ /* 0x008fc80000000000 */
[----:B----4-:R-:W-:-:S04]  /*1ec0*/  FADD R5, R5, R8 ;  /* 0x0000000805057221 */ /* 0x010fc80000000000 */
[----:B-----5:R-:W-:-:S07]  /*1ed0*/  FADD R7, R5, R10 ;  /* 0x0000000a05077221 */ /* 0x020fce0000000000 */
.L_x_83:
[----:B------:R-:W-:Y:S05]  /*1ee0*/  BSYNC.RECONVERGENT B2 ;  /* 0x0000000000027941 */ /* 0x000fea0003800200 */
.L_x_82:
[----:B------:R-:W-:Y:S05]  /*1ef0*/  @!P1 BRA `(.L_x_76) ;  /* 0x0000000000449947 */ /* 0x000fea0003800000 */
[----:B------:R-:W-:Y:S02]  /*1f00*/  LOP3.LUT R0, R0, 0xffff, RZ, 0xc0, !PT ;  /* 0x0000ffff00007812 */ /* 0x000fe400078ec0ff */
[----:B------:R-:W-:Y:S02]  /*1f10*/  IADD3 R5, P0, PT, R4, UR10, RZ ;  /* 0x0000000a04057c10 */ /* 0x000fe4000ff1e0ff */
[----:B------:R-:W-:Y:S02]  /*1f20*/  LEA.HI R0, R0, 0x1, RZ, 0x18 ;  /* 0x0000000100007811 */ /* 0x000fe400078fc0ff */
[----:B------:R-:W-:Y:S02]  /*1f30*/  LEA R4, P1, R5, UR12, 0x2 ;  /* 0x0000000c05047c11 */ /* 0x000fe4000f8210ff */
[----:B------:R-:W-:Y:S02]  /*1f40*/  LOP3.LUT R0, R0, 0x3, RZ, 0xc0, !PT ;  /* 0x0000000300007812 */ /* 0x000fe400078ec0ff */
[----:B------:R-:W-:-:S03]  /*1f50*/  IADD3.X R2, PT, PT, RZ, UR7, RZ, P0, !PT ;  /* 0x00000007ff027c10 */ /* 0x000fc600087fe4ff */
[----:B------:R-:W-:Y:S01]  /*1f60*/  IMAD.MOV R0, RZ, RZ, -R0 ;  /* 0x000000ffff007224 */ /* 0x000fe200078e0a00 */
[----:B------:R-:W-:-:S07]  /*1f70*/  LEA.HI.X R5, R5, UR13, R2, 0x2, P1 ;  /* 0x0000000d05057c11 */ /* 0x000fce00088f1402 */
.L_x_84:
[----:B------:R-:W-:Y:S01]  /*1f80*/  MOV R2, R4 ;  /* 0x0000000400027202 */ /* 0x000fe20000000f00 */
[----:B------:R-:W-:-:S05]  /*1f90*/  IMAD.MOV.U32 R3, RZ, RZ, R5 ;  /* 0x000000ffff037224 */ /* 0x000fca00078e0005 */
[----:B------:R-:W2:Y:S01]  /*1fa0*/  LDG.E R2, desc[UR14][R2.64] ;  /* 0x0000000e02027981 */ /* 0x000ea2000c1e1900 */
[----:B------:R-:W-:Y:S02]  /*1fb0*/  IADD3 R0, PT, PT, R0, 0x1, RZ ;  /* 0x0000000100007810 */ /* 0x000fe40007ffe0ff */
[----:B------:R-:W-:Y:S02]  /*1fc0*/  IADD3 R4, P1, PT, R4, 0x400, RZ ;  /* 0x0000040004047810 */ /* 0x000fe40007f3e0ff */
[----:B------:R-:W-:-:S03]  /*1fd0*/  ISETP.NE.AND P0, PT, R0, RZ, PT ;  /* 0x000000ff0000720c */ /* 0x000fc60003f05270 */
[----:B------:R-:W-:Y:S02]  /*1fe0*/  IMAD.X R5, RZ, RZ, R5, P1 ;  /* 0x000000ffff057224 */ /* 0x000fe400008e0605 */
[----:B--2---:R-:W-:-:S08]  /*1ff0*/  FADD R7, R2, R7 ;  /* 0x0000000702077221 */ /* 0x004fd00000000000 */
[----:B------:R-:W-:Y:S05]  /*2000*/  @P0 BRA `(.L_x_84) ;  /* 0xfffffffc00dc0947 */ /* 0x000fea000383ffff */
.L_x_76:
[----:B------:R-:W-:Y:S05]  /*2010*/  BSYNC.RECONVERGENT B1 ;  /* 0x0000000000017941 */ /* 0x000fea0003800200 */
.L_x_73:
[----:B------:R-:W0:Y:S01]  /*2020*/  S2R R6, SR_LANEID ;  /* 0x0000000000067919 */ /* 0x000e220000000000 */
[----:B------:R-:W1:Y:S01]  /*2030*/  SHFL.DOWN PT, R0, R7, 0x1, 0x1f ;  /* 0x08201f0007007f89 */ /* 0x000e6200000e0000 */
[----:B------:R-:W2:Y:S01]  /*2040*/  S2R R5, SR_TID.X ;  /* 0x0000000000057919 */ /* 0x000ea20000002100 */
[C---:B0-----:R-:W-:Y:S02]  /*2050*/  ISETP.GT.AND P0, PT, R6.reuse, 0x1e, PT ;  /* 0x0000001e0600780c */ /* 0x041fe40003f04270 */
[----:B------:R-:W-:-:S11]  /*2060*/  ISETP.NE.AND P1, PT, R6, RZ, PT ;  /* 0x000000ff0600720c */ /* 0x000fd60003f25270 */
[----:B-1----:R-:W-:Y:S01]  /*2070*/  @!P0 FADD R7, R0, R7 ;  /* 0x0000000700078221 */ /* 0x002fe20000000000 */
[----:B------:R-:W-:Y:S01]  /*2080*/  ISETP.GT.AND P0, PT, R6, 0x1d, PT ;  /* 0x0000001d0600780c */ /* 0x000fe20003f04270 */
[----:B------:R-:W0:Y:S01]  /*2090*/  @!P1 S2R R4, SR_CgaCtaId ;  /* 0x0000000000049919 */ /* 0x000e220000008800 */
[----:B------:R-:W-:Y:S02]  /*20a0*/  @!P1 MOV R3, 0x400 ;  /* 0x0000040000039802 */ /* 0x000fe40000000f00 */
[----:B--2---:R-:W-:Y:S01]  /*20b0*/  @!P1 SHF.R.U32.HI R2, RZ, 0x3, R5 ;  /* 0x00000003ff029819 */ /* 0x004fe20000011605 */
        /* <DEDUP_REMOVED lines=31> */
[----:B------:R-:W-:-:S07]  /*22b0*/  FADD R9, R2, R3 ;  /* 0x0000000302097221 */ /* 0x000fce0000000000 */
.L_x_72:
[----:B------:R-:W-:Y:S05]  /*22c0*/  BSYNC.RECONVERGENT B0 ;  /* 0x0000000000007941 */ /* 0x000fea0003800200 */
.L_x_57:
[----:B------:R-:W-:Y:S05]  /*22d0*/  @P0 EXIT ;  /* 0x000000000000094d */ /* 0x000fea0003800000 */
[----:B------:R-:W3:Y:S02]  /*22e0*/  LDCU.64 UR4, c[0x0][0x388] ;  /* 0x00007100ff0477ac */ /* 0x000ee40008000a00 */
[----:B---3--:R-:W-:-:S06]  /*22f0*/  UIMAD.WIDE.U32 UR4, UR16, 0x4, UR4 ;  /* 0x00000004100478a5 */ /* 0x008fcc000f8e0004 */
[----:B------:R-:W-:Y:S01]  /*2300*/  IMAD.U32 R2, RZ, RZ, UR4 ;  /* 0x00000004ff027e24 */ /* 0x000fe2000f8e00ff */
[----:B0-2---:R-:W-:-:S05]  /*2310*/  MOV R3, UR5 ;  /* 0x0000000500037c02 */ /* 0x005fca0008000f00 */
[----:B------:R-:W-:Y:S01]  /*2320*/  STG.E desc[UR14][R2.64], R9 ;  /* 0x0000000902007986 */ /* 0x000fe2000c10190e */
[----:B------:R-:W-:Y:S05]  /*2330*/  EXIT ;  /* 0x000000000000794d */ /* 0x000fea0003800000 */
.L_x_85:
        /* <DEDUP_REMOVED lines=12> */
.L_x_281:


//--------------------- .text._ZN3cub18CUB_300001_SM_10006detail6reduce28DeviceReduceSingleTileKernelINS2_10policy_hubIfyN4cuda3std3__44plusIfEEE10Policy1000EN6thrust24THRUST_300001_SM_1000_NS6detail15normal_iteratorINSD_10device_ptrIfEEEEPfyS9_ffNS7_10__identityEEEvT0_T1_T2_T3_T4_T6_ --------------------------
	.section	.text._ZN3cub18CUB_300001_SM_10006detail6reduce28DeviceReduceSingleTileKernelINS2_10policy_hubIfyN4cuda3std3__44plusIfEEE10Policy1000EN6thrust24THRUST_300001_SM_1000_NS6detail15normal_iteratorINSD_10device_ptrIfEEEEPfyS9_ffNS7_10__identityEEEvT0_T1_T2_T3_T4_T6_,"ax",@progbits
	.align	128
        .global         _ZN3cub18CUB_300001_SM_10006detail6reduce28DeviceReduceSingleTileKernelINS2_10policy_hubIfyN4cuda3std3__44plusIfEEE10Policy1000EN6thrust24THRUST_300001_SM_1000_NS6detail15normal_iteratorINSD_10device_ptrIfEEEEPfyS9_ffNS7_10__identityEEEvT0_T1_T2_T3_T4_T6_
        .type           _ZN3cub18CUB_300001_SM_10006detail6reduce28DeviceReduceSingleTileKernelINS2_10policy_hubIfyN4cuda3std3__44plusIfEEE10Policy1000EN6thrust24THRUST_300001_SM_1000_NS6detail15normal_iteratorINSD_10device_ptrIfEEEEPfyS9_ffNS7_10__identityEEEvT0_T1_T2_T3_T4_T6_,@function
        .size           _ZN3cub18CUB_300001_SM_10006detail6reduce28DeviceReduceSingleTileKernelINS2_10policy_hubIfyN4cuda3std3__44plusIfEEE10Policy1000EN6thrust24THRUST_300001_SM_1000_NS6detail15normal_iteratorINSD_10device_ptrIfEEEEPfyS9_ffNS7_10__identityEEEvT0_T1_T2_T3_T4_T6_,(.L_x_282 - _ZN3cub18CUB_300001_SM_10006detail6reduce28DeviceReduceSingleTileKernelINS2_10policy_hubIfyN4cuda3std3__44plusIfEEE10Policy1000EN6thrust24THRUST_300001_SM_1000_NS6detail15normal_iteratorINSD_10device_ptrIfEEEEPfyS9_ffNS7_10__identityEEEvT0_T1_T2_T3_T4_T6_)
        .other          _ZN3cub18CUB_300001_SM_10006detail6reduce28DeviceReduceSingleTileKernelINS2_10policy_hubIfyN4cuda3std3__44plusIfEEE10Policy1000EN6thrust24THRUST_300001_SM_1000_NS6detail15normal_iteratorINSD_10device_ptrIfEEEEPfyS9_ffNS7_10__identityEEEvT0_T1_T2_T3_T4_T6_,@"STO_CUDA_ENTRY STV_DEFAULT"
_ZN3cub18CUB_300001_SM_10006detail6reduce28DeviceReduceSingleTileKernelINS2_10policy_hubIfyN4cuda3std3__44plusIfEEE10Policy1000EN6thrust24THRUST_300001_SM_1000_NS6detail15normal_iteratorINSD_10device_ptrIfEEEEPfyS9_ffNS7_10__identityEEEvT0_T1_T2_T3_T4_T6_:
.text._ZN3cub18CUB_300001_SM_10006detail6reduce28DeviceReduceSingleTileKernelINS2_10policy_hubIfyN4cuda3std3__44plusIfEEE10Policy1000EN6thrust24THRUST_300001_SM_1000_NS6detail15normal_iteratorINSD_10device_ptrIfEEEEPfyS9_ffNS7_10__identityEEEvT0_T1_T2_T3_T4_T6_:
[----:B------:R-:W-:Y:S01]  /*0000*/  LDC R1, c[0x0][0x37c] ;  /* 0x0000df00ff017b82 */ /* 0x000fe20000000800 */
[----:B------:R-:W0:Y:S01]  /*0010*/  LDCU.64 UR4, c[0x0][0x390] ;  /* 0x00007200ff0477ac */ /* 0x000e220008000a00 */
[----:B------:R-:W1:Y:S01]  /*0020*/  LDCU.64 UR6, c[0x0][0x358] ;  /* 0x00006b00ff0677ac */ /* 0x000e620008000a00 */
[----:B0-----:R-:W-:Y:S01]  /*0030*/  MOV R4, UR4 ;  /* 0x0000000400047c02 */ /* 0x001fe20008000f00 */
[----:B------:R-:W-:-:S03]  /*0040*/  IMAD.U32 R0, RZ, RZ, UR5 ;  /* 0x00000005ff007e24 */ /* 0x000fc6000f8e00ff */
[----:B------:R-:W-:-:S04]  /*0050*/  ISETP.NE.U32.AND P0, PT, R4, RZ, PT ;  /* 0x000000ff0400720c */ /* 0x000fc80003f05070 */
[----:B------:R-:W-:-:S13]  /*0060*/  ISETP.NE.AND.EX P0, PT, R0, RZ, PT, P0 ;  /* 0x000000ff0000720c */ /* 0x000fda0003f05300 */
        /* <DEDUP_REMOVED lines=8> */
.L_x_86:
[----:B------:R-:W-:Y:S01]  /*00f0*/  ISETP.GT.U32.AND P0, PT, R4, 0xfff, PT ;  /* 0x00000fff0400780c */ /* 0x000fe20003f04070 */
[----:B------:R-:W-:Y:S03]  /*0100*/  BSSY.RECONVERGENT B0, `(.L_x_87) ;  /* 0x00001f3000007945 */ /* 0x000fe60003800200 */
[----:B------:R-:W-:-:S13]  /*0110*/  ISETP.GT.U32.AND.EX P0, PT, R0, RZ, PT, P0 ;  /* 0x000000ff0000720c */ /* 0x000fda0003f04100 */
[----:B------:R-:W-:Y:S05]  /*0120*/  @P0 BRA `(.L_x_88) ;  /* 0x0000000c00ac0947 */ /* 0x000fea0003800000 */
[----:B------:R-:W0:Y:S01]  /*0130*/  S2R R5, SR_TID.X ;  /* 0x0000000000057919 */ /* 0x000e220000002100 */
[----:B------:R-:W-:Y:S01]  /*0140*/  BSSY.RECONVERGENT B1, `(.L_x_89) ;  /* 0x0000009000017945 */ /* 0x000fe20003800200 */
[----:B------:R-:W-:Y:S01]  /*0150*/  HFMA2 R6, -RZ, RZ, 0, 0 ;  /* 0x00000000ff067431 */ /* 0x000fe200000001ff */
[----:B0-----:R-:W-:Y:S01]  /*0160*/  ISETP.GE.U32.AND P0, PT, R5, R4, PT ;  /* 0x000000040500720c */ /* 0x001fe20003f06070 */
[----:B------:R-:W-:-:S12]  /*0170*/  IMAD.MOV.U32 R7, RZ, RZ, R5 ;  /* 0x000000ffff077224 */ /* 0x000fd800078e0005 */
[----:B------:R-:W-:Y:S05]  /*0180*/  @P0 BRA `(.L_x_90) ;  /* 0x0000000000100947 */ /* 0x000fea0003800000 */
[----:B------:R-:W0:Y:S02]  /*0190*/  LDC.64 R2, c[0x0][0x380] ;  /* 0x0000e000ff027b82 */ /* 0x000e240000000a00 */
[----:B0-----:R-:W-:-:S05]  /*01a0*/  IMAD.WIDE.U32 R2, R5, 0x4, R2 ;  /* 0x0000000405027825 */ /* 0x001fca00078e0002 */
[----:B------:R0:W5:Y:S01]  /*01b0*/  LDG.E R6, desc[UR6][R2.64] ;  /* 0x0000000602067981 */ /* 0x000162000c1e1900 */
[----:B------:R-:W-:-:S07]  /*01c0*/  IADD3 R7, PT, PT, R5, 0x100, RZ ;  /* 0x0000010005077810 */ /* 0x000fce0007ffe0ff */
.L_x_90:
[----:B------:R-:W-:Y:S05]  /*01d0*/  BSYNC.RECONVERGENT B1 ;  /* 0x0000000000017941 */ /* 0x000fea0003800200 */
.L_x_89:
[----:B------:R-:W-:Y:S01]  /*01e0*/  ISETP.GE.U32.AND P0, PT, R7, R4, PT ;  /* 0x000000040700720c */ /* 0x000fe20003f06070 */
[----:B------:R-:W-:-:S12]  /*01f0*/  BSSY.RECONVERGENT B1, `(.L_x_91) ;  /* 0x000006d000017945 */ /* 0x000fd80003800200 */
[----:B------:R-:W-:Y:S05]  /*0200*/  @P0 BRA `(.L_x_92) ;  /* 0x0000000400ac0947 */ /* 0x000fea0003800000 */
[----:B0-----:R-:W-:Y:S01]  /*0210*/  LOP3.LUT R3, RZ, R7, RZ, 0x33, !PT ;  /* 0x00000007ff037212 */ /* 0x001fe200078e33ff */
[----:B------:R-:W-:Y:S04]  /*0220*/  BSSY.RECONVERGENT B2, `(.L_x_93) ;  /* 0x0000033000027945 */ /* 0x000fe80003800200 */
[----:B------:R-:W-:-:S05]  /*0230*/  IMAD.IADD R3, R3, 0x1, R4 ;  /* 0x0000000103037824 */ /* 0x000fca00078e0204 */
[C---:B------:R-:W-:Y:S02]  /*0240*/  ISETP.GE.U32.AND P0, PT, R3.reuse, 0xf00, PT ;  /* 0x00000f000300780c */ /* 0x040fe40003f06070 */
[----:B------:R-:W-:-:S04]  /*0250*/  LEA.HI R8, R3, 0x1, RZ, 0x18 ;  /* 0x0000000103087811 */ /* 0x000fc800078fc0ff */
[----:B------:R-:W-:-:S04]  /*0260*/  LOP3.LUT R22, R8, 0xf, RZ, 0xc0, !PT ;  /* 0x0000000f08167812 */ /* 0x000fc800078ec0ff */
[----:B------:R-:W-:-:S03]  /*0270*/  ISETP.NE.AND P1, PT, R22, RZ, PT ;  /* 0x000000ff1600720c */ /* 0x000fc60003f25270 */
[----:B------:R-:W-:Y:S10]  /*0280*/  @!P0 BRA `(.L_x_94) ;  /* 0x0000000000b08947 */ /* 0x000ff40003800000 */
[----:B------:R-:W0:Y:S01]  /*0290*/  LDC.64 R2, c[0x0][0x380] ;  /* 0x0000e000ff027b82 */ /* 0x000e220000000a00 */
[----:B------:R-:W-:-:S04]  /*02a0*/  LOP3.LUT R9, R8, 0x1fffff0, RZ, 0xc0, !PT ;  /* 0x01fffff008097812 */ /* 0x000fc800078ec0ff */
[----:B------:R-:W-:Y:S01]  /*02b0*/  IADD3 R9, PT, PT, -R9, RZ, RZ ;  /* 0x000000ff09097210 */ /* 0x000fe20007ffe1ff */
[----:B0-----:R-:W-:-:S03]  /*02c0*/  IMAD.WIDE.U32 R2, R7, 0x4, R2 ;  /* 0x0000000407027825 */ /* 0x001fc600078e0002 */
[----:B------:R-:W-:-:S05]  /*02d0*/  IADD3 R2, P0, PT, R2, 0x2000, RZ ;  /* 0x0000200002027810 */ /* 0x000fca0007f1e0ff */
[----:B------:R-:W-:-:S08]  /*02e0*/  IMAD.X R3, RZ, RZ, R3, P0 ;  /* 0x000000ffff037224 */ /* 0x000fd000000e0603 */
.L_x_95:
        /* <DEDUP_REMOVED lines=38> */
.L_x_94:
[----:B------:R-:W-:Y:S05]  /*0550*/  BSYNC.RECONVERGENT B2 ;  /* 0x0000000000027941 */ /* 0x000fea0003800200 */
.L_x_93:
[----:B------:R-:W-:Y:S05]  /*0560*/  @!P1 BRA `(.L_x_92) ;  /* 0x0000000000d49947 */ /* 0x000fea0003800000 */
[----:B------:R-:W-:Y:S01]  /*0570*/  ISETP.GE.U32.AND P0, PT, R22, 0x8, PT ;  /* 0x000000081600780c */ /* 0x000fe20003f06070 */
[----:B------:R-:W-:Y:S01]  /*0580*/  BSSY.RECONVERGENT B2, `(.L_x_96) ;  /* 0x0000017000027945 */ /* 0x000fe20003800200 */
[----:B------:R-:W-:-:S04]  /*0590*/  LOP3.LUT R11, R8, 0x7, RZ, 0xc0, !PT ;  /* 0x00000007080b7812 */ /* 0x000fc800078ec0ff */
[----:B------:R-:W-:-:S07]  /*05a0*/  ISETP.NE.AND P1, PT, R11, RZ, PT ;  /* 0x000000ff0b00720c */ /* 0x000fce0003f25270 */
[----:B------:R-:W-:Y:S06]  /*05b0*/  @!P0 BRA `(.L_x_97) ;  /* 0x00000000004c8947 */ /* 0x000fec0003800000 */
[----:B------:R-:W0:Y:S02]  /*05c0*/  LDC.64 R2, c[0x0][0x380] ;  /* 0x0000e000ff027b82 */ /* 0x000e240000000a00 */
[----:B0-----:R-:W-:-:S05]  /*05d0*/  IMAD.WIDE R2, R7, 0x4, R2 ;  /* 0x0000000407027825 */ /* 0x001fca00078e0202 */
        /* <DEDUP_REMOVED lines=17> */
.L_x_97:
[----:B------:R-:W-:Y:S05]  /*06f0*/  BSYNC.RECONVERGENT B2 ;  /* 0x0000000000027941 */ /* 0x000fea0003800200 */
.L_x_96:
        /* <DEDUP_REMOVED lines=17> */
.L_x_99:
[----:B------:R-:W-:Y:S05]  /*0810*/  BSYNC.RECONVERGENT B2 ;  /* 0x0000000000027941 */ /* 0x000fea0003800200 */
.L_x_98:
[----:B------:R-:W-:Y:S05]  /*0820*/  @!P1 BRA `(.L_x_92) ;  /* 0x0000000000249947 */ /* 0x000fea0003800000 */
[----:B------:R-:W0:Y:S01]  /*0830*/  LDC.64 R8, c[0x0][0x380] ;  /* 0x0000e000ff087b82 */ /* 0x000e220000000a00 */
[----:B------:R-:W-:-:S07]  /*0840*/  IMAD.MOV R10, RZ, RZ, -R10 ;  /* 0x000000ffff0a7224 */ /* 0x000fce00078e0a0a */
.L_x_100:
[----:B0-----:R-:W-:-:S06]  /*0850*/  IMAD.WIDE R2, R7, 0x4, R8 ;  /* 0x0000000407027825 */ /* 0x001fcc00078e0208 */
[----:B------:R-:W2:Y:S01]  /*0860*/  LDG.E R3, desc[UR6][R2.64] ;  /* 0x0000000602037981 */ /* 0x000ea2000c1e1900 */
[----:B------:R-:W-:Y:S01]  /*0870*/  IADD3 R10, PT, PT, R10, 0x1, RZ ;  /* 0x000000010a0a7810 */ /* 0x000fe20007ffe0ff */
[----:B------:R-:W-:-:S03]  /*0880*/  VIADD R7, R7, 0x100 ;  /* 0x0000010007077836 */ /* 0x000fc60000000000 */
[----:B------:R-:W-:Y:S01]  /*0890*/  ISETP.NE.AND P0, PT, R10, RZ, PT ;  /* 0x000000ff0a00720c */ /* 0x000fe20003f05270 */
[----:B--2--5:R-:W-:-:S12]  /*08a0*/  FADD R6, R3, R6 ;  /* 0x0000000603067221 */ /* 0x024fd80000000000 */
[----:B------:R-:W-:Y:S05]  /*08b0*/  @P0 BRA `(.L_x_100) ;  /* 0xfffffffc00e40947 */ /* 0x000fea000383ffff */
.L_x_92:
[----:B------:R-:W-:Y:S05]  /*08c0*/  BSYNC.RECONVERGENT B1 ;  /* 0x0000000000017941 */ /* 0x000fea0003800200 */
.L_x_91:
[----:B------:R-:W-:Y:S02]  /*08d0*/  ISETP.GE.U32.AND P0, PT, R4, 0x100, PT ;  /* 0x000001000400780c */ /* 0x000fe40003f06070 */
[----:B-----5:R-:W-:Y:S02]  /*08e0*/  MOV R9, R6 ;  /* 0x0000000600097202 */ /* 0x020fe40000000f00 */
[----:B------:R-:W-:-:S13]  /*08f0*/  ISETP.GE.U32.AND.EX P0, PT, R0, RZ, PT, P0 ;  /* 0x000000ff0000720c */ /* 0x000fda0003f06100 */
[----:B------:R-:W-:Y:S05]  /*0900*/  @!P0 BRA `(.L_x_101) ;  /* 0x0000000000ac8947 */ /* 0x000fea0003800000 */
[----:B------:R-:W1:Y:S01]  /*0910*/  S2R R6, SR_LANEID ;  /* 0x0000000000067919 */ /* 0x000e620000000000 */
[----:B------:R-:W-:Y:S01]  /*0920*/  ISETP.NE.AND P5, PT, R5, RZ, PT ;  /* 0x000000ff0500720c */ /* 0x000fe20003fa5270 */
        /* <DEDUP_REMOVED lines=14> */
[----:B-1----:R-:W-:-:S05]  /*0a10*/  @!P1 LEA R7, R7, R4, 0x18 ;  /* 0x0000000407079211 */ /* 0x002fca00078ec0ff */
[----:B------:R-:W-:-:S03]  /*0a20*/  @!P1 IMAD.IADD R2, R2, 0x1, R7 ;  /* 0x0000000102029824 */ /* 0x000fc600078e0207 */
[----:B0-----:R-:W-:Y:S01]  /*0a30*/  @!P0 FADD R0, R0, R3 ;  /* 0x0000000300008221 */ /* 0x001fe20000000000 */
[----:B------:R-:W-:-:S04]  /*0a40*/  ISETP.GT.AND P0, PT, R6, 0x17, PT ;  /* 0x000000170600780c */ /* 0x000fc80003f04270 */
[----:B------:R-:W0:Y:S09]  /*0a50*/  SHFL.DOWN PT, R3, R0, 0x8, 0x1f ;  /* 0x09001f0000037f89 */ /* 0x000e3200000e0000 */
[----:B0-----:R-:W-:Y:S01]  /*0a60*/  @!P0 FADD R0, R0, R3 ;  /* 0x0000000300008221 */ /* 0x001fe20000000000 */
[----:B------:R-:W-:-:S04]  /*0a70*/  ISETP.GT.AND P0, PT, R6, 0xf, PT ;  /* 0x0000000f0600780c */ /* 0x000fc80003f04270 */
[----:B------:R-:W0:Y:S02]  /*0a80*/  SHFL.DOWN PT, R3, R0, 0x10, 0x1f ;  /* 0x0a001f0000037f89 */ /* 0x000e2400000e0000 */
[----:B0-----:R-:W-:-:S05]  /*0a90*/  FADD R3, R0, R3 ;  /* 0x0000000300037221 */ /* 0x001fca0000000000 */
[----:B------:R1:W-:Y:S01]  /*0aa0*/  @!P1 STS [R2+0x8], R3 ;  /* 0x0000080302009388 */ /* 0x0003e20000000800 */
[----:B------:R-:W-:Y:S01]  /*0ab0*/  FSEL R8, R0, R3, P0 ;  /* 0x0000000300087208 */ /* 0x000fe20000000000 */
[----:B------:R-:W-:Y:S06]  /*0ac0*/  BAR.SYNC.DEFER_BLOCKING 0x0 ;  /* 0x0000000000007b1d */ /* 0x000fec0000010000 */
[----:B------:R-:W-:Y:S05]  /*0ad0*/  @P5 BRA `(.L_x_102) ;  /* 0x0000001400545947 */ /* 0x000fea0003800000 */
[----:B------:R-:W0:Y:S01]  /*0ae0*/  S2UR UR5, SR_CgaCtaId ;  /* 0x00000000000579c3 */ /* 0x000e220000008800 */
[----:B------:R-:W-:Y:S02]  /*0af0*/  UMOV UR4, 0x400 ;  /* 0x0000040000047882 */ /* 0x000fe40000000000 */
[----:B0-----:R-:W-:-:S09]  /*0b00*/  ULEA UR4, UR5, UR4, 0x18 ;  /* 0x0000000405047291 */ /* 0x001fd2000f8ec0ff */
[----:B-1----:R-:W0:Y:S04]  /*0b10*/  LDS R3, [UR4+0xc] ;  /* 0x00000c04ff037984 */ /* 0x002e280008000800 */
        /* <DEDUP_REMOVED lines=10> */
.L_x_101:
[----:B------:R-:W1:Y:S01]  /*0bc0*/  S2R R8, SR_LANEID ;  /* 0x0000000000087919 */ /* 0x000e620000000000 */
[C---:B0-----:R-:W-:Y:S02]  /*0bd0*/  LOP3.LUT R2, R5.reuse, 0x3e0, RZ, 0xc0, !PT ;  /* 0x000003e005027812 */ /* 0x041fe400078ec0ff */
[----:B------:R-:W-:Y:S02]  /*0be0*/  ISETP.NE.AND P5, PT, R5, RZ, PT ;  /* 0x000000ff0500720c */ /* 0x000fe40003fa5270 */
[----:B------:R-:W-:Y:S02]  /*0bf0*/  LOP3.LUT R7, RZ, R2, RZ, 0x33, !PT ;  /* 0x00000002ff077212 */ /* 0x000fe400078e33ff */
[----:B------:R-:W-:-:S03]  /*0c00*/  IADD3 R3, PT, PT, R2, 0x20, RZ ;  /* 0x0000002002037810 */ /* 0x000fc60007ffe0ff */
[----:B------:R-:W-:Y:S01]  /*0c10*/  IMAD.IADD R7, R7, 0x1, R4 ;  /* 0x0000000107077824 */ /* 0x000fe200078e0204 */
[----:B------:R-:W-:-:S04]  /*0c20*/  ISETP.GT.U32.AND P0, PT, R3, R4, PT ;  /* 0x000000040300720c */ /* 0x000fc80003f04070 */
[----:B------:R-:W-:-:S05]  /*0c30*/  SEL R7, R7, 0x1f, P0 ;  /* 0x0000001f07077807 */ /* 0x000fca0000000000 */
[----:B------:R-:W0:Y:S01]  /*0c40*/  SHFL.DOWN PT, R2, R9, 0x1, R7 ;  /* 0x0820000009027989 */ /* 0x000e2200000e0007 */
[C---:B-1----:R-:W-:Y:S02]  /*0c50*/  ISETP.GE.AND P0, PT, R8.reuse, R7, PT ;  /* 0x000000070800720c */ /* 0x042fe40003f06270 */
[C---:B------:R-:W-:Y:S02]  /*0c60*/  IADD3 R6, PT, PT, R8.reuse, 0x2, RZ ;  /* 0x0000000208067810 */ /* 0x040fe40007ffe0ff */
[----:B------:R-:W-:-:S09]  /*0c70*/  ISETP.NE.AND P1, PT, R8, RZ, PT ;  /* 0x000000ff0800720c */ /* 0x000fd20003f25270 */
[----:B0-----:R-:W-:Y:S01]  /*0c80*/  @!P0 FADD R9, R2, R9 ;  /* 0x0000000902098221 */ /* 0x001fe20000000000 */
[----:B------:R-:W-:Y:S01]  /*0c90*/  ISETP.GT.AND P0, PT, R6, R7, PT ;  /* 0x000000070600720c */ /* 0x000fe20003f04270 */
[----:B------:R-:W-:Y:S02]  /*0ca0*/  VIADD R6, R8, 0x4 ;  /* 0x0000000408067836 */ /* 0x000fe40000000000 */
[----:B------:R-:W0:Y:S01]  /*0cb0*/  @!P1 S2R R11, SR_CgaCtaId ;  /* 0x00000000000b9919 */ /* 0x000e220000008800 */
[----:B------:R-:W-:Y:S01]  /*0cc0*/  @!P1 SHF.R.U32.HI R3, RZ, 0x3, R5 ;  /* 0x00000003ff039819 */ /* 0x000fe20000011605 */
[----:B------:R-:W1:Y:S03]  /*0cd0*/  SHFL.DOWN PT, R2, R9, 0x2, R7 ;  /* 0x0840000009027989 */ /* 0x000e6600000e0007 */
[----:B------:R-:W-:-:S05]  /*0ce0*/  @!P1 LOP3.LUT R3, R3, 0x7c, RZ, 0xc0, !PT ;  /* 0x0000007c03039812 */ /* 0x000fca00078ec0ff */
[----:B-1----:R-:W-:Y:S01]  /*0cf0*/  @!P0 FADD R9, R9, R2 ;  /* 0x0000000209098221 */ /* 0x002fe20000000000 */
[-C--:B------:R-:W-:Y:S02]  /*0d00*/  ISETP.GT.AND P0, PT, R6, R7.reuse, PT ;  /* 0x000000070600720c */ /* 0x080fe40003f04270 */
[----:B------:R-:W-:Y:S02]  /*0d10*/  IADD3 R6, PT, PT, R8, 0x8, RZ ;  /* 0x0000000808067810 */ /* 0x000fe40007ffe0ff */
[----:B------:R-:W1:Y:S09]  /*0d20*/  SHFL.DOWN PT, R2, R9, 0x4, R7 ;  /* 0x0880000009027989 */ /* 0x000e7200000e0007 */
[----:B-1----:R-:W-:Y:S01]  /*0d30*/  @!P0 FADD R9, R9, R2 ;  /* 0x0000000209098221 */ /* 0x002fe20000000000 */
[----:B------:R-:W-:Y:S01]  /*0d40*/  ISETP.GT.AND P0, PT, R6, R7, PT ;  /* 0x000000070600720c */ /* 0x000fe20003f04270 */
[----:B------:R-:W-:-:S03]  /*0d50*/  VIADD R6, R8, 0x10 ;  /* 0x0000001008067836 */ /* 0x000fc60000000000 */
[----:B------:R-:W1:Y:S09]  /*0d60*/  SHFL.DOWN PT, R2, R9, 0x8, R7 ;  /* 0x0900000009027989 */ /* 0x000e7200000e0007 */
[----:B-1----:R-:W-:Y:S01]  /*0d70*/  @!P0 FADD R9, R9, R2 ;  /* 0x0000000209098221 */ /* 0x002fe20000000000 */
[----:B------:R-:W-:-:S02]  /*0d80*/  ISETP.GT.AND P0, PT, R6, R7, PT ;  /* 0x000000070600720c */ /* 0x000fc40003f04270 */
[----:B------:R-:W-:Y:S02]  /*0d90*/  @!P1 MOV R6, 0x400 ;  /* 0x0000040000069802 */ /* 0x000fe40000000f00 */
[----:B------:R-:W1:Y:S02]  /*0da0*/  SHFL.DOWN PT, R2, R9, 0x10, R7 ;  /* 0x0a00000009027989 */ /* 0x000e6400000e0007 */
[----:B0-----:R-:W-:-:S04]  /*0db0*/  @!P1 LEA R6, R11, R6, 0x18 ;  /* 0x000000060b069211 */ /* 0x001fc800078ec0ff */
[----:B------:R-:W-:-:S03]  /*0dc0*/  @!P1 IADD3 R3, PT, PT, R3, R6, RZ ;  /* 0x0000000603039210 */ /* 0x000fc60007ffe0ff */
[----:B-1----:R-:W-:-:S04]  /*0dd0*/  @!P0 FADD R9, R9, R2 ;  /* 0x0000000209098221 */ /* 0x002fc80000000000 */
[----:B------:R-:W-:-:S05]  /*0de0*/  IMAD.MOV.U32 R8, RZ, RZ, R9 ;  /* 0x000000ffff087224 */ /* 0x000fca00078e0009 */
[----:B------:R0:W-:Y:S01]  /*0df0*/  @!P1 STS [R3+0x8], R8 ;  /* 0x0000080803009388 */ /* 0x0001e20000000800 */
[----:B------:R-:W-:Y:S06]  /*0e00*/  BAR.SYNC.DEFER_BLOCKING 0x0 ;  /* 0x0000000000007b1d */ /* 0x000fec0000010000 */
[----:B------:R-:W-:Y:S05]  /*0e10*/  @P5 BRA `(.L_x_102) ;  /* 0x0000001000845947 */ /* 0x000fea0003800000 */
[----:B------:R-:W1:Y:S01]  /*0e20*/  S2UR UR5, SR_CgaCtaId ;  /* 0x00000000000579c3 */ /* 0x000e620000008800 */
[----:B------:R-:W-:Y:S01]  /*0e30*/  UMOV UR4, 0x400 ;  /* 0x0000040000047882 */ /* 0x000fe20000000000 */
[C---:B------:R-:W-:Y:S02]  /*0e40*/  ISETP.GT.U32.AND P3, PT, R4.reuse, 0x20, PT ;  /* 0x000000200400780c */ /* 0x040fe40003f64070 */
[----:B------:R-:W-:Y:S02]  /*0e50*/  ISETP.GT.U32.AND P1, PT, R4, 0x40, PT ;  /* 0x000000400400780c */ /* 0x000fe40003f24070 */
[----:B------:R-:W-:Y:S02]  /*0e60*/  ISETP.GT.U32.AND.EX P3, PT, R0, RZ, PT, P3 ;  /* 0x000000ff0000720c */ /* 0x000fe40003f64130 */
[----:B------:R-:W-:Y:S02]  /*0e70*/  ISETP.GT.U32.AND P0, PT, R4, 0x60, PT ;  /* 0x000000600400780c */ /* 0x000fe40003f04070 */
[----:B------:R-:W-:-:S02]  /*0e80*/  ISETP.GT.U32.AND.EX P1, PT, R0, RZ, PT, P1 ;  /* 0x000000ff0000720c */ /* 0x000fc40003f24110 */
[----:B------:R-:W-:Y:S02]  /*0e90*/  ISETP.GT.U32.AND P2, PT, R4, 0x80, PT ;  /* 0x000000800400780c */ /* 0x000fe40003f44070 */
[----:B------:R-:W-:Y:S02]  /*0ea0*/  ISETP.GT.U32.AND.EX P0, PT, R0, RZ, PT, P0 ;  /* 0x000000ff0000720c */ /* 0x000fe40003f04100 */
[----:B------:R-:W-:Y:S02]  /*0eb0*/  ISETP.GT.U32.AND P4, PT, R4, 0xa0, PT ;  /* 0x000000a00400780c */ /* 0x000fe40003f84070 */
[C---:B------:R-:W-:Y:S02]  /*0ec0*/  ISETP.GT.U32.AND.EX P2, PT, R0.reuse, RZ, PT, P2 ;  /* 0x000000ff0000720c */ /* 0x040fe40003f44120 */
[----:B------:R-:W-:Y:S01]  /*0ed0*/  ISETP.GT.U32.AND.EX P4, PT, R0, RZ, PT, P4 ;  /* 0x000000ff0000720c */ /* 0x000fe20003f84140 */
[----:B-1----:R-:W-:-:S09]  /*0ee0*/  ULEA UR4, UR5, UR4, 0x18 ;  /* 0x0000000405047291 */ /* 0x002fd2000f8ec0ff */
[----:B0-----:R-:W0:Y:S04]  /*0ef0*/  LDS R3, [UR4+0xc] ;  /* 0x00000c04ff037984 */ /* 0x001e280008000800 */
[----:B------:R-:W1:Y:S04]  /*0f00*/  LDS.128 R12, [UR4+0x10] ;  /* 0x00001004ff0c7984 */ /* 0x000e680008000c00 */
[----:B------:R-:W2:Y:S01]  /*0f10*/  LDS.64 R6, [UR4+0x20] ;  /* 0x00002004ff067984 */ /* 0x000ea20008000a00 */
[----:B0-----:R-:W-:Y:S01]  /*0f20*/  @P3 FADD R8, R8, R3 ;  /* 0x0000000308083221 */ /* 0x001fe20000000000 */
[----:B------:R-:W-:-:S03]  /*0f30*/  ISETP.GT.U32.AND P3, PT, R4, 0xc0, PT ;  /* 0x000000c00400780c */ /* 0x000fc60003f64070 */
[----:B-1----:R-:W-:Y:S01]  /*0f40*/  @P1 FADD R8, R8, R12 ;  /* 0x0000000c08081221 */ /* 0x002fe20000000000 */
[----:B------:R-:W-:Y:S02]  /*0f50*/  ISETP.GT.U32.AND P1, PT, R4, 0xe0, PT ;  /* 0x000000e00400780c */ /* 0x000fe40003f24070 */
[----:B------:R-:W-:Y:S01]  /*0f60*/  ISETP.GT.U32.AND.EX P3, PT, R0, RZ, PT, P3 ;  /* 0x000000ff0000720c */ /* 0x000fe20003f64130 */
[----:B------:R-:W-:Y:S01]  /*0f70*/  @P0 FADD R8, R8, R13 ;  /* 0x0000000d08080221 */ /* 0x000fe20000000000 */
[----:B------:R-:W-:-:S03]  /*0f80*/  ISETP.GT.U32.AND.EX P1, PT, R0, RZ, PT, P1 ;  /* 0x000000ff0000720c */ /* 0x000fc60003f24110 */
[----:B------:R-:W-:-:S04]  /*0f90*/  @P2 FADD R8, R8, R14 ;  /* 0x0000000e08082221 */ /* 0x000fc80000000000 */
[----:B------:R-:W-:-:S04]  /*0fa0*/  @P4 FADD R8, R8, R15 ;  /* 0x0000000f08084221 */ /* 0x000fc80000000000 */
[----:B--2---:R-:W-:-:S04]  /*0fb0*/  @P3 FADD R8, R8, R6 ;  /* 0x0000000608083221 */ /* 0x004fc80000000000 */
[----:B------:R-:W-:Y:S01]  /*0fc0*/  @P1 FADD R8, R8, R7 ;  /* 0x0000000708081221 */ /* 0x000fe20000000000 */
[----:B------:R-:W-:Y:S06]  /*0fd0*/  BRA `(.L_x_102) ;  /* 0x0000001000147947 */ /* 0x000fec0003800000 */
.L_x_88:
[----:B------:R-:W0:Y:S01]  /*0fe0*/  S2R R8, SR_TID.X ;  /* 0x0000000000087919 */ /* 0x000e220000002100 */
[----:B------:R-:W0:Y:S02]  /*0ff0*/  LDC.64 R2, c[0x0][0x380] ;  /* 0x0000e000ff027b82 */ /* 0x000e240000000a00 */
[----:B0-----:R-:W-:-:S05]  /*1000*/  IMAD.WIDE.U32 R2, R8, 0x4, R2 ;  /* 0x0000000408027825 */ /* 0x001fca00078e0002 */
        /* <DEDUP_REMOVED lines=16> */
[----:B--2---:R-:W-:Y:S01]  /*1110*/  FADD R9, R9, R12 ;  /* 0x0000000c09097221 */ /* 0x004fe20000000000 */
[----:B---3--:R-:W-:Y:S01]  /*1120*/  FADD R14, R11, R14 ;  /* 0x0000000e0b0e7221 */ /* 0x008fe20000000000 */
[----:B------:R-:W-:-:S03]  /*1130*/  HFMA2 R11, -RZ, RZ, 0, 0.00048828125 ;  /* 0x00001000ff0b7431 */ /* 0x000fc600000001ff */
[----:B------:R-:W-:Y:S01]  /*1140*/  FADD R14, R9, R14 ;  /* 0x0000000e090e7221 */ /* 0x000fe20000000000 */
[----:B------:R-:W-:Y:S01]  /*1150*/  IADD3 R9, P1, PT, R4, -0x1000, RZ ;  /* 0xfffff00004097810 */ /* 0x000fe20007f3e0ff */
[----:B----4-:R-:W-:-:S03]  /*1160*/  FADD R13, R13, R16 ;  /* 0x000000100d0d7221 */ /* 0x010fc60000000000 */
[----:B------:R-:W-:Y:S02]  /*1170*/  ISETP.GE.U32.AND P0, PT, R9, 0x1000, PT ;  /* 0x000010000900780c */ /* 0x000fe40003f06070 */
[----:B------:R-:W-:-:S04]  /*1180*/  IADD3.X R12, PT, PT, R0, -0x1, RZ, P1, !PT ;  /* 0xffffffff000c7810 */ /* 0x000fc80000ffe4ff */
[----:B------:R-:W-:Y:S01]  /*1190*/  ISETP.GE.U32.AND.EX P0, PT, R12, RZ, PT, P0 ;  /* 0x000000ff0c00720c */ /* 0x000fe20003f06100 */
        /* <DEDUP_REMOVED lines=11> */
[----:B------:R-:W-:Y:S01]  /*1250*/  IMAD.MOV.U32 R13, RZ, RZ, RZ ;  /* 0x000000ffff0d7224 */ /* 0x000fe200078e00ff */
[----:B------:R-:W-:Y:S06]  /*1260*/  @!P0 BRA `(.L_x_103) ;  /* 0x0000000000c08947 */ /* 0x000fec0003800000 */
[----:B------:R-:W0:Y:S01]  /*1270*/  LDC.64 R4, c[0x0][0x390] ;  /* 0x0000e400ff047b82 */ /* 0x000e220000000a00 */
[----:B------:R-:W-:Y:S01]  /*1280*/  MOV R11, 0x1000 ;  /* 0x00001000000b7802 */ /* 0x000fe20000000f00 */
[----:B------:R-:W-:-:S07]  /*1290*/  IMAD.MOV.U32 R13, RZ, RZ, RZ ;  /* 0x000000ffff0d7224 */ /* 0x000fce00078e00ff */
.L_x_105:
[----:B------:R-:W-:-:S04]  /*12a0*/  LEA R6, P0, R11, R2, 0x2 ;  /* 0x000000020b067211 */ /* 0x000fc800078010ff */
[----:B------:R-:W-:-:S05]  /*12b0*/  LEA.HI.X R7, R11, R3, R13, 0x2, P0 ;  /* 0x000000030b077211 */ /* 0x000fca00000f140d */
[----:B------:R-:W2:Y:S04]  /*12c0*/  LDG.E R0, desc[UR6][R6.64+0x2400] ;  /* 0x0024000606007981 */ /* 0x000ea8000c1e1900 */
[----:B------:R-:W2:Y:S04]  /*12d0*/  LDG.E R15, desc[UR6][R6.64+0x2800] ;  /* 0x00280006060f7981 */ /* 0x000ea8000c1e1900 */
        /* <DEDUP_REMOVED lines=13> */
[----:B------:R0:W5:Y:S02]  /*13b0*/  LDG.E R20, desc[UR6][R6.64+0x3c00] ;  /* 0x003c000606147981 */ /* 0x000164000c1e1900 */
[----:B0-----:R-:W-:-:S04]  /*13c0*/  IADD3 R6, P1, PT, -R11, R4, RZ ;  /* 0x000000040b067210 */ /* 0x001fc80007f3e1ff */
[----:B------:R-:W-:Y:S01]  /*13d0*/  ISETP.GE.U32.AND P0, PT, R6, 0x1000, PT ;  /* 0x000010000600780c */ /* 0x000fe20003f06070 */
[----:B--2---:R-:W-:Y:S01]  /*13e0*/  FADD R15, R0, R15 ;  /* 0x0000000f000f7221 */ /* 0x004fe20000000000 */
[----:B------:R-:W-:-:S04]  /*13f0*/  MOV R0, R5 ;  /* 0x0000000500007202 */ /* 0x000fc80000000f00 */
[----:B------:R-:W-:Y:S01]  /*1400*/  IADD3.X R6, PT, PT, ~R13, R0, RZ, P1, !PT ;  /* 0x000000000d067210 */ /* 0x000fe20000ffe5ff */
[----:B---3--:R-:W-:-:S03]  /*1410*/  FADD R10, R27, R10 ;  /* 0x0000000a1b0a7221 */ /* 0x008fc60000000000 */
[----:B------:R-:W-:Y:S01]  /*1420*/  ISETP.GE.U32.AND.EX P0, PT, R6, RZ, PT, P0 ;  /* 0x000000ff0600720c */ /* 0x000fe20003f06100 */
[----:B----4-:R-:W-:-:S04]  /*1430*/  FADD R29, R26, R29 ;  /* 0x0000001d1a1d7221 */ /* 0x010fc80000000000 */
[----:B------:R-:W-:Y:S01]  /*1440*/  FADD R10, R10, R29 ;  /* 0x0000001d0a0a7221 */ /* 0x000fe20000000000 */
[----:B-----5:R-:W-:Y:S01]  /*1450*/  FADD R24, R24, R25 ;  /* 0x0000001918187221 */ /* 0x020fe20000000000 */
[----:B------:R-:W-:-:S04]  /*1460*/  FADD R23, R23, R22 ;  /* 0x0000001617177221 */ /* 0x000fc80000000000 */
        /* <DEDUP_REMOVED lines=11> */
[----:B------:R-:W-:-:S05]  /*1520*/  IADD3 R11, P0, PT, R11, 0x1000, RZ ;  /* 0x000010000b0b7810 */ /* 0x000fca0007f1e0ff */
[----:B------:R-:W-:Y:S01]  /*1530*/  IMAD.X R13, RZ, RZ, R13, P0 ;  /* 0x000000ffff0d7224 */ /* 0x000fe200000e060d */
[----:B------:R-:W-:-:S04]  /*1540*/  ISETP.GT.U32.AND P0, PT, R11, R9, PT ;  /* 0x000000090b00720c */ /* 0x000fc80003f04070 */
[----:B------:R-:W-:-:S13]  /*1550*/  ISETP.GT.U32.AND.EX P0, PT, R13, R12, PT, P0 ;  /* 0x0000000c0d00720c */ /* 0x000fda0003f04100 */
[----:B------:R-:W-:Y:S05]  /*1560*/  @!P0 BRA `(.L_x_105) ;  /* 0xfffffffc004c8947 */ /* 0x000fea000383ffff */
.L_x_103:
[CC--:B------:R-:W-:Y:S01]  /*1570*/  IADD3 R3, PT, PT, -R11.reuse, R4.reuse, RZ ;  /* 0x000000040b037210 */ /* 0x0c0fe20007ffe1ff */
[----:B------:R-:W-:Y:S01]  /*1580*/  BSSY.RECONVERGENT B1, `(.L_x_104) ;  /* 0x0000080000017945 */ /* 0x000fe20003800200 */
[----:B------:R-:W-:Y:S02]  /*1590*/  ISETP.GE.U32.AND P1, PT, R11, R4, PT ;  /* 0x000000040b00720c */ /* 0x000fe40003f26070 */
[----:B------:R-:W-:-:S04]  /*15a0*/  ISETP.GE.AND P0, PT, R8, R3, PT ;  /* 0x000000030800720c */ /* 0x000fc80003f06270 */
[----:B------:R-:W-:-:S13]  /*15b0*/  ISETP.GE.U32.OR.EX P0, PT, R13, R0, P0, P1 ;  /* 0x000000000d00720c */ /* 0x000fda0000706510 */
[----:B------:R-:W-:Y:S05]  /*15c0*/  @P0 BRA `(.L_x_106) ;  /* 0x0000000400ec0947 */ /* 0x000fea0003800000 */
[----:B------:R-:W-:Y:S01]  /*15d0*/  LOP3.LUT R0, RZ, R8, RZ, 0x33, !PT ;  /* 0x00000008ff007212 */ /* 0x000fe200078e33ff */
[----:B------:R-:W-:Y:S03]  /*15e0*/  BSSY.RECONVERGENT B2, `(.L_x_107) ;  /* 0x0000038000027945 */ /* 0x000fe60003800200 */
[----:B------:R-:W-:-:S04]  /*15f0*/  IADD3 R0, PT, PT, -R11, R4, R0 ;  /* 0x000000040b007210 */ /* 0x000fc80007ffe100 */
[C---:B------:R-:W-:Y:S02]  /*1600*/  ISETP.GE.U32.AND P1, PT, R0.reuse, 0xf00, PT ;  /* 0x00000f000000780c */ /* 0x040fe40003f26070 */
[----:B------:R-:W-:Y:S02]  /*1610*/  LEA.HI R4, R0, 0x1, RZ, 0x18 ;  /* 0x0000000100047811 */ /* 0x000fe400078fc0ff */
[----:B------:R-:W-:Y:S02]  /*1620*/  MOV R0, R8 ;  /* 0x0000000800007202 */ /* 0x000fe40000000f00 */
[----:B------:R-:W-:-:S04]  /*1630*/  LOP3.LUT R24, R4, 0xf, RZ, 0xc0, !PT ;  /* 0x0000000f04187812 */ /* 0x000fc800078ec0ff */
[----:B------:R-:W-:-:S03]  /*1640*/  ISETP.NE.AND P0, PT, R24, RZ, PT ;  /* 0x000000ff1800720c */ /* 0x000fc60003f05270 */
[----:B------:R-:W-:Y:S10]  /*1650*/  @!P1 BRA `(.L_x_108) ;  /* 0x0000000000c09947 */ /* 0x000ff40003800000 */
[----:B------:R-:W0:Y:S01]  /*1660*/  LDCU.64 UR4, c[0x0][0x380] ;  /* 0x00007000ff0477ac */ /* 0x000e220008000a00 */
[----:B------:R-:W-:Y:S02]  /*1670*/  IADD3 R3, P1, PT, R8, R11, RZ ;  /* 0x0000000b08037210 */ /* 0x000fe40007f3e0ff */
[----:B------:R-:W-:-:S03]  /*1680*/  LOP3.LUT R9, R4, 0x1fffff0, RZ, 0xc0, !PT ;  /* 0x01fffff004097812 */ /* 0x000fc600078ec0ff */
[----:B------:R-:W-:Y:S01]  /*1690*/  IMAD.X R0, RZ, RZ, R13, P1 ;  /* 0x000000ffff007224 */ /* 0x000fe200008e060d */
[----:B------:R-:W-:Y:S02]  /*16a0*/  IADD3 R9, PT, PT, -R9, RZ, RZ ;  /* 0x000000ff09097210 */ /* 0x000fe40007ffe1ff */
[----:B0-----:R-:W-:-:S04]  /*16b0*/  LEA R2, P2, R3, UR4, 0x2 ;  /* 0x0000000403027c11 */ /* 0x001fc8000f8410ff */
[----:B------:R-:W-:Y:S02]  /*16c0*/  IADD3 R2, P1, PT, R2, 0x2000, RZ ;  /* 0x0000200002027810 */ /* 0x000fe40007f3e0ff */
[----:B------:R-:W-:Y:S02]  /*16d0*/  LEA.HI.X R3, R3, UR5, R0, 0x2, P2 ;  /* 0x0000000503037c11 */ /* 0x000fe400090f1400 */
[----:B------:R-:W-:-:S03]  /*16e0*/  MOV R0, R8 ;  /* 0x0000000800007202 */ /* 0x000fc60000000f00 */
[----:B------:R-:W-:-:S07]  /*16f0*/  IMAD.X R3, RZ, RZ, R3, P1 ;  /* 0x000000ffff037224 */ /* 0x000fce00008e0603 */
.L_x_109:
        /* <DEDUP_REMOVED lines=16> */
[----:B------:R-:W-:Y:S01]  /*1800*/  IADD3 R9, PT, PT, R9, 0x10, RZ ;  /* 0x0000001009097810 */ /* 0x000fe20007ffe0ff */
[----:B------:R-:W-:-:S03]  /*1810*/  VIADD R0, R0, 0x1000 ;  /* 0x0000100000007836 */ /* 0x000fc60000000000 */
[----:B------:R-:W-:Y:S02]  /*1820*/  ISETP.NE.AND P1, PT, R9, RZ, PT ;  /* 0x000000ff0900720c */ /* 0x000fe40003f25270 */
[----:B0-----:R-:W-:-:S04]  /*1830*/  IADD3 R2, P2, PT, R2, 0x4000, RZ ;  /* 0x0000400002027810 */ /* 0x001fc80007f5e0ff */
[----:B------:R-:W-:Y:S01]  /*1840*/  IADD3.X R3, PT, PT, RZ, R3, RZ, P2, !PT ;  /* 0x00000003ff037210 */ /* 0x000fe200017fe4ff */
        /* <DEDUP_REMOVED lines=17> */
.L_x_108:
[----:B------:R-:W-:Y:S05]  /*1960*/  BSYNC.RECONVERGENT B2 ;  /* 0x0000000000027941 */ /* 0x000fea0003800200 */
.L_x_107:
[----:B------:R-:W-:Y:S05]  /*1970*/  @!P0 BRA `(.L_x_106) ;  /* 0x0000000400008947 */ /* 0x000fea0003800000 */
[----:B------:R-:W-:Y:S01]  /*1980*/  ISETP.GE.U32.AND P0, PT, R24, 0x8, PT ;  /* 0x000000081800780c */ /* 0x000fe20003f06070 */
[----:B------:R-:W-:Y:S01]  /*1990*/  BSSY.RECONVERGENT B2, `(.L_x_110) ;  /* 0x000001a000027945 */ /* 0x000fe20003800200 */
[----:B------:R-:W-:-:S04]  /*19a0*/  LOP3.LUT R7, R4, 0x7, RZ, 0xc0, !PT ;  /* 0x0000000704077812 */ /* 0x000fc800078ec0ff */
[----:B------:R-:W-:-:S07]  /*19b0*/  ISETP.NE.AND P1, PT, R7, RZ, PT ;  /* 0x000000ff0700720c */ /* 0x000fce0003f25270 */
[----:B------:R-:W-:Y:S06]  /*19c0*/  @!P0 BRA `(.L_x_111) ;  /* 0x0000000000588947 */ /* 0x000fec0003800000 */
[----:B------:R-:W0:Y:S01]  /*19d0*/  LDCU.64 UR4, c[0x0][0x380] ;  /* 0x00007000ff0477ac */ /* 0x000e220008000a00 */
[----:B------:R-:W-:-:S04]  /*19e0*/  IADD3 R3, P0, PT, R0, R11, RZ ;  /* 0x0000000b00037210 */ /* 0x000fc80007f1e0ff */
[----:B------:R-:W-:Y:S02]  /*19f0*/  IADD3.X R6, PT, PT, RZ, R13, RZ, P0, !PT ;  /* 0x0000000dff067210 */ /* 0x000fe400007fe4ff */
[----:B0-----:R-:W-:-:S04]  /*1a00*/  LEA R2, P0, R3, UR4, 0x2 ;  /* 0x0000000403027c11 */ /* 0x001fc8000f8010ff */
        /* <DEDUP_REMOVED lines=9> */
[----:B------:R-:W-:Y:S01]  /*1aa0*/  IADD3 R0, PT, PT, R0, 0x800, RZ ;  /* 0x0000080000007810 */ /* 0x000fe20007ffe0ff */
        /* <DEDUP_REMOVED lines=8> */
.L_x_111:
[----:B------:R-:W-:Y:S05]  /*1b30*/  BSYNC.RECONVERGENT B2 ;  /* 0x0000000000027941 */ /* 0x000fea0003800200 */
.L_x_110:
[----:B------:R-:W-:Y:S05]  /*1b40*/  @!P1 BRA `(.L_x_106) ;  /* 0x00000000008c9947 */ /* 0x000fea0003800000 */
[----:B------:R-:W-:Y:S01]  /*1b50*/  ISETP.GE.U32.AND P0, PT, R7, 0x4, PT ;  /* 0x000000040700780c */ /* 0x000fe20003f06070 */
[----:B------:R-:W-:Y:S01]  /*1b60*/  BSSY.RECONVERGENT B2, `(.L_x_112) ;  /* 0x0000012000027945 */ /* 0x000fe20003800200 */
[----:B------:R-:W-:-:S04]  /*1b70*/  LOP3.LUT R6, R4, 0x3, RZ, 0xc0, !PT ;  /* 0x0000000304067812 */ /* 0x000fc800078ec0ff */
[----:B------:R-:W-:-:S07]  /*1b80*/  ISETP.NE.AND P1, PT, R6, RZ, PT ;  /* 0x000000ff0600720c */ /* 0x000fce0003f25270 */
[----:B------:R-:W-:Y:S06]  /*1b90*/  @!P0 BRA `(.L_x_113) ;  /* 0x0000000000388947 */ /* 0x000fec0003800000 */
[----:B------:R-:W0:Y:S01]  /*1ba0*/  LDCU.64 UR4, c[0x0][0x380] ;  /* 0x00007000ff0477ac */ /* 0x000e220008000a00 */
[----:B------:R-:W-:-:S05]  /*1bb0*/  IADD3 R3, P0, PT, R0, R11, RZ ;  /* 0x0000000b00037210 */ /* 0x000fca0007f1e0ff */
[----:B------:R-:W-:Y:S01]  /*1bc0*/  IMAD.X R4, RZ, RZ, R13, P0 ;  /* 0x000000ffff047224 */ /* 0x000fe200000e060d */
[----:B0-----:R-:W-:-:S04]  /*1bd0*/  LEA R2, P0, R3, UR4, 0x2 ;  /* 0x0000000403027c11 */ /* 0x001fc8000f8010ff */
[----:B------:R-:W-:-:S05]  /*1be0*/  LEA.HI.X R3, R3, UR5, R4, 0x2, P0 ;  /* 0x0000000503037c11 */ /* 0x000fca00080f1404 */
[----:B------:R-:W2:Y:S04]  /*1bf0*/  LDG.E R5, desc[UR6][R2.64] ;  /* 0x0000000602057981 */ /* 0x000ea8000c1e1900 */
[----:B------:R-:W3:Y:S04]  /*1c00*/  LDG.E R4, desc[UR6][R2.64+0x400] ;  /* 0x0004000602047981 */ /* 0x000ee8000c1e1900 */
[----:B------:R-:W4:Y:S04]  /*1c10*/  LDG.E R7, desc[UR6][R2.64+0x800] ;  /* 0x0008000602077981 */ /* 0x000f28000c1e1900 */
[----:B------:R-:W5:Y:S01]  /*1c20*/  LDG.E R9, desc[UR6][R2.64+0xc00] ;  /* 0x000c000602097981 */ /* 0x000f62000c1e1900 */
[----:B------:R-:W-:Y:S01]  /*1c30*/  IADD3 R0, PT, PT, R0, 0x400, RZ ;  /* 0x0000040000007810 */ /* 0x000fe20007ffe0ff */
[----:B--2---:R-:W-:-:S04]  /*1c40*/  FADD R5, R10, R5 ;  /* 0x000000050a057221 */ /* 0x004fc80000000000 */
[----:B---3--:R-:W-:-:S04]  /*1c50*/  FADD R4, R5, R4 ;  /* 0x0000000405047221 */ /* 0x008fc80000000000 */
[----:B----4-:R-:W-:-:S04]  /*1c60*/  FADD R4, R4, R7 ;  /* 0x0000000704047221 */ /* 0x010fc80000000000 */
[----:B-----5:R-:W-:-:S07]  /*1c70*/  FADD R10, R4, R9 ;  /* 0x00000009040a7221 */ /* 0x020fce0000000000 */
.L_x_113:
[----:B------:R-:W-:Y:S05]  /*1c80*/  BSYNC.RECONVERGENT B2 ;  /* 0x0000000000027941 */ /* 0x000fea0003800200 */
.L_x_112:
[----:B------:R-:W-:Y:S05]  /*1c90*/  @!P1 BRA `(.L_x_106) ;  /* 0x0000000000389947 */ /* 0x000fea0003800000 */
[----:B------:R-:W0:Y:S01]  /*1ca0*/  LDCU.64 UR4, c[0x0][0x380] ;  /* 0x00007000ff0477ac */ /* 0x000e220008000a00 */
[----:B------:R-:W-:Y:S01]  /*1cb0*/  IADD3 R5, P0, PT, R0, R11, RZ ;  /* 0x0000000b00057210 */ /* 0x000fe20007f1e0ff */
[----:B------:R-:W-:-:S03]  /*1cc0*/  IMAD.MOV R0, RZ, RZ, -R6 ;  /* 0x000000ffff007224 */ /* 0x000fc600078e0a06 */
[----:B------:R-:W-:Y:S02]  /*1cd0*/  IADD3.X R4, PT, PT, RZ, R13, RZ, P0, !PT ;  /* 0x0000000dff047210 */ /* 0x000fe400007fe4ff */
[----:B0-----:R-:W-:-:S04]  /*1ce0*/  LEA R2, P1, R5, UR4, 0x2 ;  /* 0x0000000405027c11 */ /* 0x001fc8000f8210ff */
[----:B------:R-:W-:-:S09]  /*1cf0*/  LEA.HI.X R5, R5, UR5, R4, 0x2, P1 ;  /* 0x0000000505057c11 */ /* 0x000fd200088f1404 */
.L_x_114:
[----:B------:R-:W-:-:S06]  /*1d00*/  MOV R3, R5 ;  /* 0x0000000500037202 */ /* 0x000fcc0000000f00 */
[----:B------:R0:W2:Y:S01]  /*1d10*/  LDG.E R3, desc[UR6][R2.64] ;  /* 0x0000000602037981 */ /* 0x0000a2000c1e1900 */
[----:B------:R-:W-:-:S04]  /*1d20*/  IADD3 R0, PT, PT, R0, 0x1, RZ ;  /* 0x0000000100007810 */ /* 0x000fc80007ffe0ff */
[----:B------:R-:W-:Y:S02]  /*1d30*/  ISETP.NE.AND P0, PT, R0, RZ, PT ;  /* 0x000000ff0000720c */ /* 0x000fe40003f05270 */
[----:B0-----:R-:W-:-:S05]  /*1d40*/  IADD3 R2, P1, PT, R2, 0x400, RZ ;  /* 0x0000040002027810 */ /* 0x001fca0007f3e0ff */
[----:B------:R-:W-:Y:S02]  /*1d50*/  IMAD.X R5, RZ, RZ, R5, P1 ;  /* 0x000000ffff057224 */ /* 0x000fe400008e0605 */
[----:B--2---:R-:W-:-:S04]  /*1d60*/  FADD R10, R3, R10 ;  /* 0x0000000a030a7221 */ /* 0x004fc80000000000 */
[----:B------:R-:W-:Y:S05]  /*1d70*/  @P0 BRA `(.L_x_114) ;  /* 0xfffffffc00e00947 */ /* 0x000fea000383ffff */
.L_x_106:
[----:B------:R-:W-:Y:S05]  /*1d80*/  BSYNC.RECONVERGENT B1 ;  /* 0x0000000000017941 */ /* 0x000fea0003800200 */
.L_x_104:
[----:B------:R-:W0:Y:S01]  /*1d90*/  S2R R6, SR_LANEID ;  /* 0x0000000000067919 */ /* 0x000e220000000000 */
[----:B------:R-:W-:Y:S02]  /*1da0*/  MOV R3, R10 ;  /* 0x0000000a00037202 */ /* 0x000fe40000000f00 */
[----:B------:R-:W-:-:S03]  /*1db0*/  ISETP.NE.AND P5, PT, R8, RZ, PT ;  /* 0x000000ff0800720c */ /* 0x000fc60003fa5270 */
        /* <DEDUP_REMOVED lines=39> */
.L_x_102:
[----:B------:R-:W-:Y:S05]  /*2030*/  BSYNC.RECONVERGENT B0 ;  /* 0x0000000000007941 */ /* 0x000fea0003800200 */
.L_x_87:
[----:B------:R-:W-:Y:S05]  /*2040*/  @P5 EXIT ;  /* 0x000000000000594d */ /* 0x000fea0003800000 */
[----:B01----:R-:W0:Y:S01]  /*2050*/  LDC.64 R2, c[0x0][0x388] ;  /* 0x0000e200ff027b82 */ /* 0x003e220000000a00 */
[----:B------:R-:W2:Y:S02]  /*2060*/  LDCU UR4, c[0x0][0x39c] ;  /* 0x00007380ff0477ac */ /* 0x000ea40008000800 */
[----:B--2---:R-:W-:-:S05]  /*2070*/  FADD R5, R8, UR4 ;  /* 0x0000000408057e21 */ /* 0x004fca0008000000 */
[----:B0-----:R-:W-:Y:S01]  /*2080*/  STG.E desc[UR6][R2.64], R5 ;  /* 0x0000000502007986 */ /* 0x001fe2000c101906 */
[----:B------:R-:W-:Y:S05]  /*2090*/  EXIT ;  /* 0x000000000000794d */ /* 0x000fea0003800000 */
.L_x_115:
        /* <DEDUP_REMOVED lines=14> */
.L_x_282:


//--------------------- .text._ZN3cub18CUB_300001_SM_10006detail6reduce28DeviceReduceSingleTileKernelINS2_10policy_hubIfjN4cuda3std3__44plusIfEEE10Policy1000EPfSC_iS9_ffNS7_10__identityEEEvT0_T1_T2_T3_T4_T6_ --------------------------
	.section	.text._ZN3cub18CUB_300001_SM_10006detail6reduce28DeviceReduceSingleTileKernelINS2_10policy_hubIfjN4cuda3std3__44plusIfEEE10Policy1000EPfSC_iS9_ffNS7_10__identityEEEvT0_T1_T2_T3_T4_T6_,"ax",@progbits
	.align	128
        .global         _ZN3cub18CUB_300001_SM_10006detail6reduce28DeviceReduceSingleTileKernelINS2_10policy_hubIfjN4cuda3std3__44plusIfEEE10Policy1000EPfSC_iS9_ffNS7_10__identityEEEvT0_T1_T2_T3_T4_T6_
        .type           _ZN3cub18CUB_300001_SM_10006detail6reduce28DeviceReduceSingleTileKernelINS2_10policy_hubIfjN4cuda3std3__44plusIfEEE10Policy1000EPfSC_iS9_ffNS7_10__identityEEEvT0_T1_T2_T3_T4_T6_,@function
        .size           _ZN3cub18CUB_300001_SM_10006detail6reduce28DeviceReduceSingleTileKernelINS2_10policy_hubIfjN4cuda3std3__44plusIfEEE10Policy1000EPfSC_iS9_ffNS7_10__identityEEEvT0_T1_T2_T3_T4_T6_,(.L_x_283 - _ZN3cub18CUB_300001_SM_10006detail6reduce28DeviceReduceSingleTileKernelINS2_10policy_hubIfjN4cuda3std3__44plusIfEEE10Policy1000EPfSC_iS9_ffNS7_10__identityEEEvT0_T1_T2_T3_T4_T6_)
        .other          _ZN3cub18CUB_300001_SM_10006detail6reduce28DeviceReduceSingleTileKernelINS2_10policy_hubIfjN4cuda3std3__44plusIfEEE10Policy1000EPfSC_iS9_ffNS7_10__identityEEEvT0_T1_T2_T3_T4_T6_,@"STO_CUDA_ENTRY STV_DEFAULT"
_ZN3cub18CUB_300001_SM_10006detail6reduce28DeviceReduceSingleTileKernelINS2_10policy_hubIfjN4cuda3std3__44plusIfEEE10Policy1000EPfSC_iS9_ffNS7_10__identityEEEvT0_T1_T2_T3_T4_T6_:
.text._ZN3cub18CUB_300001_SM_10006detail6reduce28DeviceReduceSingleTileKernelINS2_10policy_hubIfjN4cuda3std3__44plusIfEEE10Policy1000EPfSC_iS9_ffNS7_10__identityEEEvT0_T1_T2_T3_T4_T6_:
        /* <DEDUP_REMOVED lines=13> */
.L_x_116:
        /* <DEDUP_REMOVED lines=16> */
.L_x_121:
[----:B------:R-:W-:Y:S05]  /*01d0*/  BSYNC.RECONVERGENT B1 ;  /* 0x0000000000017941 */ /* 0x000fea0003800200 */
.L_x_120:
        /* <DEDUP_REMOVED lines=16> */
.L_x_126:
        /* <DEDUP_REMOVED lines=9> */
.L_x_125:
[----:B------:R-:W-:Y:S05]  /*0370*/  BSYNC.RECONVERGENT B2 ;  /* 0x0000000000027941 */ /* 0x000fea0003800200 */
.L_x_124:
        /* <DEDUP_REMOVED lines=8> */
.L_x_129:
        /* <DEDUP_REMOVED lines=43> */
.L_x_128:
[----:B------:R-:W-:Y:S05]  /*06b0*/  BSYNC.RECONVERGENT B2 ;  /* 0x0000000000027941 */ /* 0x000fea0003800200 */
.L_x_127:
        /* <DEDUP_REMOVED lines=26> */
.L_x_131:
[----:B------:R-:W-:Y:S05]  /*0860*/  BSYNC.RECONVERGENT B2 ;  /* 0x0000000000027941 */ /* 0x000fea0003800200 */
.L_x_130:
        /* <DEDUP_REMOVED lines=12> */
.L_x_123:
[----:B------:R-:W-:Y:S05]  /*0930*/  BSYNC.RECONVERGENT B1 ;  /* 0x0000000000017941 */ /* 0x000fea0003800200 */
.L_x_122:
        /* <DEDUP_REMOVED lines=10> */
[----:B------:R-:W1:Y:S06]  /*09e0*/  SHFL.DOWN PT, R3, R0, 0x2, 0x1f ;  /* 0x08401f0000037f89 */ /* 0x000e6c00000e0000 */
[----:B------:R-:W2:Y:S01]  /*09f0*/  @!P1 S2R R6, SR_CgaCtaId ;  /* 0x0000000000069919 */ /* 0x000ea20000008800 */
[----:B0-----:R-:W-:Y:S02]  /*0a00*/  @!P1 MOV R5, 0x400 ;  /* 0x0000040000059802 */ /* 0x001fe40000000f00 */
[----:B------:R-:W-:-:S04]  /*0a10*/  @!P1 SHF.R.U32.HI R4, RZ, 0x3, R2 ;  /* 0x00000003ff049819 */ /* 0x000fc80000011602 */
[----:B------:R-:W-:Y:S01]  /*0a20*/  @!P1 LOP3.LUT R4, R4, 0x7c, RZ, 0xc0, !PT ;  /* 0x0000007c04049812 */ /* 0x000fe200078ec0ff */
[----:B-1----:R-:W-:Y:S01]  /*0a30*/  @!P0 FADD R0, R0, R3 ;  /* 0x0000000300008221 */ /* 0x002fe20000000000 */
[----:B------:R-:W-:-:S04]  /*0a40*/  ISETP.GT.AND P0, PT, R8, 0x1b, PT ;  /* 0x0000001b0800780c */ /* 0x000fc80003f04270 */
[----:B------:R-:W0:Y:S01]  /*0a50*/  SHFL.DOWN PT, R3, R0, 0x4, 0x1f ;  /* 0x08801f0000037f89 */ /* 0x000e2200000e0000 */
[----:B--2---:R-:W-:-:S04]  /*0a60*/  @!P1 LEA R5, R6, R5, 0x18 ;  /* 0x0000000506059211 */ /* 0x004fc800078ec0ff */
        /* <DEDUP_REMOVED lines=16> */
[----:B0-----:R-:W0:Y:S04]  /*0b70*/  LDS.128 R4, [UR4+0x10] ;  /* 0x00001004ff047984 */ /* 0x001e280008000c00 */
[----:B------:R-:W1:Y:S04]  /*0b80*/  LDS.128 R12, [UR4+0x20] ;  /* 0x00002004ff0c7984 */ /* 0x000e680008000c00 */
[----:B------:R-:W2:Y:S04]  /*0b90*/  LDS.128 R8, [UR4+0x30] ;  /* 0x00003004ff087984 */ /* 0x000ea80008000c00 */
[----:B------:R-:W3:Y:S01]  /*0ba0*/  LDS.128 R16, [UR4+0x40] ;  /* 0x00004004ff107984 */ /* 0x000ee20008000c00 */
[----:B0-----:R-:W-:-:S04]  /*0bb0*/  FADD R5, R0, R5 ;  /* 0x0000000500057221 */ /* 0x001fc80000000000 */
[----:B------:R-:W-:-:S04]  /*0bc0*/  FADD R6, R5, R6 ;  /* 0x0000000605067221 */ /* 0x000fc80000000000 */
[----:B------:R-:W-:-:S04]  /*0bd0*/  FADD R7, R6, R7 ;  /* 0x0000000706077221 */ /* 0x000fc80000000000 */
[----:B-1----:R-:W-:-:S04]  /*0be0*/  FADD R12, R7, R12 ;  /* 0x0000000c070c7221 */ /* 0x002fc80000000000 */
[----:B------:R-:W-:-:S04]  /*0bf0*/  FADD R13, R12, R13 ;  /* 0x0000000d0c0d7221 */ /* 0x000fc80000000000 */
[----:B------:R-:W-:-:S04]  /*0c00*/  FADD R14, R13, R14 ;  /* 0x0000000e0d0e7221 */ /* 0x000fc80000000000 */
[----:B------:R-:W-:-:S04]  /*0c10*/  FADD R15, R14, R15 ;  /* 0x0000000f0e0f7221 */ /* 0x000fc80000000000 */
[----:B--2---:R-:W-:-:S04]  /*0c20*/  FADD R8, R15, R8 ;  /* 0x000000080f087221 */ /* 0x004fc80000000000 */
[----:B------:R-:W-:-:S04]  /*0c30*/  FADD R9, R8, R9 ;  /* 0x0000000908097221 */ /* 0x000fc80000000000 */
[----:B------:R-:W-:-:S04]  /*0c40*/  FADD R10, R9, R10 ;  /* 0x0000000a090a7221 */ /* 0x000fc80000000000 */
[----:B------:R-:W-:-:S04]  /*0c50*/  FADD R11, R10, R11 ;  /* 0x0000000b0a0b7221 */ /* 0x000fc80000000000 */
[----:B---3--:R-:W-:-:S04]  /*0c60*/  FADD R16, R11, R16 ;  /* 0x000000100b107221 */ /* 0x008fc80000000000 */
[----:B------:R-:W-:-:S04]  /*0c70*/  FADD R17, R16, R17 ;  /* 0x0000001110117221 */ /* 0x000fc80000000000 */
[----:B------:R-:W-:-:S04]  /*0c80*/  FADD R18, R17, R18 ;  /* 0x0000001211127221 */ /* 0x000fc80000000000 */
[----:B------:R-:W-:Y:S01]  /*0c90*/  FADD R0, R18, R19 ;  /* 0x0000001312007221 */ /* 0x000fe20000000000 */
[----:B------:R-:W-:Y:S06]  /*0ca0*/  BRA `(.L_x_133) ;  /* 0x0000003400707947 */ /* 0x000fec0003800000 */
.L_x_132:
        /* <DEDUP_REMOVED lines=23> */
[-C--:B------:R-:W-:Y:S02]  /*0e20*/  ISETP.GT.AND P0, PT, R5, R4.reuse, PT ;  /* 0x000000040500720c */ /* 0x080fe40003f04270 */
[----:B------:R-:W-:Y:S02]  /*0e30*/  IADD3 R5, PT, PT, R9, 0x10, RZ ;  /* 0x0000001009057810 */ /* 0x000fe40007ffe0ff */
        /* <DEDUP_REMOVED lines=20> */
[----:B------:R-:W0:Y:S04]  /*0f80*/  LDS.128 R16, [UR4+0x10] ;  /* 0x00001004ff107984 */ /* 0x000e280008000c00 */
[----:B----4-:R-:W1:Y:S04]  /*0f90*/  LDS.128 R4, [UR4+0x20] ;  /* 0x00002004ff047984 */ /* 0x010e680008000c00 */
[----:B------:R-:W2:Y:S04]  /*0fa0*/  LDS.128 R8, [UR4+0x30] ;  /* 0x00003004ff087984 */ /* 0x000ea80008000c00 */
[----:B------:R-:W3:Y:S01]  /*0fb0*/  LDS.128 R12, [UR4+0x40] ;  /* 0x00004004ff0c7984 */ /* 0x000ee20008000c00 */
[----:B0-----:R-:W-:Y:S01]  /*0fc0*/  @P2 FADD R0, R0, R17 ;  /* 0x0000001100002221 */ /* 0x001fe20000000000 */
[----:B------:R-:W-:-:S03]  /*0fd0*/  ISETP.GT.AND P2, PT, R3, 0x80, PT ;  /* 0x000000800300780c */ /* 0x000fc60003f44270 */
[----:B------:R-:W-:Y:S01]  /*0fe0*/  @P3 FADD R0, R0, R18 ;  /* 0x0000001200003221 */ /* 0x000fe20000000000 */
[----:B------:R-:W-:-:S03]  /*0ff0*/  ISETP.GT.AND P3, PT, R3, 0xa0, PT ;  /* 0x000000a00300780c */ /* 0x000fc60003f64270 */
[----:B------:R-:W-:Y:S01]  /*1000*/  @P1 FADD R0, R0, R19 ;  /* 0x0000001300001221 */ /* 0x000fe20000000000 */
[----:B------:R-:W-:-:S05]  /*1010*/  ISETP.GT.AND P1, PT, R3, 0xe0, PT ;  /* 0x000000e00300780c */ /* 0x000fca0003f24270 */
[----:B-1----:R-:W-:Y:S01]  /*1020*/  @P2 FADD R0, R0, R4 ;  /* 0x0000000400002221 */ /* 0x002fe20000000000 */
[----:B------:R-:W-:-:S03]  /*1030*/  ISETP.GT.AND P2, PT, R3, 0x100, PT ;  /* 0x000001000300780c */ /* 0x000fc60003f44270 */
[----:B------:R-:W-:Y:S01]  /*1040*/  @P3 FADD R0, R0, R5 ;  /* 0x0000000500003221 */ /* 0x000fe20000000000 */
[----:B------:R-:W-:-:S03]  /*1050*/  ISETP.GT.AND P3, PT, R3, 0x120, PT ;  /* 0x000001200300780c */ /* 0x000fc60003f64270 */
[----:B------:R-:W-:Y:S01]  /*1060*/  @P4 FADD R0, R0, R6 ;  /* 0x0000000600004221 */ /* 0x000fe20000000000 */
[----:B------:R-:W-:-:S03]  /*1070*/  ISETP.GT.AND P4, PT, R3, 0x140, PT ;  /* 0x000001400300780c */ /* 0x000fc60003f84270 */
[----:B------:R-:W-:Y:S01]  /*1080*/  @P1 FADD R0, R0, R7 ;  /* 0x0000000700001221 */ /* 0x000fe20000000000 */
[----:B------:R-:W-:-:S03]  /*1090*/  ISETP.GT.AND P1, PT, R3, 0x160, PT ;  /* 0x000001600300780c */ /* 0x000fc60003f24270 */
[----:B--2---:R-:W-:Y:S01]  /*10a0*/  @P2 FADD R0, R0, R8 ;  /* 0x0000000800002221 */ /* 0x004fe20000000000 */
[----:B------:R-:W-:-:S03]  /*10b0*/  ISETP.GT.AND P2, PT, R3, 0x180, PT ;  /* 0x000001800300780c */ /* 0x000fc60003f44270 */
[----:B------:R-:W-:Y:S01]  /*10c0*/  @P3 FADD R0, R0, R9 ;  /* 0x0000000900003221 */ /* 0x000fe20000000000 */
[----:B------:R-:W-:-:S03]  /*10d0*/  ISETP.GT.AND P3, PT, R3, 0x1a0, PT ;  /* 0x000001a00300780c */ /* 0x000fc60003f64270 */
[----:B------:R-:W-:Y:S01]  /*10e0*/  @P4 FADD R0, R0, R10 ;  /* 0x0000000a00004221 */ /* 0x000fe20000000000 */
[----:B------:R-:W-:-:S03]  /*10f0*/  ISETP.GT.AND P4, PT, R3, 0x1c0, PT ;  /* 0x000001c00300780c */ /* 0x000fc60003f84270 */
[----:B------:R-:W-:Y:S01]  /*1100*/  @P1 FADD R0, R0, R11 ;  /* 0x0000000b00001221 */ /* 0x000fe20000000000 */
[----:B------:R-:W-:-:S03]  /*1110*/  ISETP.GT.AND P1, PT, R3, 0x1e0, PT ;  /* 0x000001e00300780c */ /* 0x000fc60003f24270 */
[----:B---3--:R-:W-:-:S04]  /*1120*/  @P2 FADD R0, R0, R12 ;  /* 0x0000000c00002221 */ /* 0x008fc80000000000 */
[----:B------:R-:W-:-:S04]  /*1130*/  @P3 FADD R0, R0, R13 ;  /* 0x0000000d00003221 */ /* 0x000fc80000000000 */
[----:B------:R-:W-:-:S04]  /*1140*/  @P4 FADD R0, R0, R14 ;  /* 0x0000000e00004221 */ /* 0x000fc80000000000 */
[----:B------:R-:W-:Y:S01]  /*1150*/  @P1 FADD R0, R0, R15 ;  /* 0x0000000f00001221 */ /* 0x000fe20000000000 */
[----:B------:R-:W-:Y:S06]  /*1160*/  BRA `(.L_x_133) ;  /* 0x0000003000407947 */ /* 0x000fec0003800000 */
.L_x_119:
[----:B------:R-:W0:Y:S01]  /*1170*/  S2R R2, SR_TID.X ;  /* 0x0000000000027919 */ /* 0x000e220000002100 */
[----:B------:R-:W1:Y:S01]  /*1180*/  LDC.64 R4, c[0x0][0x380] ;  /* 0x0000e000ff047b82 */ /* 0x000e620000000a00 */
[----:B0-----:R-:W-:-:S05]  /*1190*/  SHF.L.U32 R7, R2, 0x1, RZ ;  /* 0x0000000102077819 */ /* 0x001fca00000006ff */
[----:B-1----:R-:W-:-:S05]  /*11a0*/  IMAD.WIDE.U32 R4, R7, 0x4, R4 ;  /* 0x0000000407047825 */ /* 0x002fca00078e0004 */
[----:B------:R-:W2:Y:S04]  /*11b0*/  LDG.E.64.CONSTANT R14, desc[UR6][R4.64] ;  /* 0x00000006040e7981 */ /* 0x000ea8000c1e9b00 */
[----:B------:R-:W3:Y:S04]  /*11c0*/  LDG.E.64.CONSTANT R16, desc[UR6][R4.64+0x1000] ;  /* 0x0010000604107981 */ /* 0x000ee8000c1e9b00 */
[----:B------:R-:W4:Y:S04]  /*11d0*/  LDG.E.64.CONSTANT R18, desc[UR6][R4.64+0x2000] ;  /* 0x0020000604127981 */ /* 0x000f28000c1e9b00 */
[----:B------:R-:W5:Y:S04]  /*11e0*/  LDG.E.64.CONSTANT R20, desc[UR6][R4.64+0x3000] ;  /* 0x0030000604147981 */ /* 0x000f68000c1e9b00 */
[----:B------:R-:W5:Y:S04]  /*11f0*/  LDG.E.64.CONSTANT R12, desc[UR6][R4.64+0x4000] ;  /* 0x00400006040c7981 */ /* 0x000f68000c1e9b00 */
[----:B------:R-:W5:Y:S04]  /*1200*/  LDG.E.64.CONSTANT R10, desc[UR6][R4.64+0x5000] ;  /* 0x00500006040a7981 */ /* 0x000f68000c1e9b00 */
[----:B------:R-:W5:Y:S04]  /*1210*/  LDG.E.64.CONSTANT R6, desc[UR6][R4.64+0x6000] ;  /* 0x0060000604067981 */ /* 0x000f68000c1e9b00 */
[----:B------:R-:W5:Y:S01]  /*1220*/  LDG.E.64.CONSTANT R8, desc[UR6][R4.64+0x7000] ;  /* 0x0070000604087981 */ /* 0x000f62000c1e9b00 */
[----:B------:R-:W-:Y:S01]  /*1230*/  ISETP.GE.U32.AND P0, PT, R3, 0x4000, PT ;  /* 0x000040000300780c */ /* 0x000fe20003f06070 */
[----:B--2---:R-:W-:Y:S01]  /*1240*/  FADD R14, R14, R15 ;  /* 0x0000000f0e0e7221 */ /* 0x004fe20000000000 */
[----:B---3--:R-:W-:Y:S01]  /*1250*/  FADD R17, R16, R17 ;  /* 0x0000001110117221 */ /* 0x008fe20000000000 */
[----:B----4-:R-:W-:-:S03]  /*1260*/  FADD R18, R18, R19 ;  /* 0x0000001312127221 */ /* 0x010fc60000000000 */
[----:B------:R-:W-:Y:S01]  /*1270*/  FADD R14, R14, R17 ;  /* 0x000000110e0e7221 */ /* 0x000fe20000000000 */
[----:B-----5:R-:W-:Y:S01]  /*1280*/  FADD R21, R20, R21 ;  /* 0x0000001514157221 */ /* 0x020fe20000000000 */
[----:B------:R-:W-:Y:S02]  /*1290*/  HFMA2 R20, -RZ, RZ, 0, 0.0078125 ;  /* 0x00002000ff147431 */ /* 0x000fe400000001ff */
[----:B------:R-:W-:Y:S01]  /*12a0*/  FADD R12, R12, R13 ;  /* 0x0000000d0c0c7221 */ /* 0x000fe20000000000 */
[----:B------:R-:W-:Y:S01]  /*12b0*/  FADD R21, R18, R21 ;  /* 0x0000001512157221 */ /* 0x000fe20000000000 */
[----:B------:R-:W-:-:S03]  /*12c0*/  FADD R11, R10, R11 ;  /* 0x0000000b0a0b7221 */ /* 0x000fc60000000000 */
[----:B------:R-:W-:Y:S01]  /*12d0*/  FADD R14, R14, R21 ;  /* 0x000000150e0e7221 */ /* 0x000fe20000000000 */
[----:B------:R-:W-:Y:S01]  /*12e0*/  FADD R6, R6, R7 ;  /* 0x0000000706067221 */ /* 0x000fe20000000000 */
[----:B------:R-:W-:Y:S01]  /*12f0*/  FADD R11, R12, R11 ;  /* 0x0000000b0c0b7221 */ /* 0x000fe20000000000 */
[----:B------:R-:W-:-:S04]  /*1300*/  FADD R9, R8, R9 ;  /* 0x0000000908097221 */ /* 0x000fc80000000000 */
[----:B------:R-:W-:-:S04]  /*1310*/  FADD R6, R6, R9 ;  /* 0x0000000906067221 */ /* 0x000fc80000000000 */
[----:B------:R-:W-:-:S04]  /*1320*/  FADD R11, R11, R6 ;  /* 0x000000060b0b7221 */ /* 0x000fc80000000000 */
[----:B------:R-:W-:Y:S01]  /*1330*/  FADD R0, R14, R11 ;  /* 0x0000000b0e007221 */ /* 0x000fe20000000000 */
[----:B------:R-:W-:Y:S06]  /*1340*/  @!P0 BRA `(.L_x_134) ;  /* 0x00000000008c8947 */ /* 0x000fec0003800000 */
[----:B------:R-:W0:Y:S01]  /*1350*/  LDC R24, c[0x0][0x390] ;  /* 0x0000e400ff187b82 */ /* 0x000e220000000800 */
[----:B------:R-:W-:Y:S02]  /*1360*/  IADD3 R21, PT, PT, R3, -0x2000, RZ ;  /* 0xffffe00003157810 */ /* 0x000fe40007ffe0ff */
[----:B------:R-:W-:-:S07]  /*1370*/  MOV R20, 0x2000 ;  /* 0x0000200000147802 */ /* 0x000fce0000000f00 */
.L_x_136:
[----:B------:R-:W-:-:S05]  /*1380*/  IMAD.WIDE R26, R20, 0x4, R4 ;  /* 0x00000004141a7825 */ /* 0x000fca00078e0204 */
[----:B------:R-:W2:Y:S04]  /*1390*/  LDG.E.64.CONSTANT R14, desc[UR6][R26.64+0x6000] ;  /* 0x006000061a0e7981 */ /* 0x000ea8000c1e9b00 */
[----:B------:R-:W2:Y:S04]  /*13a0*/  LDG.E.64.CONSTANT R6, desc[UR6][R26.64+0x7000] ;  /* 0x007000061a067981 */ /* 0x000ea8000c1e9b00 */
[----:B------:R-:W3:Y:S04]  /*13b0*/  LDG.E.64.CONSTANT R22, desc[UR6][R26.64] ;  /* 0x000000061a167981 */ /* 0x000ee8000c1e9b00 */
[----:B------:R-:W4:Y:S04]  /*13c0*/  LDG.E.64.CONSTANT R18, desc[UR6][R26.64+0x1000] ;  /* 0x001000061a127981 */ /* 0x000f28000c1e9b00 */
[----:B------:R-:W5:Y:S04]  /*13d0*/  LDG.E.64.CONSTANT R16, desc[UR6][R26.64+0x2000] ;  /* 0x002000061a107981 */ /* 0x000f68000c1e9b00 */
[----:B------:R-:W5:Y:S04]  /*13e0*/  LDG.E.64.CONSTANT R12, desc[UR6][R26.64+0x3000] ;  /* 0x003000061a0c7981 */ /* 0x000f68000c1e9b00 */
[----:B------:R-:W5:Y:S04]  /*13f0*/  LDG.E.64.CONSTANT R10, desc[UR6][R26.64+0x4000] ;  /* 0x004000061a0a7981 */ /* 0x000f68000c1e9b00 */
[----:B------:R-:W5:Y:S01]  /*1400*/  LDG.E.64.CONSTANT R8, desc[UR6][R26.64+0x5000] ;  /* 0x005000061a087981 */ /* 0x000f62000c1e9b00 */
[----:B0-----:R-:W-:Y:S01]  /*1410*/  MOV R3, R24 ;  /* 0x0000001800037202 */ /* 0x001fe20000000f00 */
[----:B--2---:R-:W-:-:S03]  /*1420*/  FADD R15, R15, R6 ;  /* 0x000000060f0f7221 */ /* 0x004fc60000000000 */
[----:B------:R-:W-:Y:S01]  /*1430*/  IADD3 R6, PT, PT, -R20, R3, RZ ;  /* 0x0000000314067210 */ /* 0x000fe20007ffe1ff */
[----:B---3--:R-:W-:-:S03]  /*1440*/  FADD R0, R22, R0 ;  /* 0x0000000016007221 */ /* 0x008fc60000000000 */
[----:B------:R-:W-:Y:S01]  /*1450*/  ISETP.GE.AND P0, PT, R6, 0x2000, PT ;  /* 0x000020000600780c */ /* 0x000fe20003f06270 */
[----:B----4-:R-:W-:Y:S01]  /*1460*/  FADD R23, R23, R18 ;  /* 0x0000001217177221 */ /* 0x010fe20000000000 */
[----:B-----5:R-:W-:Y:S01]  /*1470*/  FADD R18, R19, R16 ;  /* 0x0000001013127221 */ /* 0x020fe20000000000 */
[----:B------:R-:W-:Y:S01]  /*1480*/  FADD R17, R17, R12 ;  /* 0x0000000c11117221 */ /* 0x000fe20000000000 */
[----:B------:R-:W-:Y:S01]  /*1490*/  FADD R12, R13, R10 ;  /* 0x0000000a0d0c7221 */ /* 0x000fe20000000000 */
[----:B------:R-:W-:Y:S01]  /*14a0*/  FADD R11, R11, R8 ;  /* 0x000000080b0b7221 */ /* 0x000fe20000000000 */
[----:B------:R-:W-:Y:S01]  /*14b0*/  FADD R8, R9, R14 ;  /* 0x0000000e09087221 */ /* 0x000fe20000000000 */
[----:B------:R-:W-:Y:S01]  /*14c0*/  FADD R0, R0, R23 ;  /* 0x0000001700007221 */ /* 0x000fe20000000000 */
[----:B------:R-:W-:Y:S01]  /*14d0*/  FADD R17, R18, R17 ;  /* 0x0000001112117221 */ /* 0x000fe20000000000 */
[----:B------:R-:W-:Y:S01]  /*14e0*/  FADD R11, R12, R11 ;  /* 0x0000000b0c0b7221 */ /* 0x000fe20000000000 */
[----:B------:R-:W-:-:S02]  /*14f0*/  FADD R8, R8, R15 ;  /* 0x0000000f08087221 */ /* 0x000fc40000000000 */
[----:B------:R-:W-:Y:S02]  /*1500*/  FADD R0, R0, R17 ;  /* 0x0000001100007221 */ /* 0x000fe40000000000 */
[----:B------:R-:W-:-:S04]  /*1510*/  FADD R11, R11, R8 ;  /* 0x000000080b0b7221 */ /* 0x000fc80000000000 */
[----:B------:R-:W-:-:S04]  /*1520*/  FADD R11, R0, R11 ;  /* 0x0000000b000b7221 */ /* 0x000fc80000000000 */
[----:B------:R-:W-:Y:S01]  /*1530*/  FADD R0, R7, R11 ;  /* 0x0000000b07007221 */ /* 0x000fe20000000000 */
[----:B------:R-:W-:Y:S06]  /*1540*/  @!P0 BRA `(.L_x_135) ;  /* 0x0000000800308947 */ /* 0x000fec0003800000 */
[----:B------:R-:W-:-:S04]  /*1550*/  IADD3 R20, PT, PT, R20, 0x2000, RZ ;  /* 0x0000200014147810 */ /* 0x000fc80007ffe0ff */
[----:B------:R-:W-:-:S13]  /*1560*/  ISETP.GT.AND P0, PT, R20, R21, PT ;  /* 0x000000151400720c */ /* 0x000fda0003f04270 */
[----:B------:R-:W-:Y:S05]  /*1570*/  @!P0 BRA `(.L_x_136) ;  /* 0xfffffffc00808947 */ /* 0x000fea000383ffff */
.L_x_134:
        /* <DEDUP_REMOVED lines=20> */
.L_x_140:
        /* <DEDUP_REMOVED lines=8> */
.L_x_139:
[----:B------:R-:W-:Y:S05]  /*1740*/  BSYNC.RECONVERGENT B2 ;  /* 0x0000000000027941 */ /* 0x000fea0003800200 */
.L_x_138:
[----:B------:R-:W-:Y:S05]  /*1750*/  @!P1 BRA `(.L_x_137) ;  /* 0x0000000400a89947 */ /* 0x000fea0003800000 */
[----:B------:R-:W0:Y:S01]  /*1760*/  LDCU.64 UR4, c[0x0][0x380] ;  /* 0x00007000ff0477ac */ /* 0x000e220008000a00 */
[----:B------:R-:W-:Y:S01]  /*1770*/  IADD3 R5, PT, PT, R11, -R10, RZ ;  /* 0x8000000a0b057210 */ /* 0x000fe20007ffe0ff */
[----:B------:R-:W-:Y:S01]  /*1780*/  BSSY.RECONVERGENT B2, `(.L_x_141) ;  /* 0x000003b000027945 */ /* 0x000fe20003800200 */
[----:B------:R-:W-:Y:S02]  /*1790*/  IADD3 R3, P0, PT, R10, R20, RZ ;  /* 0x000000140a037210 */ /* 0x000fe40007f1e0ff */
[----:B------:R-:W-:Y:S02]  /*17a0*/  ISETP.GT.AND P1, PT, R5, 0x1800, PT ;  /* 0x000018000500780c */ /* 0x000fe40003f24270 */
[----:B------:R-:W-:Y:S02]  /*17b0*/  IADD3.X R6, PT, PT, RZ, RZ, RZ, P0, !PT ;  /* 0x000000ffff067210 */ /* 0x000fe400007fe4ff */
[----:B0-----:R-:W-:-:S04]  /*17c0*/  LEA R4, P0, R3, UR4, 0x2 ;  /* 0x0000000403047c11 */ /* 0x001fc8000f8010ff */
[----:B------:R-:W-:Y:S02]  /*17d0*/  LEA.HI.X R3, R3, UR5, R6, 0x2, P0 ;  /* 0x0000000503037c11 */ /* 0x000fe400080f1406 */
[----:B------:R-:W-:-:S04]  /*17e0*/  IADD3 R4, P0, PT, R4, 0x1000, RZ ;  /* 0x0000100004047810 */ /* 0x000fc80007f1e0ff */
[----:B------:R-:W-:Y:S02]  /*17f0*/  IADD3.X R5, PT, PT, RZ, R3, RZ, P0, !PT ;  /* 0x00000003ff057210 */ /* 0x000fe400007fe4ff */
[----:B------:R-:W-:Y:S02]  /*1800*/  PLOP3.LUT P0, PT, PT, PT, PT, 0x80, 0x8 ;  /* 0x000000000008781c */ /* 0x000fe40003f0f070 */
[----:B------:R-:W-:Y:S01]  /*1810*/  IADD3 R3, PT, PT, R10, R20, RZ ;  /* 0x000000140a037210 */ /* 0x000fe20007ffe0ff */
[----:B------:R-:W-:Y:S10]  /*1820*/  @!P1 BRA `(.L_x_142) ;  /* 0x0000000000c09947 */ /* 0x000ff40003800000 */
[----:B------:R-:W-:Y:S02]  /*1830*/  PLOP3.LUT P0, PT, PT, PT, PT, 0x8, 0x80 ;  /* 0x000000000080781c */ /* 0x000fe40003f0e170 */
[----:B------:R-:W-:-:S11]  /*1840*/  IADD3 R13, PT, PT, R11, -0x1800, RZ ;  /* 0xffffe8000b0d7810 */ /* 0x000fd60007ffe0ff */
.L_x_143:
        /* <DEDUP_REMOVED lines=46> */
.L_x_142:
[----:B------:R-:W-:Y:S05]  /*1b30*/  BSYNC.RECONVERGENT B2 ;  /* 0x0000000000027941 */ /* 0x000fea0003800200 */
.L_x_141:
        /* <DEDUP_REMOVED lines=31> */
.L_x_145:
[----:B------:R-:W-:Y:S05]  /*1d30*/  BSYNC.RECONVERGENT B2 ;  /* 0x0000000000027941 */ /* 0x000fea0003800200 */
.L_x_144:
        /* <DEDUP_REMOVED lines=9> */
[----:B----4-:R-:W-:-:S04]  /*1dd0*/  FADD R0, R0, R3 ;  /* 0x0000000300007221 */ /* 0x010fc80000000000 */
[----:B--2---:R-:W-:-:S04]  /*1de0*/  FADD R0, R0, R9 ;  /* 0x0000000900007221 */ /* 0x004fc80000000000 */
[----:B---3--:R-:W-:-:S07]  /*1df0*/  FADD R0, R0, R11 ;  /* 0x0000000b00007221 */ /* 0x008fce0000000000 */
.L_x_137:
[----:B------:R-:W-:Y:S05]  /*1e00*/  BSYNC.RECONVERGENT B1 ;  /* 0x0000000000017941 */ /* 0x000fea0003800200 */
.L_x_135:
        /* <DEDUP_REMOVED lines=32> */
[----:B---3--:R-:W0:Y:S04]  /*2010*/  LDS.128 R4, [UR4+0x10] ;  /* 0x00001004ff047984 */ /* 0x008e280008000c00 */
        /* <DEDUP_REMOVED lines=19> */
.L_x_118:
        /* <DEDUP_REMOVED lines=12> */
.L_x_148:
[----:B------:R-:W-:Y:S05]  /*2210*/  BSYNC.RECONVERGENT B1 ;  /* 0x0000000000017941 */ /* 0x000fea0003800200 */
.L_x_147:
        /* <DEDUP_REMOVED lines=16> */
.L_x_153:
        /* <DEDUP_REMOVED lines=9> */
.L_x_152:
[----:B------:R-:W-:Y:S05]  /*23b0*/  BSYNC.RECONVERGENT B2 ;  /* 0x0000000000027941 */ /* 0x000fea0003800200 */
.L_x_151:
        /* <DEDUP_REMOVED lines=8> */
.L_x_156:
        /* <DEDUP_REMOVED lines=43> */
.L_x_155:
[----:B------:R-:W-:Y:S05]  /*26f0*/  BSYNC.RECONVERGENT B2 ;  /* 0x0000000000027941 */ /* 0x000fea0003800200 */
.L_x_154:
        /* <DEDUP_REMOVED lines=26> */
.L_x_158:
[----:B------:R-:W-:Y:S05]  /*28a0*/  BSYNC.RECONVERGENT B2 ;  /* 0x0000000000027941 */ /* 0x000fea0003800200 */
.L_x_157:
        /* <DEDUP_REMOVED lines=12> */
.L_x_150:
[----:B------:R-:W-:Y:S05]  /*2970*/  BSYNC.RECONVERGENT B1 ;  /* 0x0000000000017941 */ /* 0x000fea0003800200 */
.L_x_149:
[----:B------:R-:W-:Y:S02]  /*2980*/  ISETP.GE.AND P0, PT, R3, 0x200, PT ;  /* 0x000002000300780c */ /* 0x000fe40003f06270 */
[----:B0----5:R-:W-:-:S11]  /*2990*/  MOV R5, R0 ;  /* 0x0000000000057202 */ /* 0x021fd60000000f00 */
[----:B------:R-:W-:Y:S05]  /*29a0*/  @!P0 BRA `(.L_x_159) ;  /* 0x0000000000d08947 */ /* 0x000fea0003800000 */
[----:B------:R-:W0:Y:S01]  /*29b0*/  S2R R7, SR_LANEID ;  /* 0x0000000000077919 */ /* 0x000e220000000000 */
[----:B------:R-:W1:Y:S02]  /*29c0*/  SHFL.DOWN PT, R0, R5, 0x1, 0x1f ;  /* 0x08201f0005007f89 */ /* 0x000e6400000e0000 */
[----:B-1----:R-:W-:Y:S01]  /*29d0*/  FADD R0, R0, R5 ;  /* 0x0000000500007221 */ /* 0x002fe20000000000 */
[C---:B0-----:R-:W-:Y:S02]  /*29e0*/  ISETP.GT.AND P0, PT, R7.reuse, 0x1e, PT ;  /* 0x0000001e0700780c */ /* 0x041fe40003f04270 */
[----:B------:R-:W-:Y:S02]  /*29f0*/  ISETP.NE.AND P1, PT, R7, RZ, PT ;  /* 0x000000ff0700720c */ /* 0x000fe40003f25270 */
[----:B------:R-:W-:Y:S02]  /*2a00*/  FSEL R0, R5, R0, P0 ;  /* 0x0000000005007208 */ /* 0x000fe40000000000 */
[----:B------:R-:W-:-:S03]  /*2a10*/  ISETP.GT.AND P0, PT, R7, 0x1d, PT ;  /* 0x0000001d0700780c */ /* 0x000fc60003f04270 */
[----:B------:R-:W0:Y:S06]  /*2a20*/  SHFL.DOWN PT, R3, R0, 0x2, 0x1f ;  /* 0x08401f0000037f89 */ /* 0x000e2c00000e0000 */
        /* <DEDUP_REMOVED lines=24> */
[----:B--2---:R-:W0:Y:S04]  /*2bb0*/  LDS.128 R4, [UR4+0x10] ;  /* 0x00001004ff047984 */ /* 0x004e280008000c00 */
        /* <DEDUP_REMOVED lines=19> */
.L_x_159:
[----:B------:R-:W0:Y:S01]  /*2cf0*/  S2R R4, SR_LANEID ;  /* 0x0000000000047919 */ /* 0x000e220000000000 */
[----:B------:R-:W-:-:S04]  /*2d00*/  LOP3.LUT R0, R2, 0x3e0, RZ, 0xc0, !PT ;  /* 0x000003e002007812 */ /* 0x000fc800078ec0ff */
[----:B------:R-:W-:Y:S02]  /*2d10*/  IADD3 R6, PT, PT, R0, 0x20, RZ ;  /* 0x0000002000067810 */ /* 0x000fe40007ffe0ff */
[----:B------:R-:W-:Y:S02]  /*2d20*/  LOP3.LUT R0, RZ, R0, RZ, 0x33, !PT ;  /* 0x00000000ff007212 */ /* 0x000fe400078e33ff */
[-C--:B------:R-:W-:Y:S02]  /*2d30*/  ISETP.GT.AND P0, PT, R6, R3.reuse, PT ;  /* 0x000000030600720c */ /* 0x080fe40003f04270 */
[----:B------:R-:W-:-:S04]  /*2d40*/  IADD3 R0, PT, PT, R0, R3, RZ ;  /* 0x0000000300007210 */ /* 0x000fc80007ffe0ff */
[----:B------:R-:W-:-:S05]  /*2d50*/  SEL R6, R0, 0x1f, P0 ;  /* 0x0000001f00067807 */ /* 0x000fca0000000000 */
[----:B------:R-:W1:Y:S01]  /*2d60*/  SHFL.DOWN PT, R0, R5, 0x1, R6 ;  /* 0x0820000005007989 */ /* 0x000e6200000e0006 */
[C---:B0-----:R-:W-:Y:S02]  /*2d70*/  ISETP.GE.AND P0, PT, R4.reuse, R6, PT ;  /* 0x000000060400720c */ /* 0x041fe40003f06270 */
[C---:B------:R-:W-:Y:S02]  /*2d80*/  IADD3 R7, PT, PT, R4.reuse, 0x2, RZ ;  /* 0x0000000204077810 */ /* 0x040fe40007ffe0ff */
[----:B------:R-:W-:-:S09]  /*2d90*/  ISETP.NE.AND P1, PT, R4, RZ, PT ;  /* 0x000000ff0400720c */ /* 0x000fd20003f25270 */
[----:B-1----:R-:W-:Y:S01]  /*2da0*/  @!P0 FADD R5, R0, R5 ;  /* 0x0000000500058221 */ /* 0x002fe20000000000 */
[-C--:B------:R-:W-:Y:S02]  /*2db0*/  ISETP.GT.AND P0, PT, R7, R6.reuse, PT ;  /* 0x000000060700720c */ /* 0x080fe40003f04270 */
[----:B------:R-:W-:Y:S01]  /*2dc0*/  IADD3 R7, PT, PT, R4, 0x4, RZ ;  /* 0x0000000404077810 */ /* 0x000fe20007ffe0ff */
[----:B------:R-:W0:Y:S01]  /*2dd0*/  @!P1 S2R R8, SR_CgaCtaId ;  /* 0x0000000000089919 */ /* 0x000e220000008800 */
        /* <DEDUP_REMOVED lines=31> */
[----:B-1----:R-:W1:Y:S04]  /*2fd0*/  LDS.128 R4, [UR4+0x20] ;  /* 0x00002004ff047984 */ /* 0x002e680008000c00 */
        /* <DEDUP_REMOVED lines=29> */
.L_x_146:
        /* <DEDUP_REMOVED lines=28> */
[----:B------:R-:W-:Y:S02]  /*3370*/  HFMA2 R11, -RZ, RZ, 0, 0.0078125 ;  /* 0x00002000ff0b7431 */ /* 0x000fe400000001ff */
        /* <DEDUP_REMOVED lines=11> */
.L_x_162:
[----:B------:R-:W-:-:S05]  /*3430*/  IMAD.WIDE R2, R11, 0x4, R4 ;  /* 0x000000040b027825 */ /* 0x000fca00078e0204 */
        /* <DEDUP_REMOVED lines=15> */
[----:B------:R0:W5:Y:S02]  /*3530*/  LDG.E.CONSTANT R18, desc[UR6][R2.64+0x7800] ;  /* 0x0078000602127981 */ /* 0x000164000c1e9900 */
[----:B0-----:R-:W-:-:S04]  /*3540*/  MOV R3, R7 ;  /* 0x0000000700037202 */ /* 0x001fc80000000f00 */
[----:B------:R-:W-:-:S04]  /*3550*/  IADD3 R2, PT, PT, -R11, R3, RZ ;  /* 0x000000030b027210 */ /* 0x000fc80007ffe1ff */
[----:B------:R-:W-:Y:S01]  /*3560*/  ISETP.GE.AND P0, PT, R2, 0x2000, PT ;  /* 0x000020000200780c */ /* 0x000fe20003f06270 */
        /* <DEDUP_REMOVED lines=17> */
[----:B------:R-:W-:-:S04]  /*3680*/  IADD3 R11, PT, PT, R11, 0x2000, RZ ;  /* 0x000020000b0b7810 */ /* 0x000fc80007ffe0ff */
[----:B------:R-:W-:-:S13]  /*3690*/  ISETP.GT.AND P0, PT, R11, R6, PT ;  /* 0x000000060b00720c */ /* 0x000fda0003f04270 */
[----:B------:R-:W-:Y:S05]  /*36a0*/  @!P0 BRA `(.L_x_162) ;  /* 0xfffffffc00608947 */ /* 0x000fea000383ffff */
.L_x_160:
        /* <DEDUP_REMOVED lines=20> */
.L_x_166:
        /* <DEDUP_REMOVED lines=8> */
.L_x_165:
[----:B------:R-:W-:Y:S05]  /*3870*/  BSYNC.RECONVERGENT B2 ;  /* 0x0000000000027941 */ /* 0x000fea0003800200 */
.L_x_164:
        /* <DEDUP_REMOVED lines=16> */
.L_x_169:
        /* <DEDUP_REMOVED lines=46> */
.L_x_168:
[----:B------:R-:W-:Y:S05]  /*3c60*/  BSYNC.RECONVERGENT B2 ;  /* 0x0000000000027941 */ /* 0x000fea0003800200 */
.L_x_167:
        /* <DEDUP_REMOVED lines=31> */
.L_x_171:
[----:B------:R-:W-:Y:S05]  /*3e60*/  BSYNC.RECONVERGENT B2 ;  /* 0x0000000000027941 */ /* 0x000fea0003800200 */
.L_x_170:
        /* <DEDUP_REMOVED lines=12> */
.L_x_163:
[----:B------:R-:W-:Y:S05]  /*3f30*/  BSYNC.RECONVERGENT B1 ;  /* 0x0000000000017941 */ /* 0x000fea0003800200 */
.L_x_161:
        /* <DEDUP_REMOVED lines=50> */
[----:B------:R-:W-:-:S07]  /*4260*/  FADD R0, R18, R19 ;  /* 0x0000001312007221 */ /* 0x000fce0000000000 */
.L_x_133:
[----:B------:R-:W-:Y:S05]  /*4270*/  BSYNC.RECONVERGENT B0 ;  /* 0x0000000000007941 */ /* 0x000fea0003800200 */
.L_x_117:
[----:B------:R-:W-:Y:S05]  /*4280*/  @P0 EXIT ;  /* 0x000000000000094d */ /* 0x000fea0003800000 */
[----:B0-23--:R-:W0:Y:S01]  /*4290*/  LDC.64 R2, c[0x0][0x388] ;  /* 0x0000e200ff027b82 */ /* 0x00de220000000a00 */
[----:B------:R-:W4:Y:S02]  /*42a0*/  LDCU UR4, c[0x0][0x398] ;  /* 0x00007300ff0477ac */ /* 0x000f240008000800 */
[----:B----4-:R-:W-:-:S05]  /*42b0*/  FADD R5, R0, UR4 ;  /* 0x0000000400057e21 */ /* 0x010fca0008000000 */
[----:B0-----:R-:W-:Y:S01]  /*42c0*/  STG.E desc[UR6][R2.64], R5 ;  /* 0x0000000502007986 */ /* 0x001fe2000c101906 */
[----:B------:R-:W-:Y:S05]  /*42d0*/  EXIT ;  /* 0x000000000000794d */ /* 0x000fea0003800000 */
.L_x_172:
        /* <DEDUP_REMOVED lines=10> */
.L_x_283:


//--------------------- .text._ZN3cub18CUB_300001_SM_10006detail6reduce18DeviceReduceKernelINS2_10policy_hubIfjN4cuda3std3__44plusIfEEE10Policy1000EN6thrust24THRUST_300001_SM_1000_NS6detail15normal_iteratorINSD_10device_ptrIfEEEEjS9_fNS7_10__identityEEEvT0_PT3_T1_NS0_13GridEvenShareISN_EET2_T4_ --------------------------
	.section	.text._ZN3cub18CUB_300001_SM_10006detail6reduce18DeviceReduceKernelINS2_10policy_hubIfjN4cuda3std3__44plusIfEEE10Policy1000EN6thrust24THRUST_300001_SM_1000_NS6detail15normal_iteratorINSD_10device_ptrIfEEEEjS9_fNS7_10__identityEEEvT0_PT3_T1_NS0_13GridEvenShareISN_EET2_T4_,"ax",@progbits
	.align	128
        .global         _ZN3cub18CUB_300001_SM_10006detail6reduce18DeviceReduceKernelINS2_10policy_hubIfjN4cuda3std3__44plusIfEEE10Policy1000EN6thrust24THRUST_300001_SM_1000_NS6detail15normal_iteratorINSD_10device_ptrIfEEEEjS9_fNS7_10__identityEEEvT0_PT3_T1_NS0_13GridEvenShareISN_EET2_T4_
        .type           _ZN3cub18CUB_300001_SM_10006detail6reduce18DeviceReduceKernelINS2_10policy_hubIfjN4cuda3std3__44plusIfEEE10Policy1000EN6thrust24THRUST_300001_SM_1000_NS6detail15normal_iteratorINSD_10device_ptrIfEEEEjS9_fNS7_10__identityEEEvT0_PT3_T1_NS0_13GridEvenShareISN_EET2_T4_,@function
        .size           _ZN3cub18CUB_300001_SM_10006detail6reduce18DeviceReduceKernelINS2_10policy_hubIfjN4cuda3std3__44plusIfEEE10Policy1000EN6thrust24THRUST_300001_SM_1000_NS6detail15normal_iteratorINSD_10device_ptrIfEEEEjS9_fNS7_10__identityEEEvT0_PT3_T1_NS0_13GridEvenShareISN_EET2_T4_,(.L_x_284 - _ZN3cub18CUB_300001_SM_10006detail6reduce18DeviceReduceKernelINS2_10policy_hubIfjN4cuda3std3__44plusIfEEE10Policy1000EN6thrust24THRUST_300001_SM_1000_NS6detail15normal_iteratorINSD_10device_ptrIfEEEEjS9_fNS7_10__identityEEEvT0_PT3_T1_NS0_13GridEvenShareISN_EET2_T4_)
        .other          _ZN3cub18CUB_300001_SM_10006detail6reduce18DeviceReduceKernelINS2_10policy_hubIfjN4cuda3std3__44plusIfEEE10Policy1000EN6thrust24THRUST_300001_SM_1000_NS6detail15normal_iteratorINSD_10device_ptrIfEEEEjS9_fNS7_10__identityEEEvT0_PT3_T1_NS0_13GridEvenShareISN_EET2_T4_,@"STO_CUDA_ENTRY STV_DEFAULT"
_ZN3cub18CUB_300001_SM_10006detail6reduce18DeviceReduceKernelINS2_10policy_hubIfjN4cuda3std3__44plusIfEEE10Policy1000EN6thrust24THRUST_300001_SM_1000_NS6detail15normal_iteratorINSD_10device_ptrIfEEEEjS9_fNS7_10__identityEEEvT0_PT3_T1_NS0_13GridEvenShareISN_EET2_T4_:
.text._ZN3cub18CUB_300001_SM_10006detail6reduce18DeviceReduceKernelINS2_10policy_hubIfjN4cuda3std3__44plusIfEEE10Policy1000EN6thrust24THRUST_300001_SM_1000_NS6detail15normal_iteratorINSD_10device_ptrIfEEEEjS9_fNS7_10__identityEEEvT0_PT3_T1_NS0_13GridEvenShareISN_EET2_T4_:
[----:B------:R-:W-:Y:S01]  /*0000*/  LDC R1, c[0x0][0x37c] ;  /* 0x0000df00ff017b82 */ /* 0x000fe20000000800 */
[----:B------:R-:W0:Y:S07]  /*0010*/  S2R R3, SR_CTAID.X ;  /* 0x0000000000037919 */ /* 0x000e2e0000002500 */
[----:B------:R-:W1:Y:S01]  /*0020*/  LDC.64 R6, c[0x0][0x3a8] ;  /* 0x0000ea00ff067b82 */ /* 0x000e620000000a00 */
[----:B------:R-:W2:Y:S01]  /*0030*/  LDCU.64 UR6, c[0x0][0x358] ;  /* 0x00006b00ff0677ac */ /* 0x000ea20008000a00 */
[----:B------:R-:W-:Y:S01]  /*0040*/  BSSY.RECONVERGENT B0, `(.L_x_173) ;  /* 0x000027a000007945 */ /* 0x000fe20003800200 */
[----:B-1----:R-:W-:Y:S01]  /*0050*/  SHF.L.U32 R13, R7, 0xd, RZ ;  /* 0x0000000d070d7819 */ /* 0x002fe200000006ff */
[----:B0-----:R-:W-:-:S05]  /*0060*/  IMAD R0, R3, -0x2000, R6 ;  /* 0xffffe00003007824 */ /* 0x001fca00078e0206 */
[----:B------:R-:W-:-:S13]  /*0070*/  ISETP.GT.U32.AND P0, PT, R0, 0x1fff, PT ;  /* 0x00001fff0000780c */ /* 0x000fda0003f04070 */
[----:B--2---:R-:W-:Y:S05]  /*0080*/  @P0 BRA `(.L_x_174) ;  /* 0x0000001000d40947 */ /* 0x004fea0003800000 */
[----:B------:R-:W0:Y:S01]  /*0090*/  S2R R2, SR_TID.X ;  /* 0x0000000000027919 */ /* 0x000e220000002100 */
[----:B------:R-:W-:Y:S01]  /*00a0*/  BSSY.RECONVERGENT B1, `(.L_x_175) ;  /* 0x000000a000017945 */ /* 0x000fe20003800200 */
[----:B------:R-:W-:Y:S01]  /*00b0*/  HFMA2 R15, -RZ, RZ, 0, 0 ;  /* 0x00000000ff0f7431 */ /* 0x000fe200000001ff */
[----:B0-----:R-:W-:Y:S02]  /*00c0*/  ISETP.GE.U32.AND P0, PT, R2, R0, PT ;  /* 0x000000000200720c */ /* 0x001fe40003f06070 */
[----:B------:R-:W-:-:S11]  /*00d0*/  MOV R4, R2 ;  /* 0x0000000200047202 */ /* 0x000fd60000000f00 */
[----:B------:R-:W-:Y:S05]  /*00e0*/  @P0 BRA `(.L_x_176) ;  /* 0x0000000000140947 */ /* 0x000fea0003800000 */
[----:B------:R-:W0:Y:S01]  /*00f0*/  LDC.64 R8, c[0x0][0x380] ;  /* 0x0000e000ff087b82 */ /* 0x000e220000000a00 */
[----:B------:R-:W-:-:S05]  /*0100*/  LEA R5, R3, R2, 0xd ;  /* 0x0000000203057211 */ /* 0x000fca00078e68ff */
[----:B0-----:R-:W-:-:S05]  /*0110*/  IMAD.WIDE.U32 R8, R5, 0x4, R8 ;  /* 0x0000000405087825 */ /* 0x001fca00078e0008 */
[----:B------:R0:W5:Y:S01]  /*0120*/  LDG.E R15, desc[UR6][R8.64] ;  /* 0x00000006080f7981 */ /* 0x000162000c1e1900 */
[----:B------:R-:W-:-:S07]  /*0130*/  IADD3 R4, PT, PT, R2, 0x200, RZ ;  /* 0x0000020002047810 */ /* 0x000fce0007ffe0ff */
.L_x_176:
[----:B------:R-:W-:Y:S05]  /*0140*/  BSYNC.RECONVERGENT B1 ;  /* 0x0000000000017941 */ /* 0x000fea0003800200 */
.L_x_175:
[----:B------:R-:W-:Y:S01]  /*0150*/  ISETP.GE.U32.AND P0, PT, R4, R0, PT ;  /* 0x000000000400720c */ /* 0x000fe20003f06070 */
[----:B------:R-:W-:-:S12]  /*0160*/  BSSY.RECONVERGENT B1, `(.L_x_177) ;  /* 0x00000a5000017945 */ /* 0x000fd80003800200 */
[----:B------:R-:W-:Y:S05]  /*0170*/  @P0 BRA `(.L_x_178) ;  /* 0x00000008008c0947 */ /* 0x000fea0003800000 */
[----:B------:R-:W-:Y:S01]  /*0180*/  LOP3.LUT R5, RZ, R4, RZ, 0x33, !PT ;  /* 0x00000004ff057212 */ /* 0x000fe200078e33ff */
[----:B------:R-:W-:Y:S03]  /*0190*/  BSSY.RECONVERGENT B2, `(.L_x_179) ;  /* 0x0000053000027945 */ /* 0x000fe60003800200 */
[----:B------:R-:W-:-:S05]  /*01a0*/  IADD3 R6, PT, PT, R5, R6, RZ ;  /* 0x0000000605067210 */ /* 0x000fca0007ffe0ff */
[----:B------:R-:W-:-:S05]  /*01b0*/  IMAD R6, R3, -0x2000, R6 ;  /* 0xffffe00003067824 */ /* 0x000fca00078e0206 */
[C---:B------:R-:W-:Y:S02]  /*01c0*/  ISETP.GE.U32.AND P0, PT, R6.reuse, 0x1e00, PT ;  /* 0x00001e000600780c */ /* 0x040fe40003f06070 */
[----:B------:R-:W-:-:S04]  /*01d0*/  LEA.HI R5, R6, 0x1, RZ, 0x17 ;  /* 0x0000000106057811 */ /* 0x000fc800078fb8ff */
[----:B------:R-:W-:-:S07]  /*01e0*/  LOP3.LUT R6, R5, 0xf, RZ, 0xc0, !PT ;  /* 0x0000000f05067812 */ /* 0x000fce00078ec0ff */
[----:B------:R-:W-:Y:S05]  /*01f0*/  @!P0 BRA `(.L_x_180) ;  /* 0x0000000400308947 */ /* 0x000fea0003800000 */
[----:B------:R-:W-:Y:S01]  /*0200*/  LOP3.LUT R10, R5, 0xfffff0, RZ, 0xc0, !PT ;  /* 0x00fffff0050a7812 */ /* 0x000fe200078ec0ff */
[----:B------:R-:W-:Y:S01]  /*0210*/  BSSY.RECONVERGENT B3, `(.L_x_181) ;  /* 0x0000049000037945 */ /* 0x000fe20003800200 */
[----:B0-----:R-:W-:Y:S02]  /*0220*/  LOP3.LUT R9, R4, 0x1000, RZ, 0xfc, !PT ;  /* 0x0000100004097812 */ /* 0x001fe400078efcff */
[----:B------:R-:W-:Y:S02]  /*0230*/  LEA R4, R3, R4, 0xd ;  /* 0x0000000403047211 */ /* 0x000fe400078e68ff */
[----:B------:R-:W-:-:S07]  /*0240*/  IADD3 R10, PT, PT, -R10, RZ, RZ ;  /* 0x000000ff0a0a7210 */ /* 0x000fce0007ffe1ff */
.L_x_182:
[----:B------:R-:W0:Y:S02]  /*0250*/  LDC.64 R12, c[0x0][0x380] ;  /* 0x0000e000ff0c7b82 */ /* 0x000e240000000a00 */
[----:B0-----:R-:W-:-:S05]  /*0260*/  IMAD.WIDE.U32 R22, R4, 0x4, R12 ;  /* 0x0000000404167825 */ /* 0x001fca00078e000c */
[----:B------:R0:W2:Y:S01]  /*0270*/  LDG.E R8, desc[UR6][R22.64] ;  /* 0x0000000616087981 */ /* 0x0000a2000c1e1900 */
[C---:B------:R-:W-:Y:S02]  /*0280*/  IADD3 R25, PT, PT, R4.reuse, 0x200, RZ ;  /* 0x0000020004197810 */ /* 0x040fe40007ffe0ff */
[C---:B------:R-:W-:Y:S02]  /*0290*/  IADD3 R21, PT, PT, R4.reuse, 0x400, RZ ;  /* 0x0000040004157810 */ /* 0x040fe40007ffe0ff */
[C---:B------:R-:W-:Y:S01]  /*02a0*/  IADD3 R17, PT, PT, R4.reuse, 0x600, RZ ;  /* 0x0000060004117810 */ /* 0x040fe20007ffe0ff */
[----:B------:R-:W-:Y:S01]  /*02b0*/  IMAD.WIDE.U32 R24, R25, 0x4, R12 ;  /* 0x0000000419187825 */ /* 0x000fe200078e000c */
[----:B------:R-:W-:-:S03]  /*02c0*/  IADD3 R19, PT, PT, R4, 0x800, RZ ;  /* 0x0000080004137810 */ /* 0x000fc60007ffe0ff */
[--C-:B------:R-:W-:Y:S01]  /*02d0*/  IMAD.WIDE.U32 R20, R21, 0x4, R12.reuse ;  /* 0x0000000415147825 */ /* 0x100fe200078e000c */
[----:B------:R-:W3:Y:S01]  /*02e0*/  LDG.E R7, desc[UR6][R24.64] ;  /* 0x0000000618077981 */ /* 0x000ee2000c1e1900 */
[C---:B------:R-:W-:Y:S02]  /*02f0*/  IADD3 R11, PT, PT, R4.reuse, 0xa00, RZ ;  /* 0x00000a00040b7810 */ /* 0x040fe40007ffe0ff */
[--C-:B------:R-:W-:Y:S01]  /*0300*/  IMAD.WIDE.U32 R16, R17, 0x4, R12.reuse ;  /* 0x0000000411107825 */ /* 0x100fe200078e000c */
[----:B------:R1:W4:Y:S01]  /*0310*/  LDG.E R29, desc[UR6][R20.64] ;  /* 0x00000006141d7981 */ /* 0x000322000c1e1900 */
[C---:B------:R-:W-:Y:S02]  /*0320*/  IADD3 R14, PT, PT, R4.reuse, 0xc00, RZ ;  /* 0x00000c00040e7810 */ /* 0x040fe40007ffe0ff */
[--C-:B------:R-:W-:Y:S01]  /*0330*/  IMAD.WIDE.U32 R18, R19, 0x4, R12.reuse ;  /* 0x0000000413127825 */ /* 0x100fe200078e000c */
[----:B------:R1:W4:Y:S03]  /*0340*/  LDG.E R28, desc[UR6][R16.64] ;  /* 0x00000006101c7981 */ /* 0x000326000c1e1900 */
[----:B0-----:R-:W-:Y:S01]  /*0350*/  IMAD.WIDE.U32 R22, R11, 0x4, R12 ;  /* 0x000000040b167825 */ /* 0x001fe200078e000c */
[----:B------:R-:W4:Y:S01]  /*0360*/  LDG.E R27, desc[UR6][R18.64] ;  /* 0x00000006121b7981 */ /* 0x000f22000c1e1900 */
[----:B------:R-:W-:-:S02]  /*0370*/  IADD3 R11, PT, PT, R4, 0xe00, RZ ;  /* 0x00000e00040b7810 */ /* 0x000fc40007ffe0ff */
[--C-:B-1----:R-:W-:Y:S01]  /*0380*/  IMAD.WIDE.U32 R20, R14, 0x4, R12.reuse ;  /* 0x000000040e147825 */ /* 0x102fe200078e000c */
[----:B------:R0:W4:Y:S01]  /*0390*/  LDG.E R26, desc[UR6][R22.64] ;  /* 0x00000006161a7981 */ /* 0x000122000c1e1900 */
[C---:B------:R-:W-:Y:S02]  /*03a0*/  IADD3 R14, PT, PT, R4.reuse, 0x1000, RZ ;  /* 0x00001000040e7810 */ /* 0x040fe40007ffe0ff */
[C---:B------:R-:W-:Y:S01]  /*03b0*/  IADD3 R24, PT, PT, R4.reuse, 0x1200, RZ ;  /* 0x0000120004187810 */ /* 0x040fe20007ffe0ff */
[--C-:B------:R-:W-:Y:S01]  /*03c0*/  IMAD.WIDE.U32 R16, R11, 0x4, R12.reuse ;  /* 0x000000040b107825 */ /* 0x100fe200078e000c */
[----:B------:R1:W4:Y:S01]  /*03d0*/  LDG.E R25, desc[UR6][R20.64] ;  /* 0x0000000614197981 */ /* 0x000322000c1e1900 */
[----:B------:R-:W-:Y:S02]  /*03e0*/  IADD3 R11, PT, PT, R4, 0x1400, RZ ;  /* 0x00001400040b7810 */ /* 0x000fe40007ffe0ff */
[--C-:B0-----:R-:W-:Y:S02]  /*03f0*/  IMAD.WIDE.U32 R22, R24, 0x4, R12.reuse ;  /* 0x0000000418167825 */ /* 0x101fe400078e000c */
[----:B------:R0:W4:Y:S02]  /*0400*/  LDG.E R24, desc[UR6][R16.64] ;  /* 0x0000000610187981 */ /* 0x000124000c1e1900 */
[--C-:B-1----:R-:W-:Y:S01]  /*0410*/  IMAD.WIDE.U32 R20, R14, 0x4, R12.reuse ;  /* 0x000000040e147825 */ /* 0x102fe200078e000c */
[C---:B------:R-:W-:Y:S01]  /*0420*/  IADD3 R14, PT, PT, R4.reuse, 0x1600, RZ ;  /* 0x00001600040e7810 */ /* 0x040fe20007ffe0ff */
[----:B------:R1:W4:Y:S04]  /*0430*/  LDG.E R18, desc[UR6][R22.64] ;  /* 0x0000000616127981 */ /* 0x000328000c1e1900 */
[----:B------:R1:W4:Y:S01]  /*0440*/  LDG.E R19, desc[UR6][R20.64] ;  /* 0x0000000614137981 */ /* 0x000322000c1e1900 */
[----:B0-----:R-:W-:Y:S01]  /*0450*/  IMAD.WIDE.U32 R16, R11, 0x4, R12 ;  /* 0x000000040b107825 */ /* 0x001fe200078e000c */
[----:B-1----:R-:W-:-:S04]  /*0460*/  IADD3 R23, PT, PT, R4, 0x1800, RZ ;  /* 0x0000180004177810 */ /* 0x002fc80007ffe0ff */
[----:B------:R0:W4:Y:S01]  /*0470*/  LDG.E R11, desc[UR6][R16.64] ;  /* 0x00000006100b7981 */ /* 0x000122000c1e1900 */
[C---:B------:R-:W-:Y:S01]  /*0480*/  IADD3 R21, PT, PT, R4.reuse, 0x1a00, RZ ;  /* 0x00001a0004157810 */ /* 0x040fe20007ffe0ff */
[----:B0-----:R-:W-:Y:S01]  /*0490*/  IMAD.WIDE.U32 R16, R23, 0x4, R12 ;  /* 0x0000000417107825 */ /* 0x001fe200078e000c */
[----:B------:R-:W-:-:S03]  /*04a0*/  IADD3 R23, PT, PT, R4, 0x1c00, RZ ;  /* 0x00001c0004177810 */ /* 0x000fc60007ffe0ff */
[--C-:B------:R-:W-:Y:S02]  /*04b0*/  IMAD.WIDE.U32 R20, R21, 0x4, R12.reuse ;  /* 0x0000000415147825 */ /* 0x100fe400078e000c */
[----:B------:R-:W4:Y:S02]  /*04c0*/  LDG.E R16, desc[UR6][R16.64] ;  /* 0x0000000610107981 */ /* 0x000f24000c1e1900 */
[----:B------:R-:W-:Y:S02]  /*04d0*/  IMAD.WIDE.U32 R22, R23, 0x4, R12 ;  /* 0x0000000417167825 */ /* 0x000fe400078e000c */
[----:B------:R-:W4:Y:S04]  /*04e0*/  LDG.E R20, desc[UR6][R20.64] ;  /* 0x0000000614147981 */ /* 0x000f28000c1e1900 */
[----:B------:R-:W4:Y:S01]  /*04f0*/  LDG.E R22, desc[UR6][R22.64] ;  /* 0x0000000616167981 */ /* 0x000f22000c1e1900 */
[----:B--2--5:R-:W-:Y:S01]  /*0500*/  FADD R8, R8, R15 ;  /* 0x0000000f08087221 */ /* 0x024fe20000000000 */
[----:B------:R-:W-:-:S06]  /*0510*/  IMAD.WIDE.U32 R14, R14, 0x4, R12 ;  /* 0x000000040e0e7825 */ /* 0x000fcc00078e000c */
[----:B------:R0:W2:Y:S02]  /*0520*/  LDG.E R14, desc[UR6][R14.64] ;  /* 0x000000060e0e7981 */ /* 0x0000a4000c1e1900 */
[----:B0-----:R-:W-:-:S05]  /*0530*/  IADD3 R15, PT, PT, R4, 0x1e00, RZ ;  /* 0x00001e00040f7810 */ /* 0x001fca0007ffe0ff */
[----:B------:R-:W-:-:S06]  /*0540*/  IMAD.WIDE.U32 R12, R15, 0x4, R12 ;  /* 0x000000040f0c7825 */ /* 0x000fcc00078e000c */
[----:B------:R-:W2:Y:S01]  /*0550*/  LDG.E R12, desc[UR6][R12.64] ;  /* 0x000000060c0c7981 */ /* 0x000ea2000c1e1900 */
        /* <DEDUP_REMOVED lines=8> */
[----:B------:R-:W-:Y:S01]  /*05e0*/  FADD R18, R19, R18 ;  /* 0x0000001213127221 */ /* 0x000fe20000000000 */
[----:B------:R-:W-:-:S03]  /*05f0*/  IADD3 R10, PT, PT, R10, 0x10, RZ ;  /* 0x000000100a0a7810 */ /* 0x000fc60007ffe0ff */
[----:B------:R-:W-:Y:S01]  /*0600*/  FADD R11, R18, R11 ;  /* 0x0000000b120b7221 */ /* 0x000fe20000000000 */
[----:B------:R-:W-:Y:S02]  /*0610*/  ISETP.NE.AND P0, PT, R10, RZ, PT ;  /* 0x000000ff0a00720c */ /* 0x000fe40003f05270 */
[----:B------:R-:W-:Y:S02]  /*0620*/  IADD3 R9, PT, PT, R9, 0x2000, RZ ;  /* 0x0000200009097810 */ /* 0x000fe40007ffe0ff */
[----:B------:R-:W-:Y:S01]  /*0630*/  IADD3 R4, PT, PT, R4, 0x2000, RZ ;  /* 0x0000200004047810 */ /* 0x000fe20007ffe0ff */
[----:B--2---:R-:W-:-:S04]  /*0640*/  FADD R11, R11, R14 ;  /* 0x0000000e0b0b7221 */ /* 0x004fc80000000000 */
[----:B------:R-:W-:-:S04]  /*0650*/  FADD R11, R11, R16 ;  /* 0x000000100b0b7221 */ /* 0x000fc80000000000 */
[----:B------:R-:W-:-:S04]  /*0660*/  FADD R11, R11, R20 ;  /* 0x000000140b0b7221 */ /* 0x000fc80000000000 */
[----:B------:R-:W-:-:S04]  /*0670*/  FADD R11, R11, R22 ;  /* 0x000000160b0b7221 */ /* 0x000fc80000000000 */
[----:B------:R-:W-:Y:S01]  /*0680*/  FADD R15, R11, R12 ;  /* 0x0000000c0b0f7221 */ /* 0x000fe20000000000 */
[----:B------:R-:W-:Y:S06]  /*0690*/  @P0 BRA `(.L_x_182) ;  /* 0xfffffff800ec0947 */ /* 0x000fec000383ffff */
[----:B------:R-:W-:Y:S05]  /*06a0*/  BSYNC.RECONVERGENT B3 ;  /* 0x0000000000037941 */ /* 0x000fea0003800200 */
.L_x_181:
[----:B------:R-:W-:-:S07]  /*06b0*/  IADD3 R4, PT, PT, R9, -0x1000, RZ ;  /* 0xfffff00009047810 */ /* 0x000fce0007ffe0ff */
.L_x_180:
[----:B------:R-:W-:Y:S05]  /*06c0*/  BSYNC.RECONVERGENT B2 ;  /* 0x0000000000027941 */ /* 0x000fea0003800200 */
.L_x_179:
[----:B------:R-:W-:-:S13]  /*06d0*/  ISETP.NE.AND P0, PT, R6, RZ, PT ;  /* 0x000000ff0600720c */ /* 0x000fda0003f05270 */
[----:B------:R-:W-:Y:S05]  /*06e0*/  @!P0 BRA `(.L_x_178) ;  /* 0x0000000400308947 */ /* 0x000fea0003800000 */
[----:B------:R-:W-:Y:S01]  /*06f0*/  ISETP.GE.U32.AND P0, PT, R6, 0x8, PT ;  /* 0x000000080600780c */ /* 0x000fe20003f06070 */
[----:B------:R-:W-:Y:S01]  /*0700*/  BSSY.RECONVERGENT B2, `(.L_x_183) ;  /* 0x0000026000027945 */ /* 0x000fe20003800200 */
[----:B------:R-:W-:-:S04]  /*0710*/  LOP3.LUT R22, R5, 0x7, RZ, 0xc0, !PT ;  /* 0x0000000705167812 */ /* 0x000fc800078ec0ff */
[----:B------:R-:W-:-:S07]  /*0720*/  ISETP.NE.AND P1, PT, R22, RZ, PT ;  /* 0x000000ff1600720c */ /* 0x000fce0003f25270 */
[----:B------:R-:W-:Y:S06]  /*0730*/  @!P0 BRA `(.L_x_184) ;  /* 0x0000000000888947 */ /* 0x000fec0003800000 */
[----:B------:R-:W1:Y:S01]  /*0740*/  LDC.64 R6, c[0x0][0x380] ;  /* 0x0000e000ff067b82 */ /* 0x000e620000000a00 */
[----:B------:R-:W-:-:S04]  /*0750*/  LEA R19, R3, R4, 0xd ;  /* 0x0000000403137211 */ /* 0x000fc800078e68ff */
[C---:B------:R-:W-:Y:S02]  /*0760*/  IADD3 R17, PT, PT, R19.reuse, 0x200, RZ ;  /* 0x0000020013117810 */ /* 0x040fe40007ffe0ff */
[C---:B------:R-:W-:Y:S02]  /*0770*/  IADD3 R21, PT, PT, R19.reuse, 0x400, RZ ;  /* 0x0000040013157810 */ /* 0x040fe40007ffe0ff */
[C---:B------:R-:W-:Y:S02]  /*0780*/  IADD3 R13, PT, PT, R19.reuse, 0x600, RZ ;  /* 0x00000600130d7810 */ /* 0x040fe40007ffe0ff */
[C---:B0-----:R-:W-:Y:S01]  /*0790*/  IADD3 R9, PT, PT, R19.reuse, 0x800, RZ ;  /* 0x0000080013097810 */ /* 0x041fe20007ffe0ff */
[----:B-1----:R-:W-:-:S04]  /*07a0*/  IMAD.WIDE.U32 R10, R19, 0x4, R6 ;  /* 0x00000004130a7825 */ /* 0x002fc800078e0006 */
[--C-:B------:R-:W-:Y:S01]  /*07b0*/  IMAD.WIDE.U32 R16, R17, 0x4, R6.reuse ;  /* 0x0000000411107825 */ /* 0x100fe200078e0006 */
[----:B------:R0:W2:Y:S03]  /*07c0*/  LDG.E R14, desc[UR6][R10.64] ;  /* 0x000000060a0e7981 */ /* 0x0000a6000c1e1900 */
[--C-:B------:R-:W-:Y:S01]  /*07d0*/  IMAD.WIDE.U32 R20, R21, 0x4, R6.reuse ;  /* 0x0000000415147825 */ /* 0x100fe200078e0006 */
[----:B------:R1:W3:Y:S03]  /*07e0*/  LDG.E R18, desc[UR6][R16.64] ;  /* 0x0000000610127981 */ /* 0x0002e6000c1e1900 */
[--C-:B------:R-:W-:Y:S01]  /*07f0*/  IMAD.WIDE.U32 R12, R13, 0x4, R6.reuse ;  /* 0x000000040d0c7825 */ /* 0x100fe200078e0006 */
[----:B------:R-:W-:Y:S01]  /*0800*/  IADD3 R23, PT, PT, R19, 0xa00, RZ ;  /* 0x00000a0013177810 */ /* 0x000fe20007ffe0ff */
[----:B------:R-:W4:Y:S02]  /*0810*/  LDG.E R20, desc[UR6][R20.64] ;  /* 0x0000000614147981 */ /* 0x000f24000c1e1900 */
[--C-:B------:R-:W-:Y:S01]  /*0820*/  IMAD.WIDE.U32 R8, R9, 0x4, R6.reuse ;  /* 0x0000000409087825 */ /* 0x100fe200078e0006 */
[----:B------:R-:W-:Y:S01]  /*0830*/  IADD3 R25, PT, PT, R19, 0xc00, RZ ;  /* 0x00000c0013197810 */ /* 0x000fe20007ffe0ff */
[----:B------:R-:W4:Y:S02]  /*0840*/  LDG.E R12, desc[UR6][R12.64] ;  /* 0x000000060c0c7981 */ /* 0x000f24000c1e1900 */
[--C-:B0-----:R-:W-:Y:S01]  /*0850*/  IMAD.WIDE.U32 R10, R23, 0x4, R6.reuse ;  /* 0x00000004170a7825 */ /* 0x101fe200078e0006 */
[----:B------:R-:W-:Y:S01]  /*0860*/  IADD3 R19, PT, PT, R19, 0xe00, RZ ;  /* 0x00000e0013137810 */ /* 0x000fe20007ffe0ff */
[----:B------:R-:W4:Y:S02]  /*0870*/  LDG.E R8, desc[UR6][R8.64] ;  /* 0x0000000608087981 */ /* 0x000f24000c1e1900 */
[----:B-1----:R-:W-:-:S02]  /*0880*/  IMAD.WIDE.U32 R16, R25, 0x4, R6 ;  /* 0x0000000419107825 */ /* 0x002fc400078e0006 */
[----:B------:R-:W4:Y:S02]  /*0890*/  LDG.E R11, desc[UR6][R10.64] ;  /* 0x000000060a0b7981 */ /* 0x000f24000c1e1900 */
[----:B------:R-:W-:Y:S02]  /*08a0*/  IMAD.WIDE.U32 R6, R19, 0x4, R6 ;  /* 0x0000000413067825 */ /* 0x000fe400078e0006 */
[----:B------:R-:W4:Y:S04]  /*08b0*/  LDG.E R17, desc[UR6][R16.64] ;  /* 0x0000000610117981 */ /* 0x000f28000c1e1900 */
[----:B------:R-:W4:Y:S01]  /*08c0*/  LDG.E R7, desc[UR6][R6.64] ;  /* 0x0000000606077981 */ /* 0x000f22000c1e1900 */
        /* <DEDUP_REMOVED lines=9> */
.L_x_184:
[----:B------:R-:W-:Y:S05]  /*0960*/  BSYNC.RECONVERGENT B2 ;  /* 0x0000000000027941 */ /* 0x000fea0003800200 */
.L_x_183:
[----:B------:R-:W-:Y:S05]  /*0970*/  @!P1 BRA `(.L_x_178) ;  /* 0x00000000008c9947 */ /* 0x000fea0003800000 */
[----:B------:R-:W-:Y:S01]  /*0980*/  ISETP.GE.U32.AND P0, PT, R22, 0x4, PT ;  /* 0x000000041600780c */ /* 0x000fe20003f06070 */
[----:B------:R-:W-:Y:S01]  /*0990*/  BSSY.RECONVERGENT B2, `(.L_x_185) ;  /* 0x0000016000027945 */ /* 0x000fe20003800200 */
[----:B------:R-:W-:-:S04]  /*09a0*/  LOP3.LUT R5, R5, 0x3, RZ, 0xc0, !PT ;  /* 0x0000000305057812 */ /* 0x000fc800078ec0ff */
[----:B------:R-:W-:-:S07]  /*09b0*/  ISETP.NE.AND P1, PT, R5, RZ, PT ;  /* 0x000000ff0500720c */ /* 0x000fce0003f25270 */
[----:B------:R-:W-:Y:S06]  /*09c0*/  @!P0 BRA `(.L_x_186) ;  /* 0x0000000000488947 */ /* 0x000fec0003800000 */
[----:B------:R-:W0:Y:S01]  /*09d0*/  LDC.64 R6, c[0x0][0x380] ;  /* 0x0000e000ff067b82 */ /* 0x000e220000000a00 */
[----:B------:R-:W-:-:S04]  /*09e0*/  LEA R13, R3, R4, 0xd ;  /* 0x00000004030d7211 */ /* 0x000fc800078e68ff */
[C---:B------:R-:W-:Y:S02]  /*09f0*/  IADD3 R11, PT, PT, R13.reuse, 0x200, RZ ;  /* 0x000002000d0b7810 */ /* 0x040fe40007ffe0ff */
[C---:B------:R-:W-:Y:S02]  /*0a00*/  IADD3 R17, PT, PT, R13.reuse, 0x400, RZ ;  /* 0x000004000d117810 */ /* 0x040fe40007ffe0ff */
[C---:B------:R-:W-:Y:S01]  /*0a10*/  IADD3 R19, PT, PT, R13.reuse, 0x600, RZ ;  /* 0x000006000d137810 */ /* 0x040fe20007ffe0ff */
[----:B0-----:R-:W-:-:S04]  /*0a20*/  IMAD.WIDE.U32 R8, R13, 0x4, R6 ;  /* 0x000000040d087825 */ /* 0x001fc800078e0006 */
[--C-:B------:R-:W-:Y:S02]  /*0a30*/  IMAD.WIDE.U32 R10, R11, 0x4, R6.reuse ;  /* 0x000000040b0a7825 */ /* 0x100fe400078e0006 */
[----:B------:R-:W2:Y:S02]  /*0a40*/  LDG.E R8, desc[UR6][R8.64] ;  /* 0x0000000608087981 */ /* 0x000ea4000c1e1900 */
[--C-:B------:R-:W-:Y:S02]  /*0a50*/  IMAD.WIDE.U32 R12, R17, 0x4, R6.reuse ;  /* 0x00000004110c7825 */ /* 0x100fe400078e0006 */
[----:B------:R-:W3:Y:S02]  /*0a60*/  LDG.E R10, desc[UR6][R10.64] ;  /* 0x000000060a0a7981 */ /* 0x000ee4000c1e1900 */
[----:B------:R-:W-:Y:S02]  /*0a70*/  IMAD.WIDE.U32 R6, R19, 0x4, R6 ;  /* 0x0000000413067825 */ /* 0x000fe400078e0006 */
[----:B------:R-:W4:Y:S04]  /*0a80*/  LDG.E R12, desc[UR6][R12.64] ;  /* 0x000000060c0c7981 */ /* 0x000f28000c1e1900 */
[----:B------:R-:W4:Y:S01]  /*0a90*/  LDG.E R6, desc[UR6][R6.64] ;  /* 0x0000000606067981 */ /* 0x000f22000c1e1900 */
[----:B------:R-:W-:Y:S01]  /*0aa0*/  IADD3 R4, PT, PT, R4, 0x800, RZ ;  /* 0x0000080004047810 */ /* 0x000fe20007ffe0ff */
[----:B--2--5:R-:W-:-:S04]  /*0ab0*/  FADD R15, R15, R8 ;  /* 0x000000080f0f7221 */ /* 0x024fc80000000000 */
[----:B---3--:R-:W-:-:S04]  /*0ac0*/  FADD R15, R15, R10 ;  /* 0x0000000a0f0f7221 */ /* 0x008fc80000000000 */
[----:B----4-:R-:W-:-:S04]  /*0ad0*/  FADD R15, R15, R12 ;  /* 0x0000000c0f0f7221 */ /* 0x010fc80000000000 */
[----:B------:R-:W-:-:S07]  /*0ae0*/  FADD R15, R15, R6 ;  /* 0x000000060f0f7221 */ /* 0x000fce0000000000 */
.L_x_186:
[----:B------:R-:W-:Y:S05]  /*0af0*/  BSYNC.RECONVERGENT B2 ;  /* 0x0000000000027941 */ /* 0x000fea0003800200 */
.L_x_185:
[----:B------:R-:W-:Y:S05]  /*0b00*/  @!P1 BRA `(.L_x_178) ;  /* 0x0000000000289947 */ /* 0x000fea0003800000 */
[----:B------:R-:W1:Y:S01]  /*0b10*/  LDC.64 R6, c[0x0][0x380] ;  /* 0x0000e000ff067b82 */ /* 0x000e620000000a00 */
[----:B0-----:R-:W-:Y:S02]  /*0b20*/  LEA R9, R3, R4, 0xd ;  /* 0x0000000403097211 */ /* 0x001fe400078e68ff */
[----:B------:R-:W-:-:S07]  /*0b30*/  IADD3 R8, PT, PT, -R5, RZ, RZ ;  /* 0x000000ff05087210 */ /* 0x000fce0007ffe1ff */
.L_x_187:
[----:B-1----:R-:W-:-:S06]  /*0b40*/  IMAD.WIDE.U32 R4, R9, 0x4, R6 ;  /* 0x0000000409047825 */ /* 0x002fcc00078e0006 */
[----:B------:R-:W2:Y:S01]  /*0b50*/  LDG.E R4, desc[UR6][R4.64] ;  /* 0x0000000604047981 */ /* 0x000ea2000c1e1900 */
[----:B------:R-:W-:Y:S02]  /*0b60*/  IADD3 R8, PT, PT, R8, 0x1, RZ ;  /* 0x0000000108087810 */ /* 0x000fe40007ffe0ff */
[----:B------:R-:W-:Y:S02]  /*0b70*/  IADD3 R9, PT, PT, R9, 0x200, RZ ;  /* 0x0000020009097810 */ /* 0x000fe40007ffe0ff */
[----:B------:R-:W-:Y:S01]  /*0b80*/  ISETP.NE.AND P0, PT, R8, RZ, PT ;  /* 0x000000ff0800720c */ /* 0x000fe20003f05270 */
[----:B--2--5:R-:W-:-:S12]  /*0b90*/  FADD R15, R4, R15 ;  /* 0x0000000f040f7221 */ /* 0x024fd80000000000 */
[----:B------:R-:W-:Y:S05]  /*0ba0*/  @P0 BRA `(.L_x_187) ;  /* 0xfffffffc00e40947 */ /* 0x000fea000383ffff */
.L_x_178:
[----:B------:R-:W-:Y:S05]  /*0bb0*/  BSYNC.RECONVERGENT B1 ;  /* 0x0000000000017941 */ /* 0x000fea0003800200 */
.L_x_177:
[----:B------:R-:W-:-:S13]  /*0bc0*/  ISETP.GE.U32.AND P0, PT, R0, 0x200, PT ;  /* 0x000002000000780c */ /* 0x000fda0003f06070 */
[----:B------:R-:W-:Y:S05]  /*0bd0*/  @!P0 BRA `(.L_x_188) ;  /* 0x0000000000d08947 */ /* 0x000fea0003800000 */
[----:B0-----:R-:W0:Y:S01]  /*0be0*/  S2R R8, SR_LANEID ;  /* 0x0000000000087919 */ /* 0x001e220000000000 */
[----:B-----5:R-:W1:Y:S02]  /*0bf0*/  SHFL.DOWN PT, R0, R15, 0x1, 0x1f ;  /* 0x08201f000f007f89 */ /* 0x020e6400000e0000 */
[----:B-1----:R-:W-:Y:S01]  /*0c00*/  FADD R0, R0, R15 ;  /* 0x0000000f00007221 */ /* 0x002fe20000000000 */
[C---:B0-----:R-:W-:Y:S02]  /*0c10*/  ISETP.GT.AND P0, PT, R8.reuse, 0x1e, PT ;  /* 0x0000001e0800780c */ /* 0x041fe40003f04270 */
[C---:B------:R-:W-:Y:S02]  /*0c20*/  ISETP.NE.AND P1, PT, R8.reuse, RZ, PT ;  /* 0x000000ff0800720c */ /* 0x040fe40003f25270 */
        /* <DEDUP_REMOVED lines=27> */
[----:B------:R-:W0:Y:S04]  /*0de0*/  LDS.128 R12, [UR4+0x10] ;  /* 0x00001004ff0c7984 */ /* 0x000e280008000c00 */
[----:B------:R-:W2:Y:S04]  /*0df0*/  LDS.128 R8, [UR4+0x20] ;  /* 0x00002004ff087984 */ /* 0x000ea80008000c00 */
[----:B-1----:R-:W1:Y:S04]  /*0e00*/  LDS.128 R4, [UR4+0x30] ;  /* 0x00003004ff047984 */ /* 0x002e680008000c00 */
[----:B------:R-:W3:Y:S01]  /*0e10*/  LDS.128 R16, [UR4+0x40] ;  /* 0x00004004ff107984 */ /* 0x000ee20008000c00 */
[----:B0-----:R-:W-:-:S04]  /*0e20*/  FADD R13, R20, R13 ;  /* 0x0000000d140d7221 */ /* 0x001fc80000000000 */
[----:B------:R-:W-:-:S04]  /*0e30*/  FADD R14, R13, R14 ;  /* 0x0000000e0d0e7221 */ /* 0x000fc80000000000 */
[----:B------:R-:W-:-:S04]  /*0e40*/  FADD R15, R14, R15 ;  /* 0x0000000f0e0f7221 */ /* 0x000fc80000000000 */
[----:B--2---:R-:W-:-:S04]  /*0e50*/  FADD R8, R15, R8 ;  /* 0x000000080f087221 */ /* 0x004fc80000000000 */
[----:B------:R-:W-:-:S04]  /*0e60*/  FADD R9, R8, R9 ;  /* 0x0000000908097221 */ /* 0x000fc80000000000 */
[----:B------:R-:W-:-:S04]  /*0e70*/  FADD R10, R9, R10 ;  /* 0x0000000a090a7221 */ /* 0x000fc80000000000 */
[----:B------:R-:W-:-:S04]  /*0e80*/  FADD R11, R10, R11 ;  /* 0x0000000b0a0b7221 */ /* 0x000fc80000000000 */
[----:B-1----:R-:W-:-:S04]  /*0e90*/  FADD R4, R11, R4 ;  /* 0x000000040b047221 */ /* 0x002fc80000000000 */
        /* <DEDUP_REMOVED lines=8> */
.L_x_188:
[----:B0-----:R-:W0:Y:S01]  /*0f20*/  S2R R8, SR_LANEID ;  /* 0x0000000000087919 */ /* 0x001e220000000000 */
[----:B------:R-:W-:-:S04]  /*0f30*/  LOP3.LUT R4, R2, 0x3e0, RZ, 0xc0, !PT ;  /* 0x000003e002047812 */ /* 0x000fc800078ec0ff */
[----:B------:R-:W-:Y:S02]  /*0f40*/  IADD3 R5, PT, PT, R4, 0x20, RZ ;  /* 0x0000002004057810 */ /* 0x000fe40007ffe0ff */
[----:B------:R-:W-:Y:S02]  /*0f50*/  LOP3.LUT R7, RZ, R4, RZ, 0x33, !PT ;  /* 0x00000004ff077212 */ /* 0x000fe400078e33ff */
[----:B------:R-:W-:Y:S02]  /*0f60*/  ISETP.GT.U32.AND P0, PT, R5, R0, PT ;  /* 0x000000000500720c */ /* 0x000fe40003f04070 */
[----:B------:R-:W-:-:S04]  /*0f70*/  IADD3 R7, PT, PT, R0, R7, RZ ;  /* 0x0000000700077210 */ /* 0x000fc80007ffe0ff */
[----:B------:R-:W-:-:S05]  /*0f80*/  SEL R7, R7, 0x1f, P0 ;  /* 0x0000001f07077807 */ /* 0x000fca0000000000 */
[----:B-----5:R-:W1:Y:S01]  /*0f90*/  SHFL.DOWN PT, R4, R15, 0x1, R7 ;  /* 0x082000000f047989 */ /* 0x020e6200000e0007 */
[C---:B0-----:R-:W-:Y:S02]  /*0fa0*/  ISETP.GE.AND P0, PT, R8.reuse, R7, PT ;  /* 0x000000070800720c */ /* 0x041fe40003f06270 */
[C---:B------:R-:W-:Y:S02]  /*0fb0*/  IADD3 R6, PT, PT, R8.reuse, 0x2, RZ ;  /* 0x0000000208067810 */ /* 0x040fe40007ffe0ff */
[----:B------:R-:W-:-:S09]  /*0fc0*/  ISETP.NE.AND P1, PT, R8, RZ, PT ;  /* 0x000000ff0800720c */ /* 0x000fd20003f25270 */
[----:B-1----:R-:W-:Y:S01]  /*0fd0*/  @!P0 FADD R15, R4, R15 ;  /* 0x0000000f040f8221 */ /* 0x002fe20000000000 */
[----:B------:R-:W-:Y:S02]  /*0fe0*/  ISETP.GT.AND P0, PT, R6, R7, PT ;  /* 0x000000070600720c */ /* 0x000fe40003f04270 */
[----:B------:R-:W-:Y:S01]  /*0ff0*/  IADD3 R6, PT, PT, R8, 0x4, RZ ;  /* 0x0000000408067810 */ /* 0x000fe20007ffe0ff */
        /* <DEDUP_REMOVED lines=24> */
[----:B------:R-:W1:Y:S01]  /*1180*/  S2UR UR5, SR_CgaCtaId ;  /* 0x00000000000579c3 */ /* 0x000e620000008800 */
[----:B------:R-:W-:Y:S01]  /*1190*/  UMOV UR4, 0x400 ;  /* 0x0000040000047882 */ /* 0x000fe20000000000 */
[C---:B------:R-:W-:Y:S02]  /*11a0*/  ISETP.GT.U32.AND P2, PT, R0.reuse, 0x20, PT ;  /* 0x000000200000780c */ /* 0x040fe40003f44070 */
[C---:B------:R-:W-:Y:S02]  /*11b0*/  ISETP.GT.U32.AND P3, PT, R0.reuse, 0x40, PT ;  /* 0x000000400000780c */ /* 0x040fe40003f64070 */
[C---:B------:R-:W-:Y:S02]  /*11c0*/  ISETP.GT.U32.AND P1, PT, R0.reuse, 0x60, PT ;  /* 0x000000600000780c */ /* 0x040fe40003f24070 */
[----:B------:R-:W-:Y:S01]  /*11d0*/  ISETP.GT.U32.AND P4, PT, R0, 0xc0, PT ;  /* 0x000000c00000780c */ /* 0x000fe20003f84070 */
[----:B-1----:R-:W-:-:S09]  /*11e0*/  ULEA UR4, UR5, UR4, 0x18 ;  /* 0x0000000405047291 */ /* 0x002fd2000f8ec0ff */
[----:B0-----:R-:W0:Y:S04]  /*11f0*/  LDS.128 R4, [UR4+0x10] ;  /* 0x00001004ff047984 */ /* 0x001e280008000c00 */
[----:B------:R-:W1:Y:S04]  /*1200*/  LDS.128 R8, [UR4+0x20] ;  /* 0x00002004ff087984 */ /* 0x000e680008000c00 */
[----:B------:R-:W2:Y:S04]  /*1210*/  LDS.128 R12, [UR4+0x30] ;  /* 0x00003004ff0c7984 */ /* 0x000ea80008000c00 */
[----:B------:R-:W3:Y:S01]  /*1220*/  LDS.128 R16, [UR4+0x40] ;  /* 0x00004004ff107984 */ /* 0x000ee20008000c00 */
[----:B0-----:R-:W-:Y:S01]  /*1230*/  @P2 FADD R20, R20, R5 ;  /* 0x0000000514142221 */ /* 0x001fe20000000000 */
[----:B------:R-:W-:-:S03]  /*1240*/  ISETP.GT.U32.AND P2, PT, R0, 0x80, PT ;  /* 0x000000800000780c */ /* 0x000fc60003f44070 */
[----:B------:R-:W-:Y:S01]  /*1250*/  @P3 FADD R20, R20, R6 ;  /* 0x0000000614143221 */ /* 0x000fe20000000000 */
[----:B------:R-:W-:-:S03]  /*1260*/  ISETP.GT.U32.AND P3, PT, R0, 0xa0, PT ;  /* 0x000000a00000780c */ /* 0x000fc60003f64070 */
[----:B------:R-:W-:Y:S01]  /*1270*/  @P1 FADD R20, R20, R7 ;  /* 0x0000000714141221 */ /* 0x000fe20000000000 */
[----:B------:R-:W-:-:S05]  /*1280*/  ISETP.GT.U32.AND P1, PT, R0, 0xe0, PT ;  /* 0x000000e00000780c */ /* 0x000fca0003f24070 */
[----:B-1----:R-:W-:Y:S01]  /*1290*/  @P2 FADD R20, R20, R8 ;  /* 0x0000000814142221 */ /* 0x002fe20000000000 */
[----:B------:R-:W-:-:S03]  /*12a0*/  ISETP.GT.U32.AND P2, PT, R0, 0x100, PT ;  /* 0x000001000000780c */ /* 0x000fc60003f44070 */
[----:B------:R-:W-:Y:S01]  /*12b0*/  @P3 FADD R20, R20, R9 ;  /* 0x0000000914143221 */ /* 0x000fe20000000000 */
[----:B------:R-:W-:-:S03]  /*12c0*/  ISETP.GT.U32.AND P3, PT, R0, 0x120, PT ;  /* 0x000001200000780c */ /* 0x000fc60003f64070 */
[----:B------:R-:W-:Y:S01]  /*12d0*/  @P4 FADD R20, R20, R10 ;  /* 0x0000000a14144221 */ /* 0x000fe20000000000 */
[----:B------:R-:W-:-:S03]  /*12e0*/  ISETP.GT.U32.AND P4, PT, R0, 0x140, PT ;  /* 0x000001400000780c */ /* 0x000fc60003f84070 */
[----:B------:R-:W-:Y:S01]  /*12f0*/  @P1 FADD R20, R20, R11 ;  /* 0x0000000b14141221 */ /* 0x000fe20000000000 */
[----:B------:R-:W-:-:S03]  /*1300*/  ISETP.GT.U32.AND P1, PT, R0, 0x160, PT ;  /* 0x000001600000780c */ /* 0x000fc60003f24070 */
[----:B--2---:R-:W-:Y:S01]  /*1310*/  @P2 FADD R20, R20, R12 ;  /* 0x0000000c14142221 */ /* 0x004fe20000000000 */
[----:B------:R-:W-:-:S03]  /*1320*/  ISETP.GT.U32.AND P2, PT, R0, 0x180, PT ;  /* 0x000001800000780c */ /* 0x000fc60003f44070 */
[----:B------:R-:W-:Y:S01]  /*1330*/  @P3 FADD R20, R20, R13 ;  /* 0x0000000d14143221 */ /* 0x000fe20000000000 */
[----:B------:R-:W-:-:S03]  /*1340*/  ISETP.GT.U32.AND P3, PT, R0, 0x1a0, PT ;  /* 0x000001a00000780c */ /* 0x000fc60003f64070 */
[----:B------:R-:W-:Y:S01]  /*1350*/  @P4 FADD R20, R20, R14 ;  /* 0x0000000e14144221 */ /* 0x000fe20000000000 */
[----:B------:R-:W-:-:S03]  /*1360*/  ISETP.GT.U32.AND P4, PT, R0, 0x1c0, PT ;  /* 0x000001c00000780c */ /* 0x000fc60003f84070 */
[----:B------:R-:W-:Y:S01]  /*1370*/  @P1 FADD R20, R20, R15 ;  /* 0x0000000f14141221 */ /* 0x000fe20000000000 */
[----:B------:R-:W-:-:S03]  /*1380*/  ISETP.GT.U32.AND P1, PT, R0, 0x1e0, PT ;  /* 0x000001e00000780c */ /* 0x000fc60003f24070 */
[----:B---3--:R-:W-:-:S04]  /*1390*/  @P2 FADD R20, R20, R16 ;  /* 0x0000001014142221 */ /* 0x008fc80000000000 */
[----:B------:R-:W-:-:S04]  /*13a0*/  @P3 FADD R20, R20, R17 ;  /* 0x0000001114143221 */ /* 0x000fc80000000000 */
[----:B------:R-:W-:-:S04]  /*13b0*/  @P4 FADD R20, R20, R18 ;  /* 0x0000001214144221 */ /* 0x000fc80000000000 */
[----:B------:R-:W-:Y:S01]  /*13c0*/  @P1 FADD R20, R20, R19 ;  /* 0x0000001314141221 */ /* 0x000fe20000000000 */
[----:B------:R-:W-:Y:S06]  /*13d0*/  BRA `(.L_x_189) ;  /* 0x0000001400007947 */ /* 0x000fec0003800000 */
.L_x_174:
[----:B------:R-:W0:Y:S01]  /*13e0*/  S2R R2, SR_TID.X ;  /* 0x0000000000027919 */ /* 0x000e220000002100 */
[----:B------:R-:W1:Y:S02]  /*13f0*/  LDCU.64 UR4, c[0x0][0x380] ;  /* 0x00007000ff0477ac */ /* 0x000e640008000a00 */
[----:B-1----:R-:W-:Y:S02]  /*1400*/  MOV R4, UR4 ;  /* 0x0000000400047c02 */ /* 0x002fe40008000f00 */
[----:B------:R-:W-:Y:S02]  /*1410*/  MOV R5, UR5 ;  /* 0x0000000500057c02 */ /* 0x000fe40008000f00 */
[----:B0-----:R-:W-:-:S05]  /*1420*/  LEA R9, R3, R2, 0xd ;  /* 0x0000000203097211 */ /* 0x001fca00078e68ff */
[----:B------:R-:W-:-:S05]  /*1430*/  IMAD.WIDE.U32 R8, R9, 0x4, R4 ;  /* 0x0000000409087825 */ /* 0x000fca00078e0004 */
        /* <DEDUP_REMOVED lines=16> */
[----:B------:R-:W-:Y:S01]  /*1540*/  ISETP.GE.U32.AND P0, PT, R0, R13, PT ;  /* 0x0000000d0000720c */ /* 0x000fe20003f06070 */
        /* <DEDUP_REMOVED lines=16> */
[----:B------:R-:W-:Y:S01]  /*1650*/  LEA R9, R3, R13, 0xd ;  /* 0x0000000d03097211 */ /* 0x000fe200078e68ff */
[----:B------:R-:W-:Y:S01]  /*1660*/  UMOV UR4, URZ ;  /* 0x000000ff00047c82 */ /* 0x000fe20008000000 */
[----:B------:R-:W-:Y:S02]  /*1670*/  IADD3 R8, PT, PT, R6, -0x2000, RZ ;  /* 0xffffe00006087810 */ /* 0x000fe40007ffe0ff */
[----:B------:R-:W-:Y:S02]  /*1680*/  LOP3.LUT R0, RZ, R2, RZ, 0x33, !PT ;  /* 0x00000002ff007212 */ /* 0x000fe400078e33ff */
[----:B------:R-:W-:Y:S02]  /*1690*/  ISETP.GT.U32.AND P0, PT, R9, R8, PT ;  /* 0x000000080900720c */ /* 0x000fe40003f04070 */
[----:B------:R-:W-:Y:S02]  /*16a0*/  IADD3 R10, PT, PT, -R13, R6, R0 ;  /* 0x000000060d0a7210 */ /* 0x000fe40007ffe100 */
[----:B------:R-:W-:-:S02]  /*16b0*/  IADD3 R7, PT, PT, R9, 0x1000, R2 ;  /* 0x0000100009077810 */ /* 0x000fc40007ffe002 */
[----:B------:R-:W-:Y:S01]  /*16c0*/  MOV R0, R9 ;  /* 0x0000000900007202 */ /* 0x000fe20000000f00 */
[----:B------:R-:W-:-:S06]  /*16d0*/  IMAD R2, R3, -0x2000, R10 ;  /* 0xffffe00003027824 */ /* 0x000fcc00078e020a */
[----:B------:R-:W-:Y:S05]  /*16e0*/  @P0 BRA `(.L_x_191) ;  /* 0x0000000000bc0947 */ /* 0x000fea0003800000 */
[----:B------:R-:W0:Y:S08]  /*16f0*/  LDC R6, c[0x0][0x3a8] ;  /* 0x0000ea00ff067b82 */ /* 0x000e300000000800 */
[----:B------:R-:W1:Y:S02]  /*1700*/  LDC.64 R4, c[0x0][0x380] ;  /* 0x0000e000ff047b82 */ /* 0x000e640000000a00 */
.L_x_192:
[----:B------:R-:W2:Y:S02]  /*1710*/  S2R R10, SR_TID.X ;  /* 0x00000000000a7919 */ /* 0x000ea40000002100 */
[----:B--2---:R-:W-:-:S05]  /*1720*/  IADD3 R11, PT, PT, R10, R9, RZ ;  /* 0x000000090a0b7210 */ /* 0x004fca0007ffe0ff */
[----:B-1----:R-:W-:-:S05]  /*1730*/  IMAD.WIDE.U32 R10, R11, 0x4, R4 ;  /* 0x000000040b0a7825 */ /* 0x002fca00078e0004 */
        /* <DEDUP_REMOVED lines=13> */
[----:B---3--:R-:W-:-:S02]  /*1810*/  FADD R14, R14, R15 ;  /* 0x0000000f0e0e7221 */ /* 0x008fc40000000000 */
[----:B------:R-:W2:Y:S01]  /*1820*/  LDG.E R15, desc[UR6][R10.64+0x7000] ;  /* 0x007000060a0f7981 */ /* 0x000ea2000c1e1900 */
[----:B----4-:R-:W-:-:S03]  /*1830*/  FADD R12, R16, R17 ;  /* 0x00000011100c7221 */ /* 0x010fc60000000000 */
[----:B------:R-:W3:Y:S04]  /*1840*/  LDG.E R17, desc[UR6][R10.64+0x5800] ;  /* 0x005800060a117981 */ /* 0x000ee8000c1e1900 */
[----:B------:R-:W2:Y:S01]  /*1850*/  LDG.E R16, desc[UR6][R10.64+0x6800] ;  /* 0x006800060a107981 */ /* 0x000ea2000c1e1900 */
[----:B------:R-:W-:-:S03]  /*1860*/  FADD R14, R23, R14 ;  /* 0x0000000e170e7221 */ /* 0x000fc60000000000 */
[----:B------:R-:W4:Y:S01]  /*1870*/  LDG.E R23, desc[UR6][R10.64+0x7800] ;  /* 0x007800060a177981 */ /* 0x000f22000c1e1900 */
[----:B-----5:R-:W-:-:S04]  /*1880*/  FADD R19, R19, R20 ;  /* 0x0000001413137221 */ /* 0x020fc80000000000 */
[----:B------:R-:W-:Y:S01]  /*1890*/  FADD R19, R12, R19 ;  /* 0x000000130c137221 */ /* 0x000fe20000000000 */
[----:B0-----:R-:W-:Y:S01]  /*18a0*/  IADD3 R12, PT, PT, -R9, R6, RZ ;  /* 0x00000006090c7210 */ /* 0x001fe20007ffe1ff */
[----:B------:R-:W-:-:S03]  /*18b0*/  FADD R21, R21, R22 ;  /* 0x0000001615157221 */ /* 0x000fc60000000000 */
[----:B------:R-:W-:Y:S01]  /*18c0*/  ISETP.GE.U32.AND P0, PT, R12, R13, PT ;  /* 0x0000000d0c00720c */ /* 0x000fe20003f06070 */
[----:B------:R-:W-:-:S04]  /*18d0*/  FADD R24, R24, R25 ;  /* 0x0000001918187221 */ /* 0x000fc80000000000 */
[----:B------:R-:W-:Y:S01]  /*18e0*/  FADD R21, R21, R24 ;  /* 0x0000001815157221 */ /* 0x000fe20000000000 */
[----:B------:R-:W-:Y:S01]  /*18f0*/  FADD R14, R14, R19 ;  /* 0x000000130e0e7221 */ /* 0x000fe20000000000 */
[----:B---3--:R-:W-:Y:S01]  /*1900*/  FADD R17, R17, R18 ;  /* 0x0000001211117221 */ /* 0x008fe20000000000 */
[----:B--2---:R-:W-:-:S04]  /*1910*/  FADD R16, R16, R15 ;  /* 0x0000000f10107221 */ /* 0x004fc80000000000 */
[----:B------:R-:W-:-:S04]  /*1920*/  FADD R16, R17, R16 ;  /* 0x0000001011107221 */ /* 0x000fc80000000000 */
[----:B------:R-:W-:-:S04]  /*1930*/  FADD R21, R21, R16 ;  /* 0x0000001015157221 */ /* 0x000fc80000000000 */
[----:B------:R-:W-:-:S04]  /*1940*/  FADD R14, R14, R21 ;  /* 0x000000150e0e7221 */ /* 0x000fc80000000000 */
[----:B----4-:R-:W-:Y:S01]  /*1950*/  FADD R23, R23, R14 ;  /* 0x0000000e17177221 */ /* 0x010fe20000000000 */
[----:B------:R-:W-:Y:S06]  /*1960*/  @!P0 BRA `(.L_x_190) ;  /* 0x0000000800d08947 */ /* 0x000fec0003800000 */
[C---:B------:R-:W-:Y:S01]  /*1970*/  IADD3 R9, PT, PT, R13.reuse, R9, RZ ;  /* 0x000000090d097210 */ /* 0x040fe20007ffe0ff */
[----:B------:R-:W-:Y:S01]  /*1980*/  UIADD3 UR4, UPT, UPT, UR4, 0x1, URZ ;  /* 0x0000000104047890 */ /* 0x000fe2000fffe0ff */
[----:B------:R-:W-:Y:S02]  /*1990*/  IADD3 R0, PT, PT, R13, R0, RZ ;  /* 0x000000000d007210 */ /* 0x000fe40007ffe0ff */
[----:B------:R-:W-:Y:S02]  /*19a0*/  ISETP.GT.U32.AND P0, PT, R9, R8, PT ;  /* 0x000000080900720c */ /* 0x000fe40003f04070 */
[C---:B------:R-:W-:Y:S02]  /*19b0*/  IADD3 R2, PT, PT, -R13.reuse, R2, RZ ;  /* 0x000000020d027210 */ /* 0x040fe40007ffe1ff */
[----:B------:R-:W-:-:S09]  /*19c0*/  IADD3 R7, PT, PT, R13, R7, RZ ;  /* 0x000000070d077210 */ /* 0x000fd20007ffe0ff */
[----:B------:R-:W-:Y:S05]  /*19d0*/  @!P0 BRA `(.L_x_192) ;  /* 0xfffffffc004c8947 */ /* 0x000fea000383ffff */
.L_x_191:
[----:B------:R-:W0:Y:S01]  /*19e0*/  S2R R16, SR_TID.X ;  /* 0x0000000000107919 */ /* 0x000e220000002100 */
[----:B------:R-:W-:Y:S01]  /*19f0*/  IADD3 R8, PT, PT, -R9, R6, RZ ;  /* 0x0000000609087210 */ /* 0x000fe20007ffe1ff */
[----:B------:R-:W-:Y:S03]  /*1a00*/  BSSY.RECONVERGENT B1, `(.L_x_190) ;  /* 0x00000aa000017945 */ /* 0x000fe60003800200 */
[----:B0-----:R-:W-:-:S04]  /*1a10*/  ISETP.GE.AND P0, PT, R16, R8, PT ;  /* 0x000000081000720c */ /* 0x001fc80003f06270 */
[----:B------:R-:W-:-:S13]  /*1a20*/  ISETP.GE.U32.OR P0, PT, R9, R6, P0 ;  /* 0x000000060900720c */ /* 0x000fda0000706470 */
[----:B------:R-:W-:Y:S05]  /*1a30*/  @P0 BRA `(.L_x_193) ;  /* 0x0000000800980947 */ /* 0x000fea0003800000 */
[----:B------:R-:W0:Y:S01]  /*1a40*/  LDC R10, c[0x0][0x3ac] ;  /* 0x0000eb00ff0a7b82 */ /* 0x000e220000000800 */
[----:B------:R-:W-:Y:S01]  /*1a50*/  LOP3.LUT R11, RZ, R16, RZ, 0x33, !PT ;  /* 0x00000010ff0b7212 */ /* 0x000fe200078e33ff */
[----:B------:R-:W-:Y:S06]  /*1a60*/  BSSY.RECONVERGENT B2, `(.L_x_194) ;  /* 0x0000056000027945 */ /* 0x000fec0003800200 */
[----:B------:R-:W1:Y:S01]  /*1a70*/  LDC R8, c[0x0][0x3ac] ;  /* 0x0000eb00ff087b82 */ /* 0x000e620000000800 */
[----:B0-----:R-:W-:-:S04]  /*1a80*/  SHF.L.U32 R10, R10, 0xd, RZ ;  /* 0x0000000d0a0a7819 */ /* 0x001fc800000006ff */
[----:B------:R-:W-:-:S04]  /*1a90*/  LEA R10, R3, R10, 0xd ;  /* 0x0000000a030a7211 */ /* 0x000fc800078e68ff */
[----:B------:R-:W-:Y:S01]  /*1aa0*/  IADD3 R6, PT, PT, -R10, R6, R11 ;  /* 0x000000060a067210 */ /* 0x000fe20007ffe10b */
[----:B-1----:R-:W-:-:S04]  /*1ab0*/  IMAD R11, R8, UR4, RZ ;  /* 0x00000004080b7c24 */ /* 0x002fc8000f8e02ff */
[----:B------:R-:W-:-:S05]  /*1ac0*/  IMAD R6, R11, -0x2000, R6 ;  /* 0xffffe0000b067824 */ /* 0x000fca00078e0206 */
[C---:B------:R-:W-:Y:S02]  /*1ad0*/  ISETP.GE.U32.AND P0, PT, R6.reuse, 0x1e00, PT ;  /* 0x00001e000600780c */ /* 0x040fe40003f06070 */
[----:B------:R-:W-:-:S04]  /*1ae0*/  LEA.HI R6, R6, 0x1, RZ, 0x17 ;  /* 0x0000000106067811 */ /* 0x000fc800078fb8ff */
[----:B------:R-:W-:-:S07]  /*1af0*/  LOP3.LUT R8, R6, 0xf, RZ, 0xc0, !PT ;  /* 0x0000000f06087812 */ /* 0x000fce00078ec0ff */
[----:B------:R-:W-:Y:S05]  /*1b00*/  @!P0 BRA `(.L_x_195) ;  /* 0x00000004002c8947 */ /* 0x000fea0003800000 */
[----:B------:R-:W-:Y:S01]  /*1b10*/  LEA.HI R10, R2, 0x1, RZ, 0x17 ;  /* 0x00000001020a7811 */ /* 0x000fe200078fb8ff */
[----:B------:R-:W-:Y:S01]  /*1b20*/  BSSY.RECONVERGENT B3, `(.L_x_196) ;  /* 0x0000048000037945 */ /* 0x000fe20003800200 */
[----:B------:R-:W-:Y:S02]  /*1b30*/  LOP3.LUT R11, R16, 0x1000, RZ, 0xfc, !PT ;  /* 0x00001000100b7812 */ /* 0x000fe400078efcff */
[----:B------:R-:W-:-:S04]  /*1b40*/  LOP3.LUT R10, R10, 0xfffff0, RZ, 0xc0, !PT ;  /* 0x00fffff00a0a7812 */ /* 0x000fc800078ec0ff */
[----:B------:R-:W-:-:S07]  /*1b50*/  IADD3 R13, PT, PT, -R10, RZ, RZ ;  /* 0x000000ff0a0d7210 */ /* 0x000fce0007ffe1ff */
.L_x_197:
[C---:B------:R-:W-:Y:S02]  /*1b60*/  IADD3 R15, PT, PT, R7.reuse, -0x1000, RZ ;  /* 0xfffff000070f7810 */ /* 0x040fe40007ffe0ff */
[----:B------:R-:W-:-:S03]  /*1b70*/  IADD3 R25, PT, PT, R7, -0xe00, RZ ;  /* 0xfffff20007197810 */ /* 0x000fc60007ffe0ff */
[----:B------:R-:W-:Y:S01]  /*1b80*/  IMAD.WIDE.U32 R14, R15, 0x4, R4 ;  /* 0x000000040f0e7825 */ /* 0x000fe200078e0004 */
[----:B------:R-:W-:-:S04]  /*1b90*/  IADD3 R21, PT, PT, R7, -0xc00, RZ ;  /* 0xfffff40007157810 */ /* 0x000fc80007ffe0ff */
[----:B------:R0:W2:Y:S01]  /*1ba0*/  LDG.E R22, desc[UR6][R14.64] ;  /* 0x000000060e167981 */ /* 0x0000a2000c1e1900 */
[----:B------:R-:W-:-:S04]  /*1bb0*/  IMAD.WIDE.U32 R24, R25, 0x4, R4 ;  /* 0x0000000419187825 */ /* 0x000fc800078e0004 */
[--C-:B------:R-:W-:Y:S01]  /*1bc0*/  IMAD.WIDE.U32 R20, R21, 0x4, R4.reuse ;  /* 0x0000000415147825 */ /* 0x100fe200078e0004 */
[----:B------:R-:W3:Y:S04]  /*1bd0*/  LDG.E R16, desc[UR6][R24.64] ;  /* 0x0000000618107981 */ /* 0x000ee8000c1e1900 */
[----:B------:R1:W4:Y:S01]  /*1be0*/  LDG.E R17, desc[UR6][R20.64] ;  /* 0x0000000614117981 */ /* 0x000322000c1e1900 */
[C---:B------:R-:W-:Y:S02]  /*1bf0*/  IADD3 R19, PT, PT, R7.reuse, -0xa00, RZ ;  /* 0xfffff60007137810 */ /* 0x040fe40007ffe0ff */
[C---:B------:R-:W-:Y:S02]  /*1c00*/  IADD3 R29, PT, PT, R7.reuse, -0x800, RZ ;  /* 0xfffff800071d7810 */ /* 0x040fe40007ffe0ff */
[----:B------:R-:W-:Y:S01]  /*1c10*/  IADD3 R27, PT, PT, R7, -0x600, RZ ;  /* 0xfffffa00071b7810 */ /* 0x000fe20007ffe0ff */
[----:B------:R-:W-:Y:S01]  /*1c20*/  IMAD.WIDE.U32 R18, R19, 0x4, R4 ;  /* 0x0000000413127825 */ /* 0x000fe200078e0004 */
[----:B------:R-:W-:-:S03]  /*1c30*/  IADD3 R12, PT, PT, R7, -0x400, RZ ;  /* 0xfffffc00070c7810 */ /* 0x000fc60007ffe0ff */
[--C-:B------:R-:W-:Y:S01]  /*1c40*/  IMAD.WIDE.U32 R28, R29, 0x4, R4.reuse ;  /* 0x000000041d1c7825 */ /* 0x100fe200078e0004 */
[----:B------:R-:W5:Y:S03]  /*1c50*/  LDG.E R10, desc[UR6][R18.64] ;  /* 0x00000006120a7981 */ /* 0x000f66000c1e1900 */
[----:B0-----:R-:W-:Y:S01]  /*1c60*/  IMAD.WIDE.U32 R14, R27, 0x4, R4 ;  /* 0x000000041b0e7825 */ /* 0x001fe200078e0004 */
[----:B------:R-:W-:-:S03]  /*1c70*/  IADD3 R27, PT, PT, R7, -0x200, RZ ;  /* 0xfffffe00071b7810 */ /* 0x000fc60007ffe0ff */
[--C-:B-1----:R-:W-:Y:S02]  /*1c80*/  IMAD.WIDE.U32 R20, R12, 0x4, R4.reuse ;  /* 0x000000040c147825 */ /* 0x102fe400078e0004 */
[----:B------:R0:W5:Y:S04]  /*1c90*/  LDG.E R12, desc[UR6][R14.64] ;  /* 0x000000060e0c7981 */ /* 0x000168000c1e1900 */
[----:B------:R1:W5:Y:S01]  /*1ca0*/  LDG.E R18, desc[UR6][R28.64] ;  /* 0x000000061c127981 */ /* 0x000362000c1e1900 */
[----:B------:R-:W-:-:S04]  /*1cb0*/  IMAD.WIDE.U32 R24, R7, 0x4, R4 ;  /* 0x0000000407187825 */ /* 0x000fc800078e0004 */
[----:B0-----:R-:W-:Y:S01]  /*1cc0*/  IMAD.WIDE.U32 R14, R27, 0x4, R4 ;  /* 0x000000041b0e7825 */ /* 0x001fe200078e0004 */
[----:B------:R-:W5:Y:S04]  /*1cd0*/  LDG.E R19, desc[UR6][R24.64] ;  /* 0x0000000618137981 */ /* 0x000f68000c1e1900 */
[----:B------:R0:W5:Y:S01]  /*1ce0*/  LDG.E R27, desc[UR6][R20.64] ;  /* 0x00000006141b7981 */ /* 0x000162000c1e1900 */
[----:B-1----:R-:W-:-:S03]  /*1cf0*/  IADD3 R29, PT, PT, R7, 0x200, RZ ;  /* 0x00000200071d7810 */ /* 0x002fc60007ffe0ff */
[----:B------:R1:W5:Y:S01]  /*1d00*/  LDG.E R26, desc[UR6][R14.64] ;  /* 0x000000060e1a7981 */ /* 0x000362000c1e1900 */
[----:B0-----:R-:W-:Y:S01]  /*1d10*/  IADD3 R21, PT, PT, R7, 0x400, RZ ;  /* 0x0000040007157810 */ /* 0x001fe20007ffe0ff */
[----:B------:R-:W-:Y:S01]  /*1d20*/  IMAD.WIDE.U32 R28, R29, 0x4, R4 ;  /* 0x000000041d1c7825 */ /* 0x000fe200078e0004 */
[----:B-1----:R-:W-:-:S05]  /*1d30*/  IADD3 R15, PT, PT, R7, 0x800, RZ ;  /* 0x00000800070f7810 */ /* 0x002fca0007ffe0ff */
[----:B------:R-:W5:Y:S01]  /*1d40*/  LDG.E R28, desc[UR6][R28.64] ;  /* 0x000000061c1c7981 */ /* 0x000f62000c1e1900 */
[----:B------:R-:W-:-:S06]  /*1d50*/  IMAD.WIDE.U32 R14, R15, 0x4, R4 ;  /* 0x000000040f0e7825 */ /* 0x000fcc00078e0004 */
[----:B------:R-:W5:Y:S01]  /*1d60*/  LDG.E R14, desc[UR6][R14.64] ;  /* 0x000000060e0e7981 */ /* 0x000f62000c1e1900 */
[----:B--2---:R-:W-:Y:S01]  /*1d70*/  FADD R25, R22, R23 ;  /* 0x0000001716197221 */ /* 0x004fe20000000000 */
[----:B------:R-:W-:Y:S01]  /*1d80*/  IMAD.WIDE.U32 R22, R21, 0x4, R4 ;  /* 0x0000000415167825 */ /* 0x000fe200078e0004 */
[----:B------:R-:W-:-:S03]  /*1d90*/  IADD3 R21, PT, PT, R7, 0x600, RZ ;  /* 0x0000060007157810 */ /* 0x000fc60007ffe0ff */
[----:B---3--:R-:W-:Y:S02]  /*1da0*/  FADD R16, R25, R16 ;  /* 0x0000001019107221 */ /* 0x008fe40000000000 */
[----:B------:R-:W-:Y:S01]  /*1db0*/  IMAD.WIDE.U32 R20, R21, 0x4, R4 ;  /* 0x0000000415147825 */ /* 0x000fe200078e0004 */
[----:B------:R-:W-:Y:S01]  /*1dc0*/  IADD3 R25, PT, PT, R7, 0xa00, RZ ;  /* 0x00000a0007197810 */ /* 0x000fe20007ffe0ff */
[----:B------:R-:W2:Y:S04]  /*1dd0*/  LDG.E R29, desc[UR6][R22.64] ;  /* 0x00000006161d7981 */ /* 0x000ea8000c1e1900 */
[----:B------:R4:W3:Y:S02]  /*1de0*/  LDG.E R20, desc[UR6][R20.64] ;  /* 0x0000000614147981 */ /* 0x0008e4000c1e1900 */
[----:B----4-:R-:W-:Y:S01]  /*1df0*/  FADD R21, R16, R17 ;  /* 0x0000001110157221 */ /* 0x010fe20000000000 */
[----:B------:R-:W-:Y:S01]  /*1e00*/  IMAD.WIDE.U32 R16, R25, 0x4, R4 ;  /* 0x0000000419107825 */ /* 0x000fe200078e0004 */
[----:B------:R-:W-:-:S05]  /*1e10*/  IADD3 R25, PT, PT, R7, 0xc00, RZ ;  /* 0x00000c0007197810 */ /* 0x000fca0007ffe0ff */
[--C-:B------:R-:W-:Y:S01]  /*1e20*/  IMAD.WIDE.U32 R22, R25, 0x4, R4.reuse ;  /* 0x0000000419167825 */ /* 0x100fe200078e0004 */
[----:B------:R-:W-:Y:S01]  /*1e30*/  IADD3 R25, PT, PT, R7, 0xe00, RZ ;  /* 0x00000e0007197810 */ /* 0x000fe20007ffe0ff */
[----:B------:R-:W4:Y:S04]  /*1e40*/  LDG.E R16, desc[UR6][R16.64] ;  /* 0x0000000610107981 */ /* 0x000f28000c1e1900 */
[----:B------:R-:W-:Y:S01]  /*1e50*/  IMAD.WIDE.U32 R24, R25, 0x4, R4 ;  /* 0x0000000419187825 */ /* 0x000fe200078e0004 */
[----:B------:R-:W4:Y:S05]  /*1e60*/  LDG.E R22, desc[UR6][R22.64] ;  /* 0x0000000616167981 */ /* 0x000f2a000c1e1900 */
[----:B------:R-:W4:Y:S01]  /*1e70*/  LDG.E R24, desc[UR6][R24.64] ;  /* 0x0000000618187981 */ /* 0x000f22000c1e1900 */
[----:B-----5:R-:W-:-:S04]  /*1e80*/  FADD R21, R21, R10 ;  /* 0x0000000a15157221 */ /* 0x020fc80000000000 */
[----:B------:R-:W-:-:S04]  /*1e90*/  FADD R21, R21, R18 ;  /* 0x0000001215157221 */ /* 0x000fc80000000000 */
[----:B------:R-:W-:-:S04]  /*1ea0*/  FADD R12, R21, R12 ;  /* 0x0000000c150c7221 */ /* 0x000fc80000000000 */
[----:B------:R-:W-:-:S04]  /*1eb0*/  FADD R27, R12, R27 ;  /* 0x0000001b0c1b7221 */ /* 0x000fc80000000000 */
[----:B------:R-:W-:-:S04]  /*1ec0*/  FADD R26, R27, R26 ;  /* 0x0000001a1b1a7221 */ /* 0x000fc80000000000 */
[----:B------:R-:W-:-:S04]  /*1ed0*/  FADD R19, R26, R19 ;  /* 0x000000131a137221 */ /* 0x000fc80000000000 */
[----:B------:R-:W-:Y:S01]  /*1ee0*/  FADD R28, R19, R28 ;  /* 0x0000001c131c7221 */ /* 0x000fe20000000000 */
[----:B------:R-:W-:-:S04]  /*1ef0*/  IADD3 R13, PT, PT, R13, 0x10, RZ ;  /* 0x000000100d0d7810 */ /* 0x000fc80007ffe0ff */
[----:B------:R-:W-:Y:S02]  /*1f00*/  ISETP.NE.AND P0, PT, R13, RZ, PT ;  /* 0x000000ff0d00720c */ /* 0x000fe40003f05270 */
[----:B------:R-:W-:Y:S02]  /*1f10*/  IADD3 R11, PT, PT, R11, 0x2000, RZ ;  /* 0x000020000b0b7810 */ /* 0x000fe40007ffe0ff */
[----:B------:R-:W-:Y:S01]  /*1f20*/  IADD3 R7, PT, PT, R7, 0x2000, RZ ;  /* 0x0000200007077810 */ /* 0x000fe20007ffe0ff */
[----:B--2---:R-:W-:-:S04]  /*1f30*/  FADD R29, R28, R29 ;  /* 0x0000001d1c1d7221 */ /* 0x004fc80000000000 */
[----:B---3--:R-:W-:-:S04]  /*1f40*/  FADD R29, R29, R20 ;  /* 0x000000141d1d7221 */ /* 0x008fc80000000000 */
[----:B------:R-:W-:-:S04]  /*1f50*/  FADD R29, R29, R14 ;  /* 0x0000000e1d1d7221 */ /* 0x000fc80000000000 */
[----:B----4-:R-:W-:-:S04]  /*1f60*/  FADD R29, R29, R16 ;  /* 0x000000101d1d7221 */ /* 0x010fc80000000000 */
[----:B------:R-:W-:-:S04]  /*1f70*/  FADD R29, R29, R22 ;  /* 0x000000161d1d7221 */ /* 0x000fc80000000000 */
[----:B------:R-:W-:Y:S01]  /*1f80*/  FADD R23, R29, R24 ;  /* 0x000000181d177221 */ /* 0x000fe20000000000 */
[----:B------:R-:W-:Y:S06]  /*1f90*/  @P0 BRA `(.L_x_197) ;  /* 0xfffffff800f00947 */ /* 0x000fec000383ffff */
[----:B------:R-:W-:Y:S05]  /*1fa0*/  BSYNC.RECONVERGENT B3 ;  /* 0x0000000000037941 */ /* 0x000fea0003800200 */
.L_x_196:
[----:B------:R-:W-:-:S07]  /*1fb0*/  IADD3 R16, PT, PT, R11, -0x1000, RZ ;  /* 0xfffff0000b107810 */ /* 0x000fce0007ffe0ff */
.L_x_195:
[----:B------:R-:W-:Y:S05]  /*1fc0*/  BSYNC.RECONVERGENT B2 ;  /* 0x0000000000027941 */ /* 0x000fea0003800200 */
.L_x_194:
[----:B------:R-:W-:-:S13]  /*1fd0*/  ISETP.NE.AND P0, PT, R8, RZ, PT ;  /* 0x000000ff0800720c */ /* 0x000fda0003f05270 */
[----:B------:R-:W-:Y:S05]  /*1fe0*/  @!P0 BRA `(.L_x_193) ;  /* 0x00000004002c8947 */ /* 0x000fea0003800000 */
[----:B------:R-:W-:Y:S01]  /*1ff0*/  ISETP.GE.U32.AND P0, PT, R8, 0x8, PT ;  /* 0x000000080800780c */ /* 0x000fe20003f06070 */
[----:B------:R-:W-:Y:S01]  /*2000*/  BSSY.RECONVERGENT B2, `(.L_x_198) ;  /* 0x0000025000027945 */ /* 0x000fe20003800200 */
[----:B------:R-:W-:-:S04]  /*2010*/  LOP3.LUT R22, R6, 0x7, RZ, 0xc0, !PT ;  /* 0x0000000706167812 */ /* 0x000fc800078ec0ff */
[----:B------:R-:W-:-:S07]  /*2020*/  ISETP.NE.AND P1, PT, R22, RZ, PT ;  /* 0x000000ff1600720c */ /* 0x000fce0003f25270 */
[----:B------:R-:W-:Y:S06]  /*2030*/  @!P0 BRA `(.L_x_199) ;  /* 0x0000000000848947 */ /* 0x000fec0003800000 */
[----:B------:R-:W-:-:S04]  /*2040*/  IADD3 R7, PT, PT, R16, R9, RZ ;  /* 0x0000000910077210 */ /* 0x000fc80007ffe0ff */
[C---:B------:R-:W-:Y:S01]  /*2050*/  IADD3 R21, PT, PT, R7.reuse, 0x200, RZ ;  /* 0x0000020007157810 */ /* 0x040fe20007ffe0ff */
[C---:B------:R-:W-:Y:S01]  /*2060*/  IMAD.WIDE.U32 R14, R7.reuse, 0x4, R4 ;  /* 0x00000004070e7825 */ /* 0x040fe200078e0004 */
[----:B------:R-:W-:-:S03]  /*2070*/  IADD3 R19, PT, PT, R7, 0x400, RZ ;  /* 0x0000040007137810 */ /* 0x000fc60007ffe0ff */
[--C-:B------:R-:W-:Y:S01]  /*2080*/  IMAD.WIDE.U32 R20, R21, 0x4, R4.reuse ;  /* 0x0000000415147825 */ /* 0x100fe200078e0004 */
[----:B------:R0:W2:Y:S01]  /*2090*/  LDG.E R8, desc[UR6][R14.64] ;  /* 0x000000060e087981 */ /* 0x0000a2000c1e1900 */
[----:B------:R-:W-:Y:S02]  /*20a0*/  IADD3 R11, PT, PT, R7, 0x600, RZ ;  /* 0x00000600070b7810 */ /* 0x000fe40007ffe0ff */
[--C-:B------:R-:W-:Y:S01]  /*20b0*/  IMAD.WIDE.U32 R18, R19, 0x4, R4.reuse ;  /* 0x0000000413127825 */ /* 0x100fe200078e0004 */
[----:B------:R1:W3:Y:S01]  /*20c0*/  LDG.E R17, desc[UR6][R20.64] ;  /* 0x0000000614117981 */ /* 0x0002e2000c1e1900 */
[----:B------:R-:W-:Y:S02]  /*20d0*/  IADD3 R13, PT, PT, R7, 0x800, RZ ;  /* 0x00000800070d7810 */ /* 0x000fe40007ffe0ff */
[--C-:B------:R-:W-:Y:S01]  /*20e0*/  IMAD.WIDE.U32 R10, R11, 0x4, R4.reuse ;  /* 0x000000040b0a7825 */ /* 0x100fe200078e0004 */
[----:B------:R-:W-:Y:S01]  /*20f0*/  IADD3 R25, PT, PT, R7, 0xa00, RZ ;  /* 0x00000a0007197810 */ /* 0x000fe20007ffe0ff */
[----:B------:R-:W4:Y:S02]  /*2100*/  LDG.E R18, desc[UR6][R18.64] ;  /* 0x0000000612127981 */ /* 0x000f24000c1e1900 */
[--C-:B------:R-:W-:Y:S01]  /*2110*/  IMAD.WIDE.U32 R12, R13, 0x4, R4.reuse ;  /* 0x000000040d0c7825 */ /* 0x100fe200078e0004 */
[----:B------:R-:W-:Y:S01]  /*2120*/  IADD3 R27, PT, PT, R7, 0xc00, RZ ;  /* 0x00000c00071b7810 */ /* 0x000fe20007ffe0ff */
[----:B------:R-:W5:Y:S02]  /*2130*/  LDG.E R10, desc[UR6][R10.64] ;  /* 0x000000060a0a7981 */ /* 0x000f64000c1e1900 */
[--C-:B0-----:R-:W-:Y:S01]  /*2140*/  IMAD.WIDE.U32 R14, R25, 0x4, R4.reuse ;  /* 0x00000004190e7825 */ /* 0x101fe200078e0004 */
[----:B------:R-:W-:Y:S01]  /*2150*/  IADD3 R25, PT, PT, R7, 0xe00, RZ ;  /* 0x00000e0007197810 */ /* 0x000fe20007ffe0ff */
[----:B------:R-:W5:Y:S02]  /*2160*/  LDG.E R12, desc[UR6][R12.64] ;  /* 0x000000060c0c7981 */ /* 0x000f64000c1e1900 */
[----:B-1----:R-:W-:-:S02]  /*2170*/  IMAD.WIDE.U32 R20, R27, 0x4, R4 ;  /* 0x000000041b147825 */ /* 0x002fc400078e0004 */
[----:B------:R-:W5:Y:S02]  /*2180*/  LDG.E R15, desc[UR6][R14.64] ;  /* 0x000000060e0f7981 */ /* 0x000f64000c1e1900 */
[----:B------:R-:W-:Y:S02]  /*2190*/  IMAD.WIDE.U32 R24, R25, 0x4, R4 ;  /* 0x0000000419187825 */ /* 0x000fe400078e0004 */
        /* <DEDUP_REMOVED lines=11> */
.L_x_199:
[----:B------:R-:W-:Y:S05]  /*2250*/  BSYNC.RECONVERGENT B2 ;  /* 0x0000000000027941 */ /* 0x000fea0003800200 */
.L_x_198:
[----:B------:R-:W-:Y:S05]  /*2260*/  @!P1 BRA `(.L_x_193) ;  /* 0x00000000008c9947 */ /* 0x000fea0003800000 */
[----:B------:R-:W-:Y:S01]  /*2270*/  ISETP.GE.U32.AND P0, PT, R22, 0x4, PT ;  /* 0x000000041600780c */ /* 0x000fe20003f06070 */
[----:B------:R-:W-:Y:S01]  /*2280*/  BSSY.RECONVERGENT B2, `(.L_x_200) ;  /* 0x0000014000027945 */ /* 0x000fe20003800200 */
[----:B------:R-:W-:-:S11]  /*2290*/  LOP3.LUT P1, RZ, R6, 0x3, RZ, 0xc0, !PT ;  /* 0x0000000306ff7812 */ /* 0x000fd6000782c0ff */
[----:B------:R-:W-:Y:S05]  /*22a0*/  @!P0 BRA `(.L_x_201) ;  /* 0x0000000000448947 */ /* 0x000fea0003800000 */
[----:B------:R-:W-:-:S04]  /*22b0*/  IADD3 R11, PT, PT, R16, R9, RZ ;  /* 0x00000009100b7210 */ /* 0x000fc80007ffe0ff */
[C---:B------:R-:W-:Y:S01]  /*22c0*/  IADD3 R9, PT, PT, R11.reuse, 0x200, RZ ;  /* 0x000002000b097810 */ /* 0x040fe20007ffe0ff */
[C---:B------:R-:W-:Y:S01]  /*22d0*/  IMAD.WIDE.U32 R6, R11.reuse, 0x4, R4 ;  /* 0x000000040b067825 */ /* 0x040fe200078e0004 */
[----:B------:R-:W-:-:S03]  /*22e0*/  IADD3 R13, PT, PT, R11, 0x400, RZ ;  /* 0x000004000b0d7810 */ /* 0x000fc60007ffe0ff */
[--C-:B------:R-:W-:Y:S01]  /*22f0*/  IMAD.WIDE.U32 R8, R9, 0x4, R4.reuse ;  /* 0x0000000409087825 */ /* 0x100fe200078e0004 */
[----:B------:R-:W-:Y:S01]  /*2300*/  IADD3 R15, PT, PT, R11, 0x600, RZ ;  /* 0x000006000b0f7810 */ /* 0x000fe20007ffe0ff */
[----:B------:R-:W2:Y:S02]  /*2310*/  LDG.E R6, desc[UR6][R6.64] ;  /* 0x0000000606067981 */ /* 0x000ea4000c1e1900 */
[--C-:B------:R-:W-:Y:S02]  /*2320*/  IMAD.WIDE.U32 R10, R13, 0x4, R4.reuse ;  /* 0x000000040d0a7825 */ /* 0x100fe400078e0004 */
[----:B------:R-:W3:Y:S02]  /*2330*/  LDG.E R8, desc[UR6][R8.64] ;  /* 0x0000000608087981 */ /* 0x000ee4000c1e1900 */
[----:B------:R-:W-:Y:S02]  /*2340*/  IMAD.WIDE.U32 R12, R15, 0x4, R4 ;  /* 0x000000040f0c7825 */ /* 0x000fe400078e0004 */
[----:B------:R-:W4:Y:S04]  /*2350*/  LDG.E R10, desc[UR6][R10.64] ;  /* 0x000000060a0a7981 */ /* 0x000f28000c1e1900 */
[----:B------:R-:W5:Y:S01]  /*2360*/  LDG.E R12, desc[UR6][R12.64] ;  /* 0x000000060c0c7981 */ /* 0x000f62000c1e1900 */
[----:B------:R-:W-:Y:S01]  /*2370*/  IADD3 R16, PT, PT, R16, 0x800, RZ ;  /* 0x0000080010107810 */ /* 0x000fe20007ffe0ff */
[----:B--2---:R-:W-:-:S04]  /*2380*/  FADD R23, R23, R6 ;  /* 0x0000000617177221 */ /* 0x004fc80000000000 */
[----:B---3--:R-:W-:-:S04]  /*2390*/  FADD R23, R23, R8 ;  /* 0x0000000817177221 */ /* 0x008fc80000000000 */
[----:B----4-:R-:W-:-:S04]  /*23a0*/  FADD R23, R23, R10 ;  /* 0x0000000a17177221 */ /* 0x010fc80000000000 */
[----:B-----5:R-:W-:-:S07]  /*23b0*/  FADD R23, R23, R12 ;  /* 0x0000000c17177221 */ /* 0x020fce0000000000 */
.L_x_201:
[----:B------:R-:W-:Y:S05]  /*23c0*/  BSYNC.RECONVERGENT B2 ;  /* 0x0000000000027941 */ /* 0x000fea0003800200 */
.L_x_200:
[----:B------:R-:W-:Y:S05]  /*23d0*/  @!P1 BRA `(.L_x_193) ;  /* 0x0000000000309947 */ /* 0x000fea0003800000 */
[----:B------:R-:W-:Y:S02]  /*23e0*/  LOP3.LUT R2, R2, 0xffff, RZ, 0xc0, !PT ;  /* 0x0000ffff02027812 */ /* 0x000fe400078ec0ff */
[----:B------:R-:W-:Y:S02]  /*23f0*/  IADD3 R9, PT, PT, R16, R0, RZ ;  /* 0x0000000010097210 */ /* 0x000fe40007ffe0ff */
[----:B------:R-:W-:-:S04]  /*2400*/  LEA.HI R2, R2, 0x1, RZ, 0x17 ;  /* 0x0000000102027811 */ /* 0x000fc800078fb8ff */
[----:B------:R-:W-:-:S04]  /*2410*/  LOP3.LUT R2, R2, 0x3, RZ, 0xc0, !PT ;  /* 0x0000000302027812 */ /* 0x000fc800078ec0ff */
[----:B------:R-:W-:-:S07]  /*2420*/  IADD3 R2, PT, PT, -R2, RZ, RZ ;  /* 0x000000ff02027210 */ /* 0x000fce0007ffe1ff */
.L_x_202:
[----:B------:R-:W-:-:S06]  /*2430*/  IMAD.WIDE.U32 R6, R9, 0x4, R4 ;  /* 0x0000000409067825 */ /* 0x000fcc00078e0004 */
[----:B------:R-:W2:Y:S01]  /*2440*/  LDG.E R6, desc[UR6][R6.64] ;  /* 0x0000000606067981 */ /* 0x000ea2000c1e1900 */
[----:B------:R-:W-:Y:S02]  /*2450*/  IADD3 R2, PT, PT, R2, 0x1, RZ ;  /* 0x0000000102027810 */ /* 0x000fe40007ffe0ff */
[----:B------:R-:W-:Y:S02]  /*2460*/  IADD3 R9, PT, PT, R9, 0x200, RZ ;  /* 0x0000020009097810 */ /* 0x000fe40007ffe0ff */
[----:B------:R-:W-:Y:S01]  /*2470*/  ISETP.NE.AND P0, PT, R2, RZ, PT ;  /* 0x000000ff0200720c */ /* 0x000fe20003f05270 */
[----:B--2---:R-:W-:-:S12]  /*2480*/  FADD R23, R6, R23 ;  /* 0x0000001706177221 */ /* 0x004fd80000000000 */
[----:B------:R-:W-:Y:S05]  /*2490*/  @P0 BRA `(.L_x_202) ;  /* 0xfffffffc00e40947 */ /* 0x000fea000383ffff */
.L_x_193:
[----:B------:R-:W-:Y:S05]  /*24a0*/  BSYNC.RECONVERGENT B1 ;  /* 0x0000000000017941 */ /* 0x000fea0003800200 */
.L_x_190:
        /* <DEDUP_REMOVED lines=33> */
[----:B------:R-:W1:Y:S04]  /*26c0*/  LDS.128 R8, [UR4+0x20] ;  /* 0x00002004ff087984 */ /* 0x000e680008000c00 */
[----:B--2---:R-:W2:Y:S04]  /*26d0*/  LDS.128 R4, [UR4+0x30] ;  /* 0x00003004ff047984 */ /* 0x004ea80008000c00 */
        /* <DEDUP_REMOVED lines=16> */
.L_x_189:
[----:B------:R-:W-:Y:S05]  /*27e0*/  BSYNC.RECONVERGENT B0 ;  /* 0x0000000000007941 */ /* 0x000fea0003800200 */
.L_x_173:
[----:B------:R-:W-:Y:S05]  /*27f0*/  @P0 EXIT ;  /* 0x000000000000094d */ /* 0x000fea0003800000 */
[----:B012---:R-:W0:Y:S02]  /*2800*/  LDC.64 R4, c[0x0][0x388] ;  /* 0x0000e200ff047b82 */ /* 0x007e240000000a00 */
[----:B0-----:R-:W-:-:S05]  /*2810*/  IMAD.WIDE.U32 R2, R3, 0x4, R4 ;  /* 0x0000000403027825 */ /* 0x001fca00078e0004 */
[----:B------:R-:W-:Y:S01]  /*2820*/  STG.E desc[UR6][R2.64], R20 ;  /* 0x0000001402007986 */ /* 0x000fe2000c101906 */
[----:B------:R-:W-:Y:S05]  /*2830*/  EXIT ;  /* 0x000000000000794d */ /* 0x000fea0003800000 */
.L_x_203:
        /* <DEDUP_REMOVED lines=12> */
.L_x_284:


//--------------------- .text._ZN3cub18CUB_300001_SM_10006detail6reduce28DeviceReduceSingleTileKernelINS2_10policy_hubIfjN4cuda3std3__44plusIfEEE10Policy1000EN6thrust24THRUST_300001_SM_1000_NS6detail15normal_iteratorINSD_10device_ptrIfEEEEPfjS9_ffNS7_10__identityEEEvT0_T1_T2_T3_T4_T6_ --------------------------
	.section	.text._ZN3cub18CUB_300001_SM_10006detail6reduce28DeviceReduceSingleTileKernelINS2_10policy_hubIfjN4cuda3std3__44plusIfEEE10Policy1000EN6thrust24THRUST_300001_SM_1000_NS6detail15normal_iteratorINSD_10device_ptrIfEEEEPfjS9_ffNS7_10__identityEEEvT0_T1_T2_T3_T4_T6_,"ax",@progbits
	.align	128
        .global         _ZN3cub18CUB_300001_SM_10006detail6reduce28DeviceReduceSingleTileKernelINS2_10policy_hubIfjN4cuda3std3__44plusIfEEE10Policy1000EN6thrust24THRUST_300001_SM_1000_NS6detail15normal_iteratorINSD_10device_ptrIfEEEEPfjS9_ffNS7_10__identityEEEvT0_T1_T2_T3_T4_T6_
        .type           _ZN3cub18CUB_300001_SM_10006detail6reduce28DeviceReduceSingleTileKernelINS2_10policy_hubIfjN4cuda3std3__44plusIfEEE10Policy1000EN6thrust24THRUST_300001_SM_1000_NS6detail15normal_iteratorINSD_10device_ptrIfEEEEPfjS9_ffNS7_10__identityEEEvT0_T1_T2_T3_T4_T6_,@function
        .size           _ZN3cub18CUB_300001_SM_10006detail6reduce28DeviceReduceSingleTileKernelINS2_10policy_hubIfjN4cuda3std3__44plusIfEEE10Policy1000EN6thrust24THRUST_300001_SM_1000_NS6detail15normal_iteratorINSD_10device_ptrIfEEEEPfjS9_ffNS7_10__identityEEEvT0_T1_T2_T3_T4_T6_,(.L_x_285 - _ZN3cub18CUB_300001_SM_10006detail6reduce28DeviceReduceSingleTileKernelINS2_10policy_hubIfjN4cuda3std3__44plusIfEEE10Policy1000EN6thrust24THRUST_300001_SM_1000_NS6detail15normal_iteratorINSD_10device_ptrIfEEEEPfjS9_ffNS7_10__identityEEEvT0_T1_T2_T3_T4_T6_)
        .other          _ZN3cub18CUB_300001_SM_10006detail6reduce28DeviceReduceSingleTileKernelINS2_10policy_hubIfjN4cuda3std3__44plusIfEEE10Policy1000EN6thrust24THRUST_300001_SM_1000_NS6detail15normal_iteratorINSD_10device_ptrIfEEEEPfjS9_ffNS7_10__identityEEEvT0_T1_T2_T3_T4_T6_,@"STO_CUDA_ENTRY STV_DEFAULT"
_ZN3cub18CUB_300001_SM_10006detail6reduce28DeviceReduceSingleTileKernelINS2_10policy_hubIfjN4cuda3std3__44plusIfEEE10Policy1000EN6thrust24THRUST_300001_SM_1000_NS6detail15normal_iteratorINSD_10device_ptrIfEEEEPfjS9_ffNS7_10__identityEEEvT0_T1_T2_T3_T4_T6_:
.text._ZN3cub18CUB_300001_SM_10006detail6reduce28DeviceReduceSingleTileKernelINS2_10policy_hubIfjN4cuda3std3__44plusIfEEE10Policy1000EN6thrust24THRUST_300001_SM_1000_NS6detail15normal_iteratorINSD_10device_ptrIfEEEEPfjS9_ffNS7_10__identityEEEvT0_T1_T2_T3_T4_T6_:
        /* <DEDUP_REMOVED lines=13> */
.L_x_204:
[----:B------:R-:W-:Y:S01]  /*00d0*/  ISETP.GT.U32.AND P0, PT, R4, 0x1fff, PT ;  /* 0x00001fff0400780c */ /* 0x000fe20003f04070 */
[----:B------:R-:W-:-:S12]  /*00e0*/  BSSY.RECONVERGENT B0, `(.L_x_205) ;  /* 0x000022c000007945 */ /* 0x000fd80003800200 */
[----:B------:R-:W-:Y:S05]  /*00f0*/  @P0 BRA `(.L_x_206) ;  /* 0x0000001000000947 */ /* 0x000fea0003800000 */
[----:B------:R-:W0:Y:S01]  /*0100*/  S2R R5, SR_TID.X ;  /* 0x0000000000057919 */ /* 0x000e220000002100 */
[----:B------:R-:W-:Y:S01]  /*0110*/  BSSY.RECONVERGENT B1, `(.L_x_207) ;  /* 0x0000009000017945 */ /* 0x000fe20003800200 */
[----:B------:R-:W-:Y:S01]  /*0120*/  HFMA2 R0, -RZ, RZ, 0, 0 ;  /* 0x00000000ff007431 */ /* 0x000fe200000001ff */
[----:B0-----:R-:W-:Y:S02]  /*0130*/  ISETP.GE.U32.AND P0, PT, R5, R4, PT ;  /* 0x000000040500720c */ /* 0x001fe40003f06070 */
[----:B------:R-:W-:-:S11]  /*0140*/  MOV R7, R5 ;  /* 0x0000000500077202 */ /* 0x000fd60000000f00 */
[----:B------:R-:W-:Y:S05]  /*0150*/  @P0 BRA `(.L_x_208) ;  /* 0x0000000000100947 */ /* 0x000fea0003800000 */
[----:B------:R-:W0:Y:S02]  /*0160*/  LDC.64 R2, c[0x0][0x380] ;  /* 0x0000e000ff027b82 */ /* 0x000e240000000a00 */
[----:B0-----:R-:W-:-:S05]  /*0170*/  IMAD.WIDE.U32 R2, R5, 0x4, R2 ;  /* 0x0000000405027825 */ /* 0x001fca00078e0002 */
[----:B------:R0:W5:Y:S01]  /*0180*/  LDG.E R0, desc[UR6][R2.64] ;  /* 0x0000000602007981 */ /* 0x000162000c1e1900 */
[----:B------:R-:W-:-:S07]  /*0190*/  IADD3 R7, PT, PT, R5, 0x200, RZ ;  /* 0x0000020005077810 */ /* 0x000fce0007ffe0ff */
.L_x_208:
[----:B------:R-:W-:Y:S05]  /*01a0*/  BSYNC.RECONVERGENT B1 ;  /* 0x0000000000017941 */ /* 0x000fea0003800200 */
.L_x_207:
[----:B------:R-:W-:Y:S01]  /*01b0*/  ISETP.GE.U32.AND P0, PT, R7, R4, PT ;  /* 0x000000040700720c */ /* 0x000fe20003f06070 */
[----:B------:R-:W-:-:S12]  /*01c0*/  BSSY.RECONVERGENT B1, `(.L_x_209) ;  /* 0x0000070000017945 */ /* 0x000fd80003800200 */
[----:B------:R-:W-:Y:S05]  /*01d0*/  @P0 BRA `(.L_x_210) ;  /* 0x0000000400b80947 */ /* 0x000fea0003800000 */
[----:B0-----:R-:W-:Y:S01]  /*01e0*/  LOP3.LUT R3, RZ, R7, RZ, 0x33, !PT ;  /* 0x00000007ff037212 */ /* 0x001fe200078e33ff */
[----:B------:R-:W-:Y:S03]  /*01f0*/  BSSY.RECONVERGENT B2, `(.L_x_211) ;  /* 0x0000033000027945 */ /* 0x000fe60003800200 */
[----:B------:R-:W-:-:S04]  /*0200*/  IADD3 R3, PT, PT, R3, R4, RZ ;  /* 0x0000000403037210 */ /* 0x000fc80007ffe0ff */
        /* <DEDUP_REMOVED lines=9> */
[----:B------:R-:W-:-:S04]  /*02a0*/  IADD3 R2, P0, PT, R2, 0x4000, RZ ;  /* 0x0000400002027810 */ /* 0x000fc80007f1e0ff */
[----:B------:R-:W-:-:S09]  /*02b0*/  IADD3.X R3, PT, PT, RZ, R3, RZ, P0, !PT ;  /* 0x00000003ff037210 */ /* 0x000fd200007fe4ff */
.L_x_213:
        /* <DEDUP_REMOVED lines=19> */
[----:B0-----:R-:W-:-:S04]  /*03f0*/  IADD3 R2, P2, PT, R2, 0x8000, RZ ;  /* 0x0000800002027810 */ /* 0x001fc80007f5e0ff */
[----:B------:R-:W-:Y:S01]  /*0400*/  IADD3.X R3, PT, PT, RZ, R3, RZ, P2, !PT ;  /* 0x00000003ff037210 */ /* 0x000fe200017fe4ff */
        /* <DEDUP_REMOVED lines=17> */
.L_x_212:
[----:B------:R-:W-:Y:S05]  /*0520*/  BSYNC.RECONVERGENT B2 ;  /* 0x0000000000027941 */ /* 0x000fea0003800200 */
.L_x_211:
[----:B------:R-:W-:Y:S05]  /*0530*/  @!P1 BRA `(.L_x_210) ;  /* 0x0000000000e09947 */ /* 0x000fea0003800000 */
[----:B------:R-:W-:Y:S01]  /*0540*/  ISETP.GE.U32.AND P0, PT, R22, 0x8, PT ;  /* 0x000000081600780c */ /* 0x000fe20003f06070 */
[----:B------:R-:W-:Y:S01]  /*0550*/  BSSY.RECONVERGENT B2, `(.L_x_214) ;  /* 0x0000017000027945 */ /* 0x000fe20003800200 */
[----:B------:R-:W-:-:S04]  /*0560*/  LOP3.LUT R10, R6, 0x7, RZ, 0xc0, !PT ;  /* 0x00000007060a7812 */ /* 0x000fc800078ec0ff */
[----:B------:R-:W-:-:S07]  /*0570*/  ISETP.NE.AND P1, PT, R10, RZ, PT ;  /* 0x000000ff0a00720c */ /* 0x000fce0003f25270 */
[----:B------:R-:W-:Y:S06]  /*0580*/  @!P0 BRA `(.L_x_215) ;  /* 0x00000000004c8947 */ /* 0x000fec0003800000 */
[----:B------:R-:W0:Y:S02]  /*0590*/  LDC.64 R2, c[0x0][0x380] ;  /* 0x0000e000ff027b82 */ /* 0x000e240000000a00 */
[----:B0-----:R-:W-:-:S05]  /*05a0*/  IMAD.WIDE.U32 R2, R7, 0x4, R2 ;  /* 0x0000000407027825 */ /* 0x001fca00078e0002 */
        /* <DEDUP_REMOVED lines=17> */
.L_x_215:
[----:B------:R-:W-:Y:S05]  /*06c0*/  BSYNC.RECONVERGENT B2 ;  /* 0x0000000000027941 */ /* 0x000fea0003800200 */
.L_x_214:
        /* <DEDUP_REMOVED lines=17> */
.L_x_217:
[----:B------:R-:W-:Y:S05]  /*07e0*/  BSYNC.RECONVERGENT B2 ;  /* 0x0000000000027941 */ /* 0x000fea0003800200 */
.L_x_216:
[----:B------:R-:W-:Y:S05]  /*07f0*/  @!P1 BRA `(.L_x_210) ;  /* 0x0000000000309947 */ /* 0x000fea0003800000 */
[----:B------:R-:W0:Y:S01]  /*0800*/  LDC.64 R2, c[0x0][0x380] ;  /* 0x0000e000ff027b82 */ /* 0x000e220000000a00 */
[----:B------:R-:W-:Y:S01]  /*0810*/  IADD3 R6, PT, PT, -R6, RZ, RZ ;  /* 0x000000ff06067210 */ /* 0x000fe20007ffe1ff */
[----:B0-----:R-:W-:-:S05]  /*0820*/  IMAD.WIDE.U32 R2, R7, 0x4, R2 ;  /* 0x0000000407027825 */ /* 0x001fca00078e0002 */
[----:B------:R-:W-:-:S07]  /*0830*/  MOV R7, R3 ;  /* 0x0000000300077202 */ /* 0x000fce0000000f00 */
.L_x_218:
[----:B------:R-:W-:-:S06]  /*0840*/  MOV R3, R7 ;  /* 0x0000000700037202 */ /* 0x000fcc0000000f00 */
[----:B------:R0:W2:Y:S01]  /*0850*/  LDG.E R3, desc[UR6][R2.64] ;  /* 0x0000000602037981 */ /* 0x0000a2000c1e1900 */
[----:B------:R-:W-:-:S04]  /*0860*/  IADD3 R6, PT, PT, R6, 0x1, RZ ;  /* 0x0000000106067810 */ /* 0x000fc80007ffe0ff */
[----:B------:R-:W-:Y:S02]  /*0870*/  ISETP.NE.AND P0, PT, R6, RZ, PT ;  /* 0x000000ff0600720c */ /* 0x000fe40003f05270 */
[----:B0-----:R-:W-:-:S04]  /*0880*/  IADD3 R2, P1, PT, R2, 0x800, RZ ;  /* 0x0000080002027810 */ /* 0x001fc80007f3e0ff */
[----:B------:R-:W-:Y:S01]  /*0890*/  IADD3.X R7, PT, PT, RZ, R7, RZ, P1, !PT ;  /* 0x00000007ff077210 */ /* 0x000fe20000ffe4ff */
[----:B--2--5:R-:W-:-:S06]  /*08a0*/  FADD R0, R3, R0 ;  /* 0x0000000003007221 */ /* 0x024fcc0000000000 */
[----:B------:R-:W-:Y:S05]  /*08b0*/  @P0 BRA `(.L_x_218) ;  /* 0xfffffffc00e00947 */ /* 0x000fea000383ffff */
.L_x_210:
[----:B------:R-:W-:Y:S05]  /*08c0*/  BSYNC.RECONVERGENT B1 ;  /* 0x0000000000017941 */ /* 0x000fea0003800200 */
.L_x_209:
[----:B------:R-:W-:Y:S02]  /*08d0*/  ISETP.GE.U32.AND P0, PT, R4, 0x200, PT ;  /* 0x000002000400780c */ /* 0x000fe40003f06070 */
        /* <DEDUP_REMOVED lines=36> */
[----:B------:R-:W3:Y:S04]  /*0b20*/  LDS.128 R8, [UR4+0x30] ;  /* 0x00003004ff087984 */ /* 0x000ee80008000c00 */
[----:B------:R-:W4:Y:S01]  /*0b30*/  LDS.128 R16, [UR4+0x40] ;  /* 0x00004004ff107984 */ /* 0x000f220008000c00 */
[----:B0-----:R-:W-:-:S04]  /*0b40*/  FADD R5, R0, R5 ;  /* 0x0000000500057221 */ /* 0x001fc80000000000 */
        /* <DEDUP_REMOVED lines=9> */
[----:B------:R-:W-:-:S04]  /*0be0*/  FADD R11, R10, R11 ;  /* 0x0000000b0a0b7221 */ /* 0x000fc80000000000 */
[----:B----4-:R-:W-:-:S04]  /*0bf0*/  FADD R16, R11, R16 ;  /* 0x000000100b107221 */ /* 0x010fc80000000000 */
[----:B------:R-:W-:-:S04]  /*0c00*/  FADD R17, R16, R17 ;  /* 0x0000001110117221 */ /* 0x000fc80000000000 */
[----:B------:R-:W-:-:S04]  /*0c10*/  FADD R18, R17, R18 ;  /* 0x0000001211127221 */ /* 0x000fc80000000000 */
[----:B------:R-:W-:Y:S01]  /*0c20*/  FADD R0, R18, R19 ;  /* 0x0000001312007221 */ /* 0x000fe20000000000 */
[----:B------:R-:W-:Y:S06]  /*0c30*/  BRA `(.L_x_220) ;  /* 0x0000001400d87947 */ /* 0x000fec0003800000 */
.L_x_219:
[----:B------:R-:W1:Y:S01]  /*0c40*/  S2R R6, SR_LANEID ;  /* 0x0000000000067919 */ /* 0x000e620000000000 */
[----:B------:R-:W-:-:S04]  /*0c50*/  LOP3.LUT R0, R5, 0x3e0, RZ, 0xc0, !PT ;  /* 0x000003e005007812 */ /* 0x000fc800078ec0ff */
[----:B0-----:R-:W-:Y:S02]  /*0c60*/  IADD3 R3, PT, PT, R0, 0x20, RZ ;  /* 0x0000002000037810 */ /* 0x001fe40007ffe0ff */
[----:B------:R-:W-:Y:S02]  /*0c70*/  LOP3.LUT R7, RZ, R0, RZ, 0x33, !PT ;  /* 0x00000000ff077212 */ /* 0x000fe400078e33ff */
[-C--:B------:R-:W-:Y:S02]  /*0c80*/  ISETP.GT.U32.AND P0, PT, R3, R4.reuse, PT ;  /* 0x000000040300720c */ /* 0x080fe40003f04070 */
        /* <DEDUP_REMOVED lines=40> */
[----:B------:R-:W0:Y:S04]  /*0f10*/  LDS.128 R20, [UR4+0x10] ;  /* 0x00001004ff147984 */ /* 0x000e280008000c00 */
        /* <DEDUP_REMOVED lines=30> */
.L_x_206:
[----:B------:R-:W0:Y:S01]  /*1100*/  S2R R0, SR_TID.X ;  /* 0x0000000000007919 */ /* 0x000e220000002100 */
[----:B------:R-:W1:Y:S02]  /*1110*/  LDCU.64 UR4, c[0x0][0x380] ;  /* 0x00007000ff0477ac */ /* 0x000e640008000a00 */
[----:B-1----:R-:W-:Y:S02]  /*1120*/  MOV R12, UR4 ;  /* 0x00000004000c7c02 */ /* 0x002fe40008000f00 */
[----:B------:R-:W-:-:S03]  /*1130*/  MOV R13, UR5 ;  /* 0x00000005000d7c02 */ /* 0x000fc60008000f00 */
        /* <DEDUP_REMOVED lines=17> */
[----:B------:R-:W-:Y:S01]  /*1250*/  UMOV UR4, 0x2000 ;  /* 0x0000200000047882 */ /* 0x000fe20000000000 */
[----:B--2---:R-:W-:Y:S01]  /*1260*/  FADD R20, R20, R21 ;  /* 0x0000001514147221 */ /* 0x004fe20000000000 */
[----:B------:R-:W-:-:S04]  /*1270*/  IADD3 R21, PT, PT, R4, -0x2000, RZ ;  /* 0xffffe00004157810 */ /* 0x000fc80007ffe0ff */
[----:B------:R-:W-:Y:S01]  /*1280*/  ISETP.GE.U32.AND P0, PT, R21, 0x2000, PT ;  /* 0x000020001500780c */ /* 0x000fe20003f06070 */
[----:B---3--:R-:W-:Y:S01]  /*1290*/  FADD R6, R6, R7 ;  /* 0x0000000706067221 */ /* 0x008fe20000000000 */
[----:B----4-:R-:W-:-:S04]  /*12a0*/  FADD R9, R8, R9 ;  /* 0x0000000908097221 */ /* 0x010fc80000000000 */
[----:B------:R-:W-:Y:S01]  /*12b0*/  FADD R6, R6, R9 ;  /* 0x0000000906067221 */ /* 0x000fe20000000000 */
[----:B-----5:R-:W-:Y:S01]  /*12c0*/  FADD R10, R10, R11 ;  /* 0x0000000b0a0a7221 */ /* 0x020fe20000000000 */
[----:B------:R-:W-:-:S04]  /*12d0*/  FADD R15, R14, R15 ;  /* 0x0000000f0e0f7221 */ /* 0x000fc80000000000 */
[----:B------:R-:W-:Y:S01]  /*12e0*/  FADD R15, R10, R15 ;  /* 0x0000000f0a0f7221 */ /* 0x000fe20000000000 */
[----:B------:R-:W-:Y:S01]  /*12f0*/  FADD R16, R16, R17 ;  /* 0x0000001110107221 */ /* 0x000fe20000000000 */
[----:B------:R-:W-:-:S04]  /*1300*/  FADD R19, R18, R19 ;  /* 0x0000001312137221 */ /* 0x000fc80000000000 */
[----:B------:R-:W-:Y:S01]  /*1310*/  FADD R16, R16, R19 ;  /* 0x0000001310107221 */ /* 0x000fe20000000000 */
[----:B------:R-:W-:-:S04]  /*1320*/  FADD R5, R5, R22 ;  /* 0x0000001605057221 */ /* 0x000fc80000000000 */
[----:B------:R-:W-:Y:S01]  /*1330*/  FADD R5, R20, R5 ;  /* 0x0000000514057221 */ /* 0x000fe20000000000 */
[----:B------:R-:W-:-:S03]  /*1340*/  FADD R6, R6, R15 ;  /* 0x0000000f06067221 */ /* 0x000fc60000000000 */
[----:B------:R-:W-:-:S04]  /*1350*/  FADD R5, R16, R5 ;  /* 0x0000000510057221 */ /* 0x000fc80000000000 */
[----:B------:R-:W-:Y:S01]  /*1360*/  FADD R5, R6, R5 ;  /* 0x0000000506057221 */ /* 0x000fe20000000000 */
[----:B------:R-:W-:Y:S06]  /*1370*/  @!P0 BRA `(.L_x_221) ;  /* 0x0000000000ac8947 */ /* 0x000fec0003800000 */
[----:B------:R-:W0:Y:S01]  /*1380*/  LDC R4, c[0x0][0x390] ;  /* 0x0000e400ff047b82 */ /* 0x000e220000000800 */
[----:B------:R-:W-:-:S07]  /*1390*/  UMOV UR4, 0x2000 ;  /* 0x0000200000047882 */ /* 0x000fce0000000000 */
[----:B------:R-:W1:Y:S02]  /*13a0*/  LDC.64 R12, c[0x0][0x380] ;  /* 0x0000e000ff0c7b82 */ /* 0x000e640000000a00 */
.L_x_223:
[----:B------:R-:W-:-:S05]  /*13b0*/  IADD3 R3, PT, PT, R0, UR4, RZ ;  /* 0x0000000400037c10 */ /* 0x000fca000fffe0ff */
        /* <DEDUP_REMOVED lines=17> */
[----:B0-----:R-:W-:-:S04]  /*14d0*/  IADD3 R2, PT, PT, R4, -UR4, RZ ;  /* 0x8000000404027c10 */ /* 0x001fc8000fffe0ff */
        /* <DEDUP_REMOVED lines=18> */
[----:B------:R-:W-:-:S06]  /*1600*/  UIADD3 UR4, UPT, UPT, UR4, 0x2000, URZ ;  /* 0x0000200004047890 */ /* 0x000fcc000fffe0ff */
[----:B------:R-:W-:-:S13]  /*1610*/  ISETP.LT.U32.AND P0, PT, R21, UR4, PT ;  /* 0x0000000415007c0c */ /* 0x000fda000bf01070 */
[----:B------:R-:W-:Y:S05]  /*1620*/  @!P0 BRA `(.L_x_223) ;  /* 0xfffffffc00608947 */ /* 0x000fea000383ffff */
.L_x_221:
[----:B------:R-:W-:Y:S01]  /*1630*/  IADD3 R3, PT, PT, R4, -UR4, RZ ;  /* 0x8000000404037c10 */ /* 0x000fe2000fffe0ff */
[----:B------:R-:W-:Y:S03]  /*1640*/  BSSY.RECONVERGENT B1, `(.L_x_222) ;  /* 0x00000a3000017945 */ /* 0x000fe60003800200 */
[----:B------:R-:W-:-:S04]  /*1650*/  ISETP.GE.AND P0, PT, R0, R3, PT ;  /* 0x000000030000720c */ /* 0x000fc80003f06270 */
[----:B------:R-:W-:-:S13]  /*1660*/  ISETP.LE.U32.OR P0, PT, R4, UR4, P0 ;  /* 0x0000000404007c0c */ /* 0x000fda0008703470 */
[----:B------:R-:W-:Y:S05]  /*1670*/  @P0 BRA `(.L_x_224) ;  /* 0x00000008007c0947 */ /* 0x000fea0003800000 */
[-C--:B------:R-:W-:Y:S01]  /*1680*/  LOP3.LUT R3, RZ, R0.reuse, RZ, 0x33, !PT ;  /* 0x00000000ff037212 */ /* 0x080fe200078e33ff */
[----:B------:R-:W-:Y:S01]  /*1690*/  BSSY.RECONVERGENT B2, `(.L_x_225) ;  /* 0x0000052000027945 */ /* 0x000fe20003800200 */
[----:B------:R-:W-:Y:S02]  /*16a0*/  MOV R6, R0 ;  /* 0x0000000000067202 */ /* 0x000fe40000000f00 */
[----:B------:R-:W-:-:S04]  /*16b0*/  IADD3 R3, PT, PT, R4, -UR4, R3 ;  /* 0x8000000404037c10 */ /* 0x000fc8000fffe003 */
[C---:B------:R-:W-:Y:S02]  /*16c0*/  ISETP.GE.U32.AND P0, PT, R3.reuse, 0x1e00, PT ;  /* 0x00001e000300780c */ /* 0x040fe40003f06070 */
[----:B------:R-:W-:-:S04]  /*16d0*/  LEA.HI R3, R3, 0x1, RZ, 0x17 ;  /* 0x0000000103037811 */ /* 0x000fc800078fb8ff */
[----:B------:R-:W-:-:S07]  /*16e0*/  LOP3.LUT R4, R3, 0xf, RZ, 0xc0, !PT ;  /* 0x0000000f03047812 */ /* 0x000fce00078ec0ff */
[----:B------:R-:W-:Y:S05]  /*16f0*/  @!P0 BRA `(.L_x_226) ;  /* 0x00000004002c8947 */ /* 0x000fea0003800000 */
[----:B------:R-:W-:Y:S01]  /*1700*/  LOP3.LUT R7, R3, 0xfffff0, RZ, 0xc0, !PT ;  /* 0x00fffff003077812 */ /* 0x000fe200078ec0ff */
[----:B------:R-:W-:Y:S01]  /*1710*/  BSSY.RECONVERGENT B3, `(.L_x_227) ;  /* 0x0000048000037945 */ /* 0x000fe20003800200 */
[C---:B------:R-:W-:Y:S02]  /*1720*/  LOP3.LUT R6, R0.reuse, 0x1000, RZ, 0xfc, !PT ;  /* 0x0000100000067812 */ /* 0x040fe400078efcff */
[----:B------:R-:W-:Y:S02]  /*1730*/  IADD3 R2, PT, PT, R0, UR4, RZ ;  /* 0x0000000400027c10 */ /* 0x000fe4000fffe0ff */
[----:B------:R-:W-:-:S07]  /*1740*/  IADD3 R7, PT, PT, -R7, RZ, RZ ;  /* 0x000000ff07077210 */ /* 0x000fce0007ffe1ff */
.L_x_228:
[C---:B------:R-:W-:Y:S01]  /*1750*/  IADD3 R19, PT, PT, R2.reuse, 0x200, RZ ;  /* 0x0000020002137810 */ /* 0x040fe20007ffe0ff */
[C---:B------:R-:W-:Y:S01]  /*1760*/  IMAD.WIDE.U32 R14, R2.reuse, 0x4, R12 ;  /* 0x00000004020e7825 */ /* 0x040fe200078e000c */
[----:B------:R-:W-:-:S03]  /*1770*/  IADD3 R11, PT, PT, R2, 0x400, RZ ;  /* 0x00000400020b7810 */ /* 0x000fc60007ffe0ff */
[--C-:B------:R-:W-:Y:S01]  /*1780*/  IMAD.WIDE.U32 R18, R19, 0x4, R12.reuse ;  /* 0x0000000413127825 */ /* 0x100fe200078e000c */
[----:B------:R0:W2:Y:S01]  /*1790*/  LDG.E R8, desc[UR6][R14.64] ;  /* 0x000000060e087981 */ /* 0x0000a2000c1e1900 */
[C---:B------:R-:W-:Y:S02]  /*17a0*/  IADD3 R21, PT, PT, R2.reuse, 0x600, RZ ;  /* 0x0000060002157810 */ /* 0x040fe40007ffe0ff */
[--C-:B------:R-:W-:Y:S01]  /*17b0*/  IMAD.WIDE.U32 R10, R11, 0x4, R12.reuse ;  /* 0x000000040b0a7825 */ /* 0x100fe200078e000c */
[----:B------:R1:W3:Y:S01]  /*17c0*/  LDG.E R9, desc[UR6][R18.64] ;  /* 0x0000000612097981 */ /* 0x0002e2000c1e1900 */
[C---:B------:R-:W-:Y:S02]  /*17d0*/  IADD3 R17, PT, PT, R2.reuse, 0x800, RZ ;  /* 0x0000080002117810 */ /* 0x040fe40007ffe0ff */
[--C-:B------:R-:W-:Y:S02]  /*17e0*/  IMAD.WIDE.U32 R20, R21, 0x4, R12.reuse ;  /* 0x0000000415147825 */ /* 0x100fe400078e000c */
[----:B------:R4:W5:Y:S01]  /*17f0*/  LDG.E R10, desc[UR6][R10.64] ;  /* 0x000000060a0a7981 */ /* 0x000962000c1e1900 */
[----:B------:R-:W-:Y:S01]  /*1800*/  IADD3 R29, PT, PT, R2, 0xa00, RZ ;  /* 0x00000a00021d7810 */ /* 0x000fe20007ffe0ff */
[----:B------:R-:W-:-:S02]  /*1810*/  IMAD.WIDE.U32 R16, R17, 0x4, R12 ;  /* 0x0000000411107825 */ /* 0x000fc400078e000c */
[----:B------:R4:W5:Y:S01]  /*1820*/  LDG.E R27, desc[UR6][R20.64] ;  /* 0x00000006141b7981 */ /* 0x000962000c1e1900 */
[C---:B------:R-:W-:Y:S01]  /*1830*/  IADD3 R23, PT, PT, R2.reuse, 0xc00, RZ ;  /* 0x00000c0002177810 */ /* 0x040fe20007ffe0ff */
[--C-:B------:R-:W-:Y:S02]  /*1840*/  IMAD.WIDE.U32 R28, R29, 0x4, R12.reuse ;  /* 0x000000041d1c7825 */ /* 0x100fe400078e000c */
[----:B------:R-:W5:Y:S01]  /*1850*/  LDG.E R26, desc[UR6][R16.64] ;  /* 0x00000006101a7981 */ /* 0x000f62000c1e1900 */
[C---:B------:R-:W-:Y:S01]  /*1860*/  IADD3 R22, PT, PT, R2.reuse, 0xe00, RZ ;  /* 0x00000e0002167810 */ /* 0x040fe20007ffe0ff */
[--C-:B0-----:R-:W-:Y:S02]  /*1870*/  IMAD.WIDE.U32 R14, R23, 0x4, R12.reuse ;  /* 0x00000004170e7825 */ /* 0x101fe400078e000c */
[----:B------:R0:W5:Y:S01]  /*1880*/  LDG.E R25, desc[UR6][R28.64] ;  /* 0x000000061c197981 */ /* 0x000162000c1e1900 */
[----:B------:R-:W-:Y:S01]  /*1890*/  IADD3 R23, PT, PT, R2, 0x1000, RZ ;  /* 0x0000100002177810 */ /* 0x000fe20007ffe0ff */
[----:B-1----:R-:W-:-:S02]  /*18a0*/  IMAD.WIDE.U32 R18, R22, 0x4, R12 ;  /* 0x0000000416127825 */ /* 0x002fc400078e000c */
[----:B------:R1:W5:Y:S01]  /*18b0*/  LDG.E R24, desc[UR6][R14.64] ;  /* 0x000000060e187981 */ /* 0x000362000c1e1900 */
[C---:B----4-:R-:W-:Y:S01]  /*18c0*/  IADD3 R11, PT, PT, R2.reuse, 0x1200, RZ ;  /* 0x00001200020b7810 */ /* 0x050fe20007ffe0ff */
[--C-:B------:R-:W-:Y:S02]  /*18d0*/  IMAD.WIDE.U32 R20, R23, 0x4, R12.reuse ;  /* 0x0000000417147825 */ /* 0x100fe400078e000c */
[----:B------:R4:W5:Y:S01]  /*18e0*/  LDG.E R23, desc[UR6][R18.64] ;  /* 0x0000000612177981 */ /* 0x000962000c1e1900 */
[C---:B0-----:R-:W-:Y:S01]  /*18f0*/  IADD3 R29, PT, PT, R2.reuse, 0x1400, RZ ;  /* 0x00001400021d7810 */ /* 0x041fe20007ffe0ff */
[--C-:B------:R-:W-:Y:S02]  /*1900*/  IMAD.WIDE.U32 R16, R11, 0x4, R12.reuse ;  /* 0x000000040b107825 */ /* 0x100fe400078e000c */
[----:B------:R-:W5:Y:S01]  /*1910*/  LDG.E R22, desc[UR6][R20.64] ;  /* 0x0000000614167981 */ /* 0x000f62000c1e1900 */
[----:B-1----:R-:W-:Y:S01]  /*1920*/  IADD3 R15, PT, PT, R2, 0x1600, RZ ;  /* 0x00001600020f7810 */ /* 0x002fe20007ffe0ff */
[----:B------:R-:W-:-:S02]  /*1930*/  IMAD.WIDE.U32 R28, R29, 0x4, R12 ;  /* 0x000000041d1c7825 */ /* 0x000fc400078e000c */
[----:B------:R0:W5:Y:S01]  /*1940*/  LDG.E R11, desc[UR6][R16.64] ;  /* 0x00000006100b7981 */ /* 0x000162000c1e1900 */
[C---:B----4-:R-:W-:Y:S01]  /*1950*/  IADD3 R19, PT, PT, R2.reuse, 0x1800, RZ ;  /* 0x0000180002137810 */ /* 0x050fe20007ffe0ff */
[--C-:B------:R-:W-:Y:S02]  /*1960*/  IMAD.WIDE.U32 R14, R15, 0x4, R12.reuse ;  /* 0x000000040f0e7825 */ /* 0x100fe400078e000c */
[----:B------:R-:W4:Y:S02]  /*1970*/  LDG.E R28, desc[UR6][R28.64] ;  /* 0x000000061c1c7981 */ /* 0x000f24000c1e1900 */
[----:B------:R-:W-:Y:S01]  /*1980*/  IMAD.WIDE.U32 R18, R19, 0x4, R12 ;  /* 0x0000000413127825 */ /* 0x000fe200078e000c */
[C---:B0-----:R-:W-:Y:S02]  /*1990*/  IADD3 R17, PT, PT, R2.reuse, 0x1a00, RZ ;  /* 0x00001a0002117810 */ /* 0x041fe40007ffe0ff */
[----:B------:R-:W-:-:S03]  /*19a0*/  IADD3 R21, PT, PT, R2, 0x1c00, RZ ;  /* 0x00001c0002157810 */ /* 0x000fc60007ffe0ff */
[----:B------:R-:W4:Y:S04]  /*19b0*/  LDG.E R18, desc[UR6][R18.64] ;  /* 0x0000000612127981 */ /* 0x000f28000c1e1900 */
[----:B------:R0:W4:Y:S01]  /*19c0*/  LDG.E R29, desc[UR6][R14.64] ;  /* 0x000000060e1d7981 */ /* 0x000122000c1e1900 */
[----:B------:R-:W-:Y:S01]  /*19d0*/  IADD3 R20, PT, PT, R2, 0x1e00, RZ ;  /* 0x00001e0002147810 */ /* 0x000fe20007ffe0ff */
[----:B0-----:R-:W-:-:S04]  /*19e0*/  IMAD.WIDE.U32 R14, R17, 0x4, R12 ;  /* 0x00000004110e7825 */ /* 0x001fc800078e000c */
[--C-:B------:R-:W-:Y:S02]  /*19f0*/  IMAD.WIDE.U32 R16, R21, 0x4, R12.reuse ;  /* 0x0000000415107825 */ /* 0x100fe400078e000c */
[----:B------:R-:W4:Y:S02]  /*1a00*/  LDG.E R14, desc[UR6][R14.64] ;  /* 0x000000060e0e7981 */ /* 0x000f24000c1e1900 */
[----:B------:R-:W-:Y:S02]  /*1a10*/  IMAD.WIDE.U32 R20, R20, 0x4, R12 ;  /* 0x0000000414147825 */ /* 0x000fe400078e000c */
[----:B------:R-:W4:Y:S04]  /*1a20*/  LDG.E R16, desc[UR6][R16.64] ;  /* 0x0000000610107981 */ /* 0x000f28000c1e1900 */
[----:B------:R-:W4:Y:S01]  /*1a30*/  LDG.E R20, desc[UR6][R20.64] ;  /* 0x0000000614147981 */ /* 0x000f22000c1e1900 */
[----:B------:R-:W-:-:S04]  /*1a40*/  IADD3 R7, PT, PT, R7, 0x10, RZ ;  /* 0x0000001007077810 */ /* 0x000fc80007ffe0ff */
[----:B------:R-:W-:Y:S02]  /*1a50*/  ISETP.NE.AND P0, PT, R7, RZ, PT ;  /* 0x000000ff0700720c */ /* 0x000fe40003f05270 */
[----:B------:R-:W-:Y:S02]  /*1a60*/  IADD3 R6, PT, PT, R6, 0x2000, RZ ;  /* 0x0000200006067810 */ /* 0x000fe40007ffe0ff */
[----:B------:R-:W-:Y:S01]  /*1a70*/  IADD3 R2, PT, PT, R2, 0x2000, RZ ;  /* 0x0000200002027810 */ /* 0x000fe20007ffe0ff */
[----:B--2---:R-:W-:-:S04]  /*1a80*/  FADD R8, R8, R5 ;  /* 0x0000000508087221 */ /* 0x004fc80000000000 */
[----:B---3--:R-:W-:-:S04]  /*1a90*/  FADD R9, R8, R9 ;  /* 0x0000000908097221 */ /* 0x008fc80000000000 */
        /* <DEDUP_REMOVED lines=8> */
[----:B----4-:R-:W-:-:S04]  /*1b20*/  FADD R28, R11, R28 ;  /* 0x0000001c0b1c7221 */ /* 0x010fc80000000000 */
[----:B------:R-:W-:-:S04]  /*1b30*/  FADD R29, R28, R29 ;  /* 0x0000001d1c1d7221 */ /* 0x000fc80000000000 */
[----:B------:R-:W-:-:S04]  /*1b40*/  FADD R29, R29, R18 ;  /* 0x000000121d1d7221 */ /* 0x000fc80000000000 */
[----:B------:R-:W-:-:S04]  /*1b50*/  FADD R29, R29, R14 ;  /* 0x0000000e1d1d7221 */ /* 0x000fc80000000000 */
[----:B------:R-:W-:-:S04]  /*1b60*/  FADD R29, R29, R16 ;  /* 0x000000101d1d7221 */ /* 0x000fc80000000000 */
[----:B------:R-:W-:Y:S01]  /*1b70*/  FADD R5, R29, R20 ;  /* 0x000000141d057221 */ /* 0x000fe20000000000 */
[----:B------:R-:W-:Y:S06]  /*1b80*/  @P0 BRA `(.L_x_228) ;  /* 0xfffffff800f00947 */ /* 0x000fec000383ffff */
[----:B------:R-:W-:Y:S05]  /*1b90*/  BSYNC.RECONVERGENT B3 ;  /* 0x0000000000037941 */ /* 0x000fea0003800200 */
.L_x_227:
[----:B------:R-:W-:-:S07]  /*1ba0*/  IADD3 R6, PT, PT, R6, -0x1000, RZ ;  /* 0xfffff00006067810 */ /* 0x000fce0007ffe0ff */
.L_x_226:
[----:B------:R-:W-:Y:S05]  /*1bb0*/  BSYNC.RECONVERGENT B2 ;  /* 0x0000000000027941 */ /* 0x000fea0003800200 */
.L_x_225:
[----:B------:R-:W-:-:S13]  /*1bc0*/  ISETP.NE.AND P0, PT, R4, RZ, PT ;  /* 0x000000ff0400720c */ /* 0x000fda0003f05270 */
[----:B------:R-:W-:Y:S05]  /*1bd0*/  @!P0 BRA `(.L_x_224) ;  /* 0x0000000400248947 */ /* 0x000fea0003800000 */
[----:B------:R-:W-:Y:S01]  /*1be0*/  ISETP.GE.U32.AND P0, PT, R4, 0x8, PT ;  /* 0x000000080400780c */ /* 0x000fe20003f06070 */
[----:B------:R-:W-:Y:S01]  /*1bf0*/  BSSY.RECONVERGENT B2, `(.L_x_229) ;  /* 0x0000025000027945 */ /* 0x000fe20003800200 */
[----:B------:R-:W-:-:S04]  /*1c00*/  LOP3.LUT R22, R3, 0x7, RZ, 0xc0, !PT ;  /* 0x0000000703167812 */ /* 0x000fc800078ec0ff */
[----:B------:R-:W-:-:S07]  /*1c10*/  ISETP.NE.AND P1, PT, R22, RZ, PT ;  /* 0x000000ff1600720c */ /* 0x000fce0003f25270 */
[----:B------:R-:W-:Y:S06]  /*1c20*/  @!P0 BRA `(.L_x_230) ;  /* 0x0000000000848947 */ /* 0x000fec0003800000 */
[----:B------:R-:W-:-:S04]  /*1c30*/  IADD3 R7, PT, PT, R6, UR4, RZ ;  /* 0x0000000406077c10 */ /* 0x000fc8000fffe0ff */
        /* <DEDUP_REMOVED lines=32> */
.L_x_230:
[----:B------:R-:W-:Y:S05]  /*1e40*/  BSYNC.RECONVERGENT B2 ;  /* 0x0000000000027941 */ /* 0x000fea0003800200 */
.L_x_229:
        /* <DEDUP_REMOVED lines=23> */
.L_x_232:
[----:B------:R-:W-:Y:S05]  /*1fc0*/  BSYNC.RECONVERGENT B2 ;  /* 0x0000000000027941 */ /* 0x000fea0003800200 */
.L_x_231:
[----:B------:R-:W-:Y:S05]  /*1fd0*/  @!P1 BRA `(.L_x_224) ;  /* 0x0000000000249947 */ /* 0x000fea0003800000 */
[----:B------:R-:W-:Y:S02]  /*1fe0*/  IADD3 R7, PT, PT, R6, UR4, RZ ;  /* 0x0000000406077c10 */ /* 0x000fe4000fffe0ff */
[----:B------:R-:W-:-:S07]  /*1ff0*/  IADD3 R4, PT, PT, -R4, RZ, RZ ;  /* 0x000000ff04047210 */ /* 0x000fce0007ffe1ff */
.L_x_233:
[----:B------:R-:W-:-:S06]  /*2000*/  IMAD.WIDE.U32 R2, R7, 0x4, R12 ;  /* 0x0000000407027825 */ /* 0x000fcc00078e000c */
[----:B------:R-:W2:Y:S01]  /*2010*/  LDG.E R2, desc[UR6][R2.64] ;  /* 0x0000000602027981 */ /* 0x000ea2000c1e1900 */
[----:B------:R-:W-:Y:S02]  /*2020*/  IADD3 R4, PT, PT, R4, 0x1, RZ ;  /* 0x0000000104047810 */ /* 0x000fe40007ffe0ff */
[----:B------:R-:W-:Y:S02]  /*2030*/  IADD3 R7, PT, PT, R7, 0x200, RZ ;  /* 0x0000020007077810 */ /* 0x000fe40007ffe0ff */
[----:B------:R-:W-:Y:S01]  /*2040*/  ISETP.NE.AND P0, PT, R4, RZ, PT ;  /* 0x000000ff0400720c */ /* 0x000fe20003f05270 */
[----:B--2---:R-:W-:-:S12]  /*2050*/  FADD R5, R2, R5 ;  /* 0x0000000502057221 */ /* 0x004fd80000000000 */
[----:B------:R-:W-:Y:S05]  /*2060*/  @P0 BRA `(.L_x_233) ;  /* 0xfffffffc00e40947 */ /* 0x000fea000383ffff */
.L_x_224:
[----:B------:R-:W-:Y:S05]  /*2070*/  BSYNC.RECONVERGENT B1 ;  /* 0x0000000000017941 */ /* 0x000fea0003800200 */
.L_x_222:
        /* <DEDUP_REMOVED lines=33> */
[----:B------:R-:W3:Y:S04]  /*2290*/  LDS.128 R8, [UR4+0x30] ;  /* 0x00003004ff087984 */ /* 0x000ee80008000c00 */
[----:B------:R-:W4:Y:S01]  /*22a0*/  LDS.128 R16, [UR4+0x40] ;  /* 0x00004004ff107984 */ /* 0x000f220008000c00 */
[----:B0-----:R-:W-:-:S04]  /*22b0*/  FADD R5, R0, R5 ;  /* 0x0000000500057221 */ /* 0x001fc80000000000 */
        /* <DEDUP_REMOVED lines=13> */
[----:B------:R-:W-:-:S07]  /*2390*/  FADD R0, R18, R19 ;  /* 0x0000001312007221 */ /* 0x000fce0000000000 */
.L_x_220:
[----:B------:R-:W-:Y:S05]  /*23a0*/  BSYNC.RECONVERGENT B0 ;  /* 0x0000000000007941 */ /* 0x000fea0003800200 */
.L_x_205:
[----:B------:R-:W-:Y:S05]  /*23b0*/  @P0 EXIT ;  /* 0x000000000000094d */ /* 0x000fea0003800000 */
[----:B012---:R-:W0:Y:S01]  /*23c0*/  LDC.64 R2, c[0x0][0x388] ;  /* 0x0000e200ff027b82 */ /* 0x007e220000000a00 */
[----:B------:R-:W1:Y:S02]  /*23d0*/  LDCU UR4, c[0x0][0x398] ;  /* 0x00007300ff0477ac */ /* 0x000e640008000800 */
[----:B-1----:R-:W-:-:S05]  /*23e0*/  FADD R5, R0, UR4 ;  /* 0x0000000400057e21 */ /* 0x002fca0008000000 */
[----:B0-----:R-:W-:Y:S01]  /*23f0*/  STG.E desc[UR6][R2.64], R5 ;  /* 0x0000000502007986 */ /* 0x001fe2000c101906 */
[----:B------:R-:W-:Y:S05]  /*2400*/  EXIT ;  /* 0x000000000000794d */ /* 0x000fea0003800000 */
.L_x_234:
        /* <DEDUP_REMOVED lines=15> */
.L_x_285:


//--------------------- .text._ZN3cub18CUB_300001_SM_10006detail8for_each13static_kernelINS2_12policy_hub_t12policy_500_tEmN6thrust24THRUST_300001_SM_1000_NS8cuda_cub20__uninitialized_fill7functorINS7_10device_ptrIfEEfEEEEvT0_T1_ --------------------------
	.section	.text._ZN3cub18CUB_300001_SM_10006detail8for_each13static_kernelINS2_12policy_hub_t12policy_500_tEmN6thrust24THRUST_300001_SM_1000_NS8cuda_cub20__uninitialized_fill7functorINS7_10device_ptrIfEEfEEEEvT0_T1_,"ax",@progbits
	.align	128
        .global         _ZN3cub18CUB_300001_SM_10006detail8for_each13static_kernelINS2_12policy_hub_t12policy_500_tEmN6thrust24THRUST_300001_SM_1000_NS8cuda_cub20__uninitialized_fill7functorINS7_10device_ptrIfEEfEEEEvT0_T1_
        .type           _ZN3cub18CUB_300001_SM_10006detail8for_each13static_kernelINS2_12policy_hub_t12policy_500_tEmN6thrust24THRUST_300001_SM_1000_NS8cuda_cub20__uninitialized_fill7functorINS7_10device_ptrIfEEfEEEEvT0_T1_,@function
        .size           _ZN3cub18CUB_300001_SM_10006detail8for_each13static_kernelINS2_12policy_hub_t12policy_500_tEmN6thrust24THRUST_300001_SM_1000_NS8cuda_cub20__uninitialized_fill7functorINS7_10device_ptrIfEEfEEEEvT0_T1_,(.L_x_286 - _ZN3cub18CUB_300001_SM_10006detail8for_each13static_kernelINS2_12policy_hub_t12policy_500_tEmN6thrust24THRUST_300001_SM_1000_NS8cuda_cub20__uninitialized_fill7functorINS7_10device_ptrIfEEfEEEEvT0_T1_)
        .other          _ZN3cub18CUB_300001_SM_10006detail8for_each13static_kernelINS2_12policy_hub_t12policy_500_tEmN6thrust24THRUST_300001_SM_1000_NS8cuda_cub20__uninitialized_fill7functorINS7_10device_ptrIfEEfEEEEvT0_T1_,@"STO_CUDA_ENTRY STV_DEFAULT"
_ZN3cub18CUB_300001_SM_10006detail8for_each13static_kernelINS2_12policy_hub_t12policy_500_tEmN6thrust24THRUST_300001_SM_1000_NS8cuda_cub20__uninitialized_fill7functorINS7_10device_ptrIfEEfEEEEvT0_T1_:
.text._ZN3cub18CUB_300001_SM_10006detail8for_each13static_kernelINS2_12policy_hub_t12policy_500_tEmN6thrust24THRUST_300001_SM_1000_NS8cuda_cub20__uninitialized_fill7functorINS7_10device_ptrIfEEfEEEEvT0_T1_:
[----:B------:R-:W-:Y:S08]  /*0000*/  LDC R1, c[0x0][0x37c] ;  /* 0x0000df00ff017b82 */ /* 0x000ff00000000800 */
[----:B------:R-:W0:Y:S01]  /*0010*/  S2UR UR4, SR_CTAID.X ;  /* 0x00000000000479c3 */ /* 0x000e220000002500 */
[----:B------:R-:W1:Y:S01]  /*0020*/  LDCU.64 UR6, c[0x0][0x380] ;  /* 0x00007000ff0677ac */ /* 0x000e620008000a00 */
[----:B------:R-:W2:Y:S01]  /*0030*/  LDCU.64 UR8, c[0x0][0x358] ;  /* 0x00006b00ff0877ac */ /* 0x000ea20008000a00 */
[----:B0-----:R-:W-:-:S04]  /*0040*/  UIMAD.WIDE.U32 UR4, UR4, 0x200, URZ ;  /* 0x00000200040478a5 */ /* 0x001fc8000f8e00ff */
[----:B-1----:R-:W-:-:S04]  /*0050*/  UIADD3 UR6, UP0, UPT, -UR4, UR6, URZ ;  /* 0x0000000604067290 */ /* 0x002fc8000ff1e1ff */
[----:B------:R-:W-:Y:S02]  /*0060*/  UIADD3.X UR7, UPT, UPT, ~UR5, UR7, URZ, UP0, !UPT ;  /* 0x0000000705077290 */ /* 0x000fe400087fe5ff */
[----:B------:R-:W-:-:S04]  /*0070*/  UISETP.GE.U32.AND UP0, UPT, UR6, 0x200, UPT ;  /* 0x000002000600788c */ /* 0x000fc8000bf06070 */
[----:B------:R-:W-:-:S09]  /*0080*/  UISETP.GE.U32.AND.EX UP0, UPT, UR7, URZ, UPT, UP0 ;  /* 0x000000ff0700728c */ /* 0x000fd2000bf06100 */
[----:B--2---:R-:W-:Y:S05]  /*0090*/  BRA.U !UP0, `(.L_x_235) ;  /* 0x0000000108287547 */ /* 0x004fea000b800000 */
[----:B------:R-:W0:Y:S01]  /*00a0*/  S2R R0, SR_TID.X ;  /* 0x0000000000007919 */ /* 0x000e220000002100 */
[----:B------:R-:W1:Y:S01]  /*00b0*/  LDCU.64 UR6, c[0x0][0x388] ;  /* 0x00007100ff0677ac */ /* 0x000e620008000a00 */
[----:B------:R-:W2:Y:S01]  /*00c0*/  LDC R5, c[0x0][0x390] ;  /* 0x0000e400ff057b82 */ /* 0x000ea20000000800 */
[----:B0-----:R-:W-:-:S05]  /*00d0*/  IADD3 R0, P0, PT, R0, UR4, RZ ;  /* 0x0000000400007c10 */ /* 0x001fca000ff1e0ff */
[----:B------:R-:W-:Y:S01]  /*00e0*/  IMAD.X R3, RZ, RZ, UR5, P0 ;  /* 0x00000005ff037e24 */ /* 0x000fe200080e06ff */
[----:B-1----:R-:W-:-:S04]  /*00f0*/  LEA R2, P0, R0, UR6, 0x2 ;  /* 0x0000000600027c11 */ /* 0x002fc8000f8010ff */
[----:B------:R-:W-:-:S05]  /*0100*/  LEA.HI.X R3, R0, UR7, R3, 0x2, P0 ;  /* 0x0000000700037c11 */ /* 0x000fca00080f1403 */
[----:B--2---:R-:W-:Y:S04]  /*0110*/  STG.E desc[UR8][R2.64], R5 ;  /* 0x0000000502007986 */ /* 0x004fe8000c101908 */
[----:B------:R-:W-:Y:S01]  /*0120*/  STG.E desc[UR8][R2.64+0x400], R5 ;  /* 0x0004000502007986 */ /* 0x000fe2000c101908 */
[----:B------:R-:W-:Y:S05]  /*0130*/  EXIT ;  /* 0x000000000000794d */ /* 0x000fea0003800000 */
.L_x_235:
[----:B------:R-:W0:Y:S01]  /*0140*/  S2R R0, SR_TID.X ;  /* 0x0000000000007919 */ /* 0x000e220000002100 */
[----:B------:R-:W-:Y:S01]  /*0150*/  IMAD.U32 R2, RZ, RZ, UR7 ;  /* 0x00000007ff027e24 */ /* 0x000fe2000f8e00ff */
[----:B------:R-:W1:Y:S01]  /*0160*/  LDCU.64 UR10, c[0x0][0x388] ;  /* 0x00007100ff0a77ac */ /* 0x000e620008000a00 */
[----:B------:R-:W-:Y:S01]  /*0170*/  IMAD.U32 R4, RZ, RZ, UR7 ;  /* 0x00000007ff047e24 */ /* 0x000fe2000f8e00ff */
[----:B0-----:R-:W-:-:S04]  /*0180*/  ISETP.LT.U32.AND P0, PT, R0, UR6, PT ;  /* 0x0000000600007c0c */ /* 0x001fc8000bf01070 */
[----:B------:R-:W-:Y:S01]  /*0190*/  ISETP.GT.U32.AND.EX P0, PT, R2, RZ, PT, P0 ;  /* 0x000000ff0200720c */ /* 0x000fe20003f04100 */
[C---:B------:R-:W-:Y:S01]  /*01a0*/  VIADD R2, R0.reuse, 0x100 ;  /* 0x0000010000027836 */ /* 0x040fe20000000000 */
[----:B------:R-:W-:-:S04]  /*01b0*/  IADD3 R0, P2, PT, R0, UR4, RZ ;  /* 0x0000000400007c10 */ /* 0x000fc8000ff5e0ff */
[----:B------:R-:W-:Y:S01]  /*01c0*/  ISETP.LT.U32.AND P1, PT, R2, UR6, PT ;  /* 0x0000000602007c0c */ /* 0x000fe2000bf21070 */
[----:B------:R-:W-:Y:S01]  /*01d0*/  IMAD.X R3, RZ, RZ, UR5, P2 ;  /* 0x00000005ff037e24 */ /* 0x000fe200090e06ff */
[----:B-1----:R-:W-:Y:S02]  /*01e0*/  LEA R2, P2, R0, UR10, 0x2 ;  /* 0x0000000a00027c11 */ /* 0x002fe4000f8410ff */
[----:B------:R-:W-:Y:S02]  /*01f0*/  ISETP.GT.U32.AND.EX P1, PT, R4, RZ, PT, P1 ;  /* 0x000000ff0400720c */ /* 0x000fe40003f24110 */
[----:B------:R-:W-:Y:S01]  /*0200*/  LEA.HI.X R3, R0, UR11, R3, 0x2, P2 ;  /* 0x0000000b00037c11 */ /* 0x000fe200090f1403 */
[----:B------:R-:W0:Y:S04]  /*0210*/  @P0 LDC R5, c[0x0][0x390] ;  /* 0x0000e400ff050b82 */ /* 0x000e280000000800 */
[----:B0-----:R0:W-:Y:S06]  /*0220*/  @P0 STG.E desc[UR8][R2.64], R5 ;  /* 0x0000000502000986 */ /* 0x0011ec000c101908 */
[----:B------:R-:W-:Y:S05]  /*0230*/  @!P1 EXIT ;  /* 0x000000000000994d */ /* 0x000fea0003800000 */
[----:B0-----:R-:W0:Y:S02]  /*0240*/  LDC R5, c[0x0][0x390] ;  /* 0x0000e400ff057b82 */ /* 0x001e240000000800 */
[----:B0-----:R-:W-:Y:S01]  /*0250*/  STG.E desc[UR8][R2.64+0x400], R5 ;  /* 0x0004000502007986 */ /* 0x001fe2000c101908 */
[----:B------:R-:W-:Y:S05]  /*0260*/  EXIT ;  /* 0x000000000000794d */ /* 0x000fea0003800000 */
.L_x_236:
        /* <DEDUP_REMOVED lines=9> */
.L_x_286:


//--------------------- .text._ZN3cub18CUB_300001_SM_10006detail11EmptyKernelIvEEvv --------------------------
	.section	.text._ZN3cub18CUB_300001_SM_10006detail11EmptyKernelIvEEvv,"ax",@progbits
	.align	128
        .global         _ZN3cub18CUB_300001_SM_10006detail11EmptyKernelIvEEvv
        .type           _ZN3cub18CUB_300001_SM_10006detail11EmptyKernelIvEEvv,@function
        .size           _ZN3cub18CUB_300001_SM_10006detail11EmptyKernelIvEEvv,(.L_x_287 - _ZN3cub18CUB_300001_SM_10006detail11EmptyKernelIvEEvv)
        .other          _ZN3cub18CUB_300001_SM_10006detail11EmptyKernelIvEEvv,@"STO_CUDA_ENTRY STV_DEFAULT"
_ZN3cub18CUB_300001_SM_10006detail11EmptyKernelIvEEvv:
.text._ZN3cub18CUB_300001_SM_10006detail11EmptyKernelIvEEvv:
[----:B------:R-:W-:Y:S01]  /*0000*/  LDC R1, c[0x0][0x37c] ;  /* 0x0000df00ff017b82 */ /* 0x000fe20000000800 */
[----:B------:R-:W-:Y:S05]  /*0010*/  EXIT ;  /* 0x000000000000794d */ /* 0x000fea0003800000 */
.L_x_237:
        /* <DEDUP_REMOVED lines=14> */
.L_x_287:


//--------------------- .text._Z10PressureBCPfS_iifi --------------------------
	.section	.text._Z10PressureBCPfS_iifi,"ax",@progbits
	.align	128
        .global         _Z10PressureBCPfS_iifi
        .type           _Z10PressureBCPfS_iifi,@function
        .size           _Z10PressureBCPfS_iifi,(.L_x_288 - _Z10PressureBCPfS_iifi)
        .other          _Z10PressureBCPfS_iifi,@"STO_CUDA_ENTRY STV_DEFAULT"
_Z10PressureBCPfS_iifi:
.text._Z10PressureBCPfS_iifi:
[----:B------:R-:W-:Y:S01]  /*0000*/  LDC R1, c[0x0][0x37c] ;  /* 0x0000df00ff017b82 */ /* 0x000fe20000000800 */
[----:B------:R-:W0:Y:S01]  /*0010*/  S2R R0, SR_TID.X ;  /* 0x0000000000007919 */ /* 0x000e220000002100 */
[----:B------:R-:W0:Y:S01]  /*0020*/  LDCU UR4, c[0x0][0x360] ;  /* 0x00006c00ff0477ac */ /* 0x000e220008000800 */
[----:B------:R-:W0:Y:S01]  /*0030*/  S2R R3, SR_CTAID.X ;  /* 0x0000000000037919 */ /* 0x000e220000002500 */
[----:B------:R-:W1:Y:S01]  /*0040*/  LDCU UR8, c[0x0][0x390] ;  /* 0x00007200ff0877ac */ /* 0x000e620008000800 */
[----:B------:R-:W2:Y:S01]  /*0050*/  S2R R6, SR_TID.Y ;  /* 0x0000000000067919 */ /* 0x000ea20000002200 */
[----:B------:R-:W2:Y:S01]  /*0060*/  LDCU UR5, c[0x0][0x364] ;  /* 0x00006c80ff0577ac */ /* 0x000ea20008000800 */
[----:B------:R-:W2:Y:S01]  /*0070*/  S2R R5, SR_CTAID.Y ;  /* 0x0000000000057919 */ /* 0x000ea20000002600 */
[----:B------:R-:W3:Y:S01]  /*0080*/  LDCU.64 UR6, c[0x0][0x358] ;  /* 0x00006b00ff0677ac */ /* 0x000ee20008000a00 */
[----:B0-----:R-:W-:Y:S02]  /*0090*/  IMAD R0, R3, UR4, R0 ;  /* 0x0000000403007c24 */ /* 0x001fe4000f8e0200 */
[----:B------:R-:W0:Y:S03]  /*00a0*/  LDC.64 R2, c[0x0][0x380] ;  /* 0x0000e000ff027b82 */ /* 0x000e260000000a00 */
[----:B-1----:R-:W-:Y:S01]  /*00b0*/  ISETP.GT.AND P1, PT, R0, UR8, PT ;  /* 0x0000000800007c0c */ /* 0x002fe2000bf24270 */
[----:B--2---:R-:W-:-:S03]  /*00c0*/  IMAD R6, R5, UR5, R6 ;  /* 0x0000000505067c24 */ /* 0x004fc6000f8e0206 */
[----:B------:R-:W-:Y:S01]  /*00d0*/  ISETP.GT.AND P1, PT, R0, -0x1, !P1 ;  /* 0xffffffff0000780c */ /* 0x000fe20004f24270 */
[----:B------:R-:W1:Y:S01]  /*00e0*/  LDC.64 R4, c[0x0][0x388] ;  /* 0x0000e200ff047b82 */ /* 0x000e620000000a00 */
[----:B------:R-:W2:Y:S02]  /*00f0*/  LDCU UR5, c[0x0][0x394] ;  /* 0x00007280ff0577ac */ /* 0x000ea40008000800 */
[----:B------:R-:W-:-:S13]  /*0100*/  ISETP.NE.OR P0, PT, R6, RZ, !P1 ;  /* 0x000000ff0600720c */ /* 0x000fda0004f05670 */
[----:B------:R-:W4:Y:S02]  /*0110*/  @!P0 LDC R11, c[0x0][0x39c] ;  /* 0x0000e700ff0b8b82 */ /* 0x000f240000000800 */
[----:B----4-:R-:W-:-:S04]  /*0120*/  @!P0 IMAD R11, R0, R11, RZ ;  /* 0x0000000b000b8224 */ /* 0x010fc800078e02ff */
[----:B-1----:R-:W-:-:S05]  /*0130*/  @!P0 IMAD.WIDE R8, R11, 0x4, R4 ;  /* 0x000000040b088825 */ /* 0x002fca00078e0204 */
[----:B---3--:R-:W3:Y:S01]  /*0140*/  @!P0 LDG.E R7, desc[UR6][R8.64+0x4] ;  /* 0x0000040608078981 */ /* 0x008ee2000c1e1900 */
[----:B--2---:R-:W-:Y:S01]  /*0150*/  ISETP.NE.OR P1, PT, R6, UR5, !P1 ;  /* 0x0000000506007c0c */ /* 0x004fe2000cf25670 */
[----:B0-----:R-:W-:-:S12]  /*0160*/  @!P0 IMAD.WIDE R10, R11, 0x4, R2 ;  /* 0x000000040b0a8825 */ /* 0x001fd800078e0202 */
[----:B------:R-:W0:Y:S02]  /*0170*/  @!P1 LDC R15, c[0x0][0x39c] ;  /* 0x0000e700ff0f9b82 */ /* 0x000e240000000800 */
[----:B0-----:R-:W-:-:S04]  /*0180*/  @!P1 IMAD R15, R0, R15, UR5 ;  /* 0x00000005000f9e24 */ /* 0x001fc8000f8e020f */
[C---:B------:R-:W-:Y:S01]  /*0190*/  @!P1 IMAD.WIDE R12, R15.reuse, 0x4, R4 ;  /* 0x000000040f0c9825 */ /* 0x040fe200078e0204 */
[----:B---3--:R0:W-:Y:S01]  /*01a0*/  @!P0 STG.E desc[UR6][R10.64], R7 ;  /* 0x000000070a008986 */ /* 0x0081e2000c101906 */
[----:B------:R-:W-:Y:S02]  /*01b0*/  BAR.SYNC.DEFER_BLOCKING 0x0 ;  /* 0x0000000000007b1d */ /* 0x000fe40000010000 */
[----:B------:R-:W-:-:S06]  /*01c0*/  @!P1 IMAD.WIDE R8, R15, 0x4, R2 ;  /* 0x000000040f089825 */ /* 0x000fcc00078e0202 */
[----:B0-----:R-:W0:Y:S01]  /*01d0*/  LDC.64 R10, c[0x0][0x398] ;  /* 0x0000e600ff0a7b82 */ /* 0x001e220000000a00 */
[----:B------:R-:W2:Y:S01]  /*01e0*/  @!P1 LDG.E R13, desc[UR6][R12.64+-0x4] ;  /* 0xfffffc060c0d9981 */ /* 0x000ea2000c1e1900 */
[----:B------:R-:W-:-:S04]  /*01f0*/  ISETP.GT.AND P0, PT, R6, UR5, PT ;  /* 0x0000000506007c0c */ /* 0x000fc8000bf04270 */
[----:B------:R-:W-:-:S13]  /*0200*/  ISETP.NE.OR P0, PT, R0, RZ, P0 ;  /* 0x000000ff0000720c */ /* 0x000fda0000705670 */
[----:B------:R-:W1:Y:S02]  /*0210*/  @!P0 LDC R17, c[0x0][0x39c] ;  /* 0x0000e700ff118b82 */ /* 0x000e640000000800 */
[----:B-1----:R-:W-:-:S05]  /*0220*/  @!P0 IADD3 R17, PT, PT, R6, R17, RZ ;  /* 0x0000001106118210 */ /* 0x002fca0007ffe0ff */
[----:B------:R-:W-:Y:S01]  /*0230*/  @!P0 IMAD.WIDE R14, R17, 0x4, R4 ;  /* 0x00000004110e8825 */ /* 0x000fe200078e0204 */
[----:B--2---:R1:W-:Y:S01]  /*0240*/  @!P1 STG.E desc[UR6][R8.64], R13 ;  /* 0x0000000d08009986 */ /* 0x0043e2000c101906 */
[----:B------:R-:W-:Y:S06]  /*0250*/  BAR.SYNC.DEFER_BLOCKING 0x0 ;  /* 0x0000000000007b1d */ /* 0x000fec0000010000 */
[----:B------:R-:W2:Y:S01]  /*0260*/  @!P0 LDG.E R15, desc[UR6][R14.64] ;  /* 0x000000060e0f8981 */ /* 0x000ea2000c1e1900 */
[----:B------:R-:W-:Y:S01]  /*0270*/  I2FP.F32.U32 R7, R6 ;  /* 0x0000000600077245 */ /* 0x000fe20000201000 */
[----:B------:R-:W-:Y:S01]  /*0280*/  UIADD3 UR4, UPT, UPT, UR8, -0x1, URZ ;  /* 0xffffffff08047890 */ /* 0x000fe2000fffe0ff */
[----:B------:R-:W-:Y:S01]  /*0290*/  ISETP.GT.AND P1, PT, R6, UR5, PT ;  /* 0x0000000506007c0c */ /* 0x000fe2000bf24270 */
[----:B------:R-:W-:Y:S02]  /*02a0*/  BSSY.RECONVERGENT B0, `(.L_x_238) ;  /* 0x000000e000007945 */ /* 0x000fe40003800200 */
[----:B0-----:R-:W-:Y:S01]  /*02b0*/  FMUL R10, R7, R10 ;  /* 0x0000000a070a7220 */ /* 0x001fe20000400000 */
[----:B------:R-:W-:Y:S01]  /*02c0*/  ISETP.EQ.AND P1, PT, R0, UR8, !P1 ;  /* 0x0000000800007c0c */ /* 0x000fe2000cf22270 */
[----:B------:R-:W-:-:S02]  /*02d0*/  IMAD R0, R11, UR4, R6 ;  /* 0x000000040b007c24 */ /* 0x000fc4000f8e0206 */
[----:B------:R-:W-:Y:S01]  /*02e0*/  @!P0 IMAD.WIDE.U32 R6, R6, 0x4, R2 ;  /* 0x0000000406068825 */ /* 0x000fe200078e0002 */
[----:B------:R-:W-:Y:S02]  /*02f0*/  FSETP.GEU.OR P2, PT, R10, 2, !P1 ;  /* 0x400000000a00780b */ /* 0x000fe40004f4e400 */
[C---:B-1----:R-:W-:Y:S01]  /*0300*/  IADD3 R9, PT, PT, R0.reuse, R11, RZ ;  /* 0x0000000b00097210 */ /* 0x042fe20007ffe0ff */
[----:B------:R-:W-:-:S04]  /*0310*/  IMAD.WIDE R4, R0, 0x4, R4 ;  /* 0x0000000400047825 */ /* 0x000fc800078e0204 */
[----:B------:R-:W-:Y:S01]  /*0320*/  IMAD.WIDE R2, R9, 0x4, R2 ;  /* 0x0000000409027825 */ /* 0x000fe200078e0202 */
[----:B--2---:R0:W-:Y:S01]  /*0330*/  @!P0 STG.E desc[UR6][R6.64], R15 ;  /* 0x0000000f06008986 */ /* 0x0041e2000c101906 */
[----:B------:R-:W-:Y:S06]  /*0340*/  BAR.SYNC.DEFER_BLOCKING 0x0 ;  /* 0x0000000000007b1d */ /* 0x000fec0000010000 */
[----:B------:R-:W-:Y:S05]  /*0350*/  @P2 BRA `(.L_x_239) ;  /* 0x0000000000082947 */ /* 0x000fea0003800000 */
[----:B0-----:R-:W2:Y:S04]  /*0360*/  LDG.E R7, desc[UR6][R4.64] ;  /* 0x0000000604077981 */ /* 0x001ea8000c1e1900 */
[----:B--2---:R1:W-:Y:S02]  /*0370*/  STG.E desc[UR6][R2.64], R7 ;  /* 0x0000000702007986 */ /* 0x0043e4000c101906 */
.L_x_239:
[----:B------:R-:W-:Y:S05]  /*0380*/  BSYNC.RECONVERGENT B0 ;  /* 0x0000000000007941 */ /* 0x000fea0003800200 */
.L_x_238:
[----:B------:R-:W-:Y:S06]  /*0390*/  BAR.SYNC.DEFER_BLOCKING 0x0 ;  /* 0x0000000000007b1d */ /* 0x000fec0000010000 */
[----:B------:R-:W-:Y:S05]  /*03a0*/  @!P1 EXIT ;  /* 0x000000000000994d */ /* 0x000fea0003800000 */
[----:B------:R-:W-:-:S13]  /*03b0*/  FSETP.GE.AND P0, PT, R10, 2, PT ;  /* 0x400000000a00780b */ /* 0x000fda0003f06000 */
[----:B------:R-:W-:Y:S05]  /*03c0*/  @!P0 EXIT ;  /* 0x000000000000894d */ /* 0x000fea0003800000 */
[----:B------:R-:W0:Y:S02]  /*03d0*/  LDG.E R4, desc[UR6][R4.64] ;  /* 0x0000000604047981 */ /* 0x000e24000c1e1900 */
[----:B01----:R-:W-:-:S05]  /*03e0*/  FADD R7, -R4, -RZ ;  /* 0x800000ff04077221 */ /* 0x003fca0000000100 */
[----:B------:R-:W-:Y:S01]  /*03f0*/  STG.E desc[UR6][R2.64], R7 ;  /* 0x0000000702007986 */ /* 0x000fe2000c101906 */
[----:B------:R-:W-:Y:S05]  /*0400*/  EXIT ;  /* 0x000000000000794d */ /* 0x000fea0003800000 */
.L_x_240:
        /* <DEDUP_REMOVED lines=15> */
.L_x_288:


//--------------------- .text._Z13PressureSolvePfPKfS_S1_S1_iiiiifff --------------------------
	.section	.text._Z13PressureSolvePfPKfS_S1_S1_iiiiifff,"ax",@progbits
	.align	128
        .global         _Z13PressureSolvePfPKfS_S1_S1_iiiiifff
        .type           _Z13PressureSolvePfPKfS_S1_S1_iiiiifff,@function
        .size           _Z13PressureSolvePfPKfS_S1_S1_iiiiifff,(.L_x_277 - _Z13PressureSolvePfPKfS_S1_S1_iiiiifff)
        .other          _Z13PressureSolvePfPKfS_S1_S1_iiiiifff,@"STO_CUDA_ENTRY STV_DEFAULT"
_Z13PressureSolvePfPKfS_S1_S1_iiiiifff:
.text._Z13PressureSolvePfPKfS_S1_S1_iiiiifff:
[----:B------:R-:W-:Y:S01]  /*0000*/  LDC R1, c[0x0][0x37c] ;  /* 0x0000df00ff017b82 */ /* 0x000fe20000000800 */
[----:B------:R-:W0:Y:S01]  /*0010*/  S2R R5, SR_TID.X ;  /* 0x0000000000057919 */ /* 0x000e220000002100 */
[----:B------:R-:W0:Y:S01]  /*0020*/  LDCU UR4, c[0x0][0x360] ;  /* 0x00006c00ff0477ac */ /* 0x000e220008000800 */
[----:B------:R-:W0:Y:S01]  /*0030*/  S2R R0, SR_CTAID.X ;  /* 0x0000000000007919 */ /* 0x000e220000002500 */
[----:B------:R-:W1:Y:S01]  /*0040*/  LDCU UR5, c[0x0][0x364] ;  /* 0x00006c80ff0577ac */ /* 0x000e620008000800 */
[----:B------:R-:W1:Y:S01]  /*0050*/  S2R R2, SR_TID.Y ;  /* 0x0000000000027919 */ /* 0x000e620000002200 */
[----:B------:R-:W2:Y:S01]  /*0060*/  LDCU.64 UR6, c[0x0][0x3a8] ;  /* 0x00007500ff0677ac */ /* 0x000ea20008000a00 */
[----:B------:R-:W1:Y:S01]  /*0070*/  S2R R3, SR_CTAID.Y ;  /* 0x0000000000037919 */ /* 0x000e620000002600 */
[----:B0-----:R-:W-:-:S05]  /*0080*/  IMAD R5, R0, UR4, R5 ;  /* 0x0000000400057c24 */ /* 0x001fca000f8e0205 */
[----:B--2---:R-:W-:Y:S01]  /*0090*/  ISETP.GE.AND P0, PT, R5, UR6, PT ;  /* 0x0000000605007c0c */ /* 0x004fe2000bf06270 */
[----:B-1----:R-:W-:-:S03]  /*00a0*/  IMAD R0, R3, UR5, R2 ;  /* 0x0000000503007c24 */ /* 0x002fc6000f8e0202 */
[----:B------:R-:W-:Y:S02]  /*00b0*/  ISETP.GT.AND P0, PT, R5, RZ, !P0 ;  /* 0x000000ff0500720c */ /* 0x000fe40004704270 */
[----:B------:R-:W-:-:S04]  /*00c0*/  ISETP.GE.AND P1, PT, R0, UR7, PT ;  /* 0x0000000700007c0c */ /* 0x000fc8000bf26270 */
[----:B------:R-:W-:-:S04]  /*00d0*/  ISETP.NE.AND P1, PT, R0, RZ, !P1 ;  /* 0x000000ff0000720c */ /* 0x000fc80004f25270 */
[----:B------:R-:W-:-:S13]  /*00e0*/  PLOP3.LUT P0, PT, P0, P1, PT, 0x80, 0x8 ;  /* 0x000000000008781c */ /* 0x000fda0000703070 */
[----:B------:R-:W-:Y:S05]  /*00f0*/  @!P0 EXIT ;  /* 0x000000000000894d */ /* 0x000fea0003800000 */
[----:B------:R-:W0:Y:S01]  /*0100*/  LDC R6, c[0x0][0x3bc] ;  /* 0x0000ef00ff067b82 */ /* 0x000e220000000800 */
[----:B------:R-:W-:Y:S02]  /*0110*/  HFMA2 R3, -RZ, RZ, 1.875, 0 ;  /* 0x3f800000ff037431 */ /* 0x000fe400000001ff */
[----:B------:R-:W-:-:S05]  /*0120*/  IMAD.MOV.U32 R4, RZ, RZ, 0x3f800000 ;  /* 0x3f800000ff047424 */ /* 0x000fca00078e00ff */
[----:B------:R-:W1:Y:S01]  /*0130*/  LDC R2, c[0x0][0x3c0] ;  /* 0x0000f000ff027b82 */ /* 0x000e620000000800 */
[----:B0-----:R-:W-:Y:S02]  /*0140*/  FSETP.NEU.AND P0, PT, R6, 1, PT ;  /* 0x3f8000000600780b */ /* 0x001fe40003f0d000 */
[----:B-1----:R-:W-:-:S11]  /*0150*/  FSETP.NEU.AND P1, PT, R2, 1, PT ;  /* 0x3f8000000200780b */ /* 0x002fd60003f2d000 */
[----:B------:R-:W-:Y:S05]  /*0160*/  @!P0 BRA `(.L_x_241) ;  /* 0x0000000400048947 */ /* 0x000fea0003800000 */
[----:B------:R-:W-:-:S13]  /*0170*/  FSETP.NAN.AND P0, PT, |R6|, |R6|, PT ;  /* 0x400000060600720b */ /* 0x000fda0003f08200 */
[----:B------:R-:W-:Y:S01]  /*0180*/  @P0 FADD R4, R6, 2 ;  /* 0x4000000006040421 */ /* 0x000fe20000000000 */
[----:B------:R-:W-:Y:S06]  /*0190*/  @P0 BRA `(.L_x_241) ;  /* 0x0000000000f80947 */ /* 0x000fec0003800000 */
[C---:B------:R-:W-:Y:S01]  /*01a0*/  FMUL R7, |R6|.reuse, 16777216 ;  /* 0x4b80000006077820 */ /* 0x040fe20000400200 */
[----:B------:R-:W-:Y:S02]  /*01b0*/  FSETP.GEU.AND P0, PT, |R6|, 1.175494350822287508e-38, PT ;  /* 0x008000000600780b */ /* 0x000fe40003f0e200 */
[----:B------:R-:W-:Y:S02]  /*01c0*/  MOV R14, 0x3a2c32e4 ;  /* 0x3a2c32e4000e7802 */ /* 0x000fe40000000f00 */
[----:B------:R-:W-:-:S04]  /*01d0*/  FSEL R7, R7, |R6|, !P0 ;  /* 0x4000000607077208 */ /* 0x000fc80004000000 */
[----:B------:R-:W-:-:S04]  /*01e0*/  IADD3 R4, PT, PT, R7, -0x3f3504f3, RZ ;  /* 0xc0cafb0d07047810 */ /* 0x000fc80007ffe0ff */
[----:B------:R-:W-:-:S05]  /*01f0*/  LOP3.LUT R4, R4, 0xff800000, RZ, 0xc0, !PT ;  /* 0xff80000004047812 */ /* 0x000fca00078ec0ff */
[----:B------:R-:W-:Y:S01]  /*0200*/  IMAD.IADD R7, R7, 0x1, -R4 ;  /* 0x0000000107077824 */ /* 0x000fe200078e0a04 */
[----:B------:R-:W-:-:S03]  /*0210*/  I2FP.F32.S32 R4, R4 ;  /* 0x0000000400047245 */ /* 0x000fc60000201400 */
[C---:B------:R-:W-:Y:S01]  /*0220*/  FADD R9, R7.reuse, 1 ;  /* 0x3f80000007097421 */ /* 0x040fe20000000000 */
[----:B------:R-:W-:Y:S01]  /*0230*/  FADD R8, R7, -1 ;  /* 0xbf80000007087421 */ /* 0x000fe20000000000 */
[----:B------:R-:W-:Y:S02]  /*0240*/  FSEL R7, RZ, -24, P0 ;  /* 0xc1c00000ff077808 */ /* 0x000fe40000000000 */
[----:B------:R-:W-:Y:S01]  /*0250*/  FSETP.NEU.AND P0, PT, |R6|, +INF , PT ;  /* 0x7f8000000600780b */ /* 0x000fe20003f0d200 */
[----:B------:R-:W-:Y:S01]  /*0260*/  FADD R10, R8, R8 ;  /* 0x00000008080a7221 */ /* 0x000fe20000000000 */
[----:B------:R-:W0:Y:S01]  /*0270*/  MUFU.RCP R9, R9 ;  /* 0x0000000900097308 */ /* 0x000e220000001000 */
[----:B------:R-:W-:Y:S01]  /*0280*/  FFMA R7, R4, 1.1920928955078125e-07, R7 ;  /* 0x3400000004077823 */ /* 0x000fe20000000007 */
[----:B------:R-:W-:-:S13]  /*0290*/  FSETP.NEU.AND P0, PT, R6, RZ, P0 ;  /* 0x000000ff0600720b */ /* 0x000fda000070d000 */
[----:B------:R-:W-:Y:S01]  /*02a0*/  @!P0 FADD R6, R6, R6 ;  /* 0x0000000606068221 */ /* 0x000fe20000000000 */
[----:B0-----:R-:W-:-:S04]  /*02b0*/  FMUL R10, R9, R10 ;  /* 0x0000000a090a7220 */ /* 0x001fc80000400000 */
[----:B------:R-:W-:Y:S01]  /*02c0*/  FADD R12, R8, -R10 ;  /* 0x8000000a080c7221 */ /* 0x000fe20000000000 */
[C---:B------:R-:W-:Y:S01]  /*02d0*/  FMUL R11, R10.reuse, R10 ;  /* 0x0000000a0a0b7220 */ /* 0x040fe20000400000 */
[----:B------:R-:W-:Y:S02]  /*02e0*/  FFMA R4, R10, 1.4426950216293334961, R7 ;  /* 0x3fb8aa3b0a047823 */ /* 0x000fe40000000007 */
[----:B------:R-:W-:Y:S01]  /*02f0*/  FADD R13, R12, R12 ;  /* 0x0000000c0c0d7221 */ /* 0x000fe20000000000 */
[----:B------:R-:W-:Y:S01]  /*0300*/  FFMA R12, R11, R14, 0.0032181653659790754318 ;  /* 0x3b52e7db0b0c7423 */ /* 0x000fe2000000000e */
[----:B------:R-:W-:Y:S02]  /*0310*/  FADD R7, R7, -R4 ;  /* 0x8000000407077221 */ /* 0x000fe40000000000 */
[----:B------:R-:W-:Y:S01]  /*0320*/  FFMA R8, R8, -R10, R13 ;  /* 0x8000000a08087223 */ /* 0x000fe2000000000d */
[----:B------:R-:W-:Y:S01]  /*0330*/  FFMA R12, R11, R12, 0.018033718690276145935 ;  /* 0x3c93bb730b0c7423 */ /* 0x000fe2000000000c */
[----:B------:R-:W-:-:S02]  /*0340*/  FFMA R7, R10, 1.4426950216293334961, R7 ;  /* 0x3fb8aa3b0a077823 */ /* 0x000fc40000000007 */
[----:B------:R-:W-:Y:S01]  /*0350*/  FMUL R8, R9, R8 ;  /* 0x0000000809087220 */ /* 0x000fe20000400000 */
[----:B------:R-:W-:-:S03]  /*0360*/  FFMA R12, R11, R12, 0.12022458761930465698 ;  /* 0x3df6384f0b0c7423 */ /* 0x000fc6000000000c */
[----:B------:R-:W-:Y:S01]  /*0370*/  FFMA R7, R8, 1.4426950216293334961, R7 ;  /* 0x3fb8aa3b08077823 */ /* 0x000fe20000000007 */
[----:B------:R-:W-:-:S03]  /*0380*/  FMUL R11, R11, R12 ;  /* 0x0000000c0b0b7220 */ /* 0x000fc60000400000 */
[----:B------:R-:W-:Y:S01]  /*0390*/  FFMA R9, R10, 1.9251366722983220825e-08, R7 ;  /* 0x32a55e340a097823 */ /* 0x000fe20000000007 */
[----:B------:R-:W-:-:S04]  /*03a0*/  FMUL R7, R11, 3 ;  /* 0x404000000b077820 */ /* 0x000fc80000400000 */
[----:B------:R-:W-:-:S04]  /*03b0*/  FFMA R8, R8, R7, R9 ;  /* 0x0000000708087223 */ /* 0x000fc80000000009 */
[----:B------:R-:W-:-:S04]  /*03c0*/  FFMA R11, R10, R11, R8 ;  /* 0x0000000b0a0b7223 */ /* 0x000fc80000000008 */
[----:B------:R-:W-:-:S04]  /*03d0*/  FADD R7, R4, R11 ;  /* 0x0000000b04077221 */ /* 0x000fc80000000000 */
[----:B------:R-:W-:Y:S01]  /*03e0*/  FMUL R8, R7, 2 ;  /* 0x4000000007087820 */ /* 0x000fe20000400000 */
[----:B------:R-:W-:-:S03]  /*03f0*/  FADD R4, -R4, R7 ;  /* 0x0000000704047221 */ /* 0x000fc60000000100 */
[----:B------:R-:W0:Y:S01]  /*0400*/  FRND R9, R8 ;  /* 0x0000000800097307 */ /* 0x000e220000201000 */
[----:B------:R-:W-:Y:S01]  /*0410*/  FADD R4, R11, -R4 ;  /* 0x800000040b047221 */ /* 0x000fe20000000000 */
[----:B------:R-:W-:Y:S01]  /*0420*/  FFMA R7, R7, 2, -R8 ;  /* 0x4000000007077823 */ /* 0x000fe20000000808 */
[----:B------:R-:W-:Y:S01]  /*0430*/  IMAD.MOV.U32 R11, RZ, RZ, 0x391fcb8e ;  /* 0x391fcb8eff0b7424 */ /* 0x000fe200078e00ff */
[----:B------:R-:W-:Y:S02]  /*0440*/  FSETP.GT.AND P3, PT, |R8|, 152, PT ;  /* 0x431800000800780b */ /* 0x000fe40003f64200 */
[----:B------:R-:W-:Y:S02]  /*0450*/  FFMA R7, R4, 2, R7 ;  /* 0x4000000004077823 */ /* 0x000fe40000000007 */
[----:B------:R-:W1:Y:S01]  /*0460*/  F2I.NTZ R10, R8 ;  /* 0x00000008000a7305 */ /* 0x000e620000203100 */
[----:B0-----:R-:W-:Y:S01]  /*0470*/  FADD R4, R8, -R9 ;  /* 0x8000000908047221 */ /* 0x001fe20000000000 */
[----:B------:R-:W-:-:S03]  /*0480*/  FSETP.GT.AND P2, PT, R9, RZ, PT ;  /* 0x000000ff0900720b */ /* 0x000fc60003f44000 */
[----:B------:R-:W-:-:S04]  /*0490*/  FADD R4, R4, R7 ;  /* 0x0000000704047221 */ /* 0x000fc80000000000 */
[----:B------:R-:W-:-:S04]  /*04a0*/  FFMA R7, R4, R11, 0.0013391353422775864601 ;  /* 0x3aaf85ed04077423 */ /* 0x000fc8000000000b */
[----:B------:R-:W-:-:S04]  /*04b0*/  FFMA R7, R4, R7, 0.0096188392490148544312 ;  /* 0x3c1d985604077423 */ /* 0x000fc80000000007 */
[----:B------:R-:W-:-:S04]  /*04c0*/  FFMA R7, R4, R7, 0.055503588169813156128 ;  /* 0x3d6357bb04077423 */ /* 0x000fc80000000007 */
[----:B------:R-:W-:Y:S01]  /*04d0*/  FFMA R9, R4, R7, 0.24022644758224487305 ;  /* 0x3e75fdec04097423 */ /* 0x000fe20000000007 */
[----:B------:R-:W-:Y:S02]  /*04e0*/  SEL R7, RZ, 0x83000000, P2 ;  /* 0x83000000ff077807 */ /* 0x000fe40001000000 */
[----:B------:R-:W-:Y:S01]  /*04f0*/  FSETP.GEU.AND P2, PT, R8, RZ, PT ;  /* 0x000000ff0800720b */ /* 0x000fe20003f4e000 */
[----:B------:R-:W-:Y:S01]  /*0500*/  FFMA R11, R4, R9, 0.69314718246459960938 ;  /* 0x3f317218040b7423 */ /* 0x000fe20000000009 */
[----:B------:R-:W-:Y:S01]  /*0510*/  IADD3 R9, PT, PT, R7, 0x7f000000, RZ ;  /* 0x7f00000007097810 */ /* 0x000fe20007ffe0ff */
[----:B-1----:R-:W-:Y:S02]  /*0520*/  IMAD R10, R10, 0x800000, -R7 ;  /* 0x008000000a0a7824 */ /* 0x002fe400078e0a07 */
[----:B------:R-:W-:Y:S01]  /*0530*/  FFMA R8, R4, R11, 1 ;  /* 0x3f80000004087423 */ /* 0x000fe2000000000b */
[----:B------:R-:W-:-:S03]  /*0540*/  FSEL R4, RZ, +INF , !P2 ;  /* 0x7f800000ff047808 */ /* 0x000fc60005000000 */
[----:B------:R-:W-:-:S04]  /*0550*/  FMUL R9, R9, R8 ;  /* 0x0000000809097220 */ /* 0x000fc80000400000 */
[----:B------:R-:W-:Y:S01]  /*0560*/  @!P3 FMUL R4, R10, R9 ;  /* 0x000000090a04b220 */ /* 0x000fe20000400000 */
[----:B------:R-:W-:-:S07]  /*0570*/  @!P0 LOP3.LUT R4, R6, 0x7fffffff, RZ, 0xc0, !PT ;  /* 0x7fffffff06048812 */ /* 0x000fce00078ec0ff */
.L_x_241:
[----:B------:R-:W-:Y:S05]  /*0580*/  @!P1 BRA `(.L_x_242) ;  /* 0x0000000400049947 */ /* 0x000fea0003800000 */
[----:B------:R-:W-:-:S13]  /*0590*/  FSETP.NAN.AND P0, PT, |R2|, |R2|, PT ;  /* 0x400000020200720b */ /* 0x000fda0003f08200 */
[----:B------:R-:W-:Y:S01]  /*05a0*/  @P0 FADD R3, R2, 2 ;  /* 0x4000000002030421 */ /* 0x000fe20000000000 */
[----:B------:R-:W-:Y:S06]  /*05b0*/  @P0 BRA `(.L_x_242) ;  /* 0x0000000000f80947 */ /* 0x000fec0003800000 */
[C---:B------:R-:W-:Y:S01]  /*05c0*/  FMUL R3, |R2|.reuse, 16777216 ;  /* 0x4b80000002037820 */ /* 0x040fe20000400200 */
[----:B------:R-:W-:Y:S01]  /*05d0*/  FSETP.GEU.AND P0, PT, |R2|, 1.175494350822287508e-38, PT ;  /* 0x008000000200780b */ /* 0x000fe20003f0e200 */
[----:B------:R-:W-:-:S03]  /*05e0*/  HFMA2 R11, -RZ, RZ, 0.771484375, 0.21533203125 ;  /* 0x3a2c32e4ff0b7431 */ /* 0x000fc600000001ff */
        /* <DEDUP_REMOVED lines=16> */
[CC--:B------:R-:W-:Y:S01]  /*06f0*/  FMUL R6, R10.reuse, R10.reuse ;  /* 0x0000000a0a067220 */ /* 0x0c0fe20000400000 */
[----:B------:R-:W-:Y:S02]  /*0700*/  FFMA R14, R10, 1.4426950216293334961, R3 ;  /* 0x3fb8aa3b0a0e7823 */ /* 0x000fe40000000003 */
[----:B------:R-:W-:Y:S01]  /*0710*/  FADD R12, R9, R9 ;  /* 0x00000009090c7221 */ /* 0x000fe20000000000 */
[C---:B------:R-:W-:Y:S01]  /*0720*/  FFMA R9, R6.reuse, R11, 0.0032181653659790754318 ;  /* 0x3b52e7db06097423 */ /* 0x040fe2000000000b */
        /* <DEDUP_REMOVED lines=10> */
[----:B------:R-:W-:Y:S01]  /*07d0*/  FFMA R6, R7, R6, R8 ;  /* 0x0000000607067223 */ /* 0x000fe20000000008 */
[----:B------:R-:W-:-:S03]  /*07e0*/  IMAD.MOV.U32 R8, RZ, RZ, 0x391fcb8e ;  /* 0x391fcb8eff087424 */ /* 0x000fc600078e00ff */
[----:B------:R-:W-:-:S04]  /*07f0*/  FFMA R9, R10, R9, R6 ;  /* 0x000000090a097223 */ /* 0x000fc80000000006 */
[----:B------:R-:W-:-:S04]  /*0800*/  FADD R3, R14, R9 ;  /* 0x000000090e037221 */ /* 0x000fc80000000000 */
[----:B------:R-:W-:Y:S01]  /*0810*/  FMUL R6, R3, 2 ;  /* 0x4000000003067820 */ /* 0x000fe20000400000 */
[----:B------:R-:W-:-:S03]  /*0820*/  FADD R14, -R14, R3 ;  /* 0x000000030e0e7221 */ /* 0x000fc60000000100 */
[----:B------:R-:W0:Y:S01]  /*0830*/  FRND R7, R6 ;  /* 0x0000000600077307 */ /* 0x000e220000201000 */
[----:B------:R-:W-:Y:S01]  /*0840*/  FADD R14, R9, -R14 ;  /* 0x8000000e090e7221 */ /* 0x000fe20000000000 */
[----:B------:R-:W-:Y:S01]  /*0850*/  FFMA R3, R3, 2, -R6 ;  /* 0x4000000003037823 */ /* 0x000fe20000000806 */
[----:B------:R-:W-:-:S03]  /*0860*/  FSETP.GT.AND P2, PT, |R6|, 152, PT ;  /* 0x431800000600780b */ /* 0x000fc60003f44200 */
[----:B------:R-:W-:Y:S01]  /*0870*/  FFMA R14, R14, 2, R3 ;  /* 0x400000000e0e7823 */ /* 0x000fe20000000003 */
[----:B0-----:R-:W-:Y:S01]  /*0880*/  FADD R3, R6, -R7 ;  /* 0x8000000706037221 */ /* 0x001fe20000000000 */
[----:B------:R-:W-:-:S03]  /*0890*/  FSETP.GT.AND P1, PT, R7, RZ, PT ;  /* 0x000000ff0700720b */ /* 0x000fc60003f24000 */
[----:B------:R-:W-:Y:S01]  /*08a0*/  FADD R3, R3, R14 ;  /* 0x0000000e03037221 */ /* 0x000fe20000000000 */
[----:B------:R-:W-:Y:S02]  /*08b0*/  SEL R7, RZ, 0x83000000, P1 ;  /* 0x83000000ff077807 */ /* 0x000fe40000800000 */
[----:B------:R-:W-:Y:S01]  /*08c0*/  FSETP.GEU.AND P1, PT, R6, RZ, PT ;  /* 0x000000ff0600720b */ /* 0x000fe20003f2e000 */
[----:B------:R-:W-:Y:S01]  /*08d0*/  FFMA R8, R3, R8, 0.0013391353422775864601 ;  /* 0x3aaf85ed03087423 */ /* 0x000fe20000000008 */
[----:B------:R-:W-:-:S03]  /*08e0*/  IADD3 R9, PT, PT, R7, 0x7f000000, RZ ;  /* 0x7f00000007097810 */ /* 0x000fc60007ffe0ff */
[C---:B------:R-:W-:Y:S02]  /*08f0*/  FFMA R10, R3.reuse, R8, 0.0096188392490148544312 ;  /* 0x3c1d9856030a7423 */ /* 0x040fe40000000008 */
[----:B------:R-:W0:Y:S02]  /*0900*/  F2I.NTZ R8, R6 ;  /* 0x0000000600087305 */ /* 0x000e240000203100 */
[----:B------:R-:W-:-:S04]  /*0910*/  FFMA R10, R3, R10, 0.055503588169813156128 ;  /* 0x3d6357bb030a7423 */ /* 0x000fc8000000000a */
[----:B------:R-:W-:-:S04]  /*0920*/  FFMA R10, R3, R10, 0.24022644758224487305 ;  /* 0x3e75fdec030a7423 */ /* 0x000fc8000000000a */
[----:B------:R-:W-:-:S04]  /*0930*/  FFMA R10, R3, R10, 0.69314718246459960938 ;  /* 0x3f317218030a7423 */ /* 0x000fc8000000000a */
[----:B------:R-:W-:Y:S01]  /*0940*/  FFMA R10, R3, R10, 1 ;  /* 0x3f800000030a7423 */ /* 0x000fe2000000000a */
[----:B0-----:R-:W-:Y:S01]  /*0950*/  IMAD R8, R8, 0x800000, -R7 ;  /* 0x0080000008087824 */ /* 0x001fe200078e0a07 */
[----:B------:R-:W-:Y:S02]  /*0960*/  FSEL R3, RZ, +INF , !P1 ;  /* 0x7f800000ff037808 */ /* 0x000fe40004800000 */
[----:B------:R-:W-:-:S04]  /*0970*/  FMUL R9, R9, R10 ;  /* 0x0000000a09097220 */ /* 0x000fc80000400000 */
[----:B------:R-:W-:Y:S01]  /*0980*/  @!P2 FMUL R3, R8, R9 ;  /* 0x000000090803a220 */ /* 0x000fe20000400000 */
[----:B------:R-:W-:-:S07]  /*0990*/  @!P0 LOP3.LUT R3, R2, 0x7fffffff, RZ, 0xc0, !PT ;  /* 0x7fffffff02038812 */ /* 0x000fce00078ec0ff */
.L_x_242:
[----:B------:R-:W-:Y:S01]  /*09a0*/  FADD R12, R3, R4 ;  /* 0x00000004030c7221 */ /* 0x000fe20000000000 */
[----:B------:R-:W-:-:S03]  /*09b0*/  MOV R8, 0x1 ;  /* 0x0000000100087802 */ /* 0x000fc60000000f00 */
[----:B------:R-:W0:Y:S02]  /*09c0*/  F2F.F64.F32 R6, R12 ;  /* 0x0000000c00067310 */ /* 0x000e240000201800 */
[----:B0-----:R-:W-:-:S06]  /*09d0*/  DMUL R6, R6, -2 ;  /* 0xc000000006067828 */ /* 0x001fcc0000000000 */
[----:B------:R-:W0:Y:S02]  /*09e0*/  MUFU.RCP64H R9, R7 ;  /* 0x0000000700097308 */ /* 0x000e240000001800 */
[----:B0-----:R-:W-:-:S08]  /*09f0*/  DFMA R10, -R6, R8, 1 ;  /* 0x3ff00000060a742b */ /* 0x001fd00000000108 */
[----:B------:R-:W-:-:S08]  /*0a00*/  DFMA R10, R10, R10, R10 ;  /* 0x0000000a0a0a722b */ /* 0x000fd0000000000a */
[----:B------:R-:W-:Y:S01]  /*0a10*/  DFMA R10, R8, R10, R8 ;  /* 0x0000000a080a722b */ /* 0x000fe20000000008 */
[----:B------:R-:W-:-:S07]  /*0a20*/  FMUL R8, R3, R4 ;  /* 0x0000000403087220 */ /* 0x000fce0000400000 */
[----:B------:R-:W-:Y:S01]  /*0a30*/  DFMA R2, -R6, R10, 1 ;  /* 0x3ff000000602742b */ /* 0x000fe2000000010a */
[----:B------:R-:W0:Y:S07]  /*0a40*/  F2F.F64.F32 R8, R8 ;  /* 0x0000000800087310 */ /* 0x000e2e0000201800 */
[----:B------:R-:W-:-:S08]  /*0a50*/  DFMA R2, R10, R2, R10 ;  /* 0x000000020a02722b */ /* 0x000fd0000000000a */
[----:B0-----:R-:W-:Y:S01]  /*0a60*/  DMUL R10, R8, R2 ;  /* 0x00000002080a7228 */ /* 0x001fe20000000000 */
[----:B------:R-:W-:-:S07]  /*0a70*/  FSETP.GEU.AND P1, PT, |R9|, 6.5827683646048100446e-37, PT ;  /* 0x036000000900780b */ /* 0x000fce0003f2e200 */
[----:B------:R-:W-:-:S08]  /*0a80*/  DFMA R12, -R6, R10, R8 ;  /* 0x0000000a060c722b */ /* 0x000fd00000000108 */
[----:B------:R-:W-:-:S10]  /*0a90*/  DFMA R2, R2, R12, R10 ;  /* 0x0000000c0202722b */ /* 0x000fd4000000000a */
[----:B------:R-:W-:-:S05]  /*0aa0*/  FFMA R10, RZ, R7, R3 ;  /* 0x00000007ff0a7223 */ /* 0x000fca0000000003 */
[----:B------:R-:W-:-:S13]  /*0ab0*/  FSETP.GT.AND P0, PT, |R10|, 1.469367938527859385e-39, PT ;  /* 0x001000000a00780b */ /* 0x000fda0003f04200 */
[----:B------:R-:W-:Y:S05]  /*0ac0*/  @P0 BRA P1, `(.L_x_243) ;  /* 0x0000000000080947 */ /* 0x000fea0000800000 */
[----:B------:R-:W-:-:S07]  /*0ad0*/  MOV R12, 0xaf0 ;  /* 0x00000af0000c7802 */ /* 0x000fce0000000f00 */
[----:B------:R-:W-:Y:S05]  /*0ae0*/  CALL.REL.NOINC `($__internal_1_$__cuda_sm20_div_rn_f64_full) ;  /* 0x0000000800987944 */ /* 0x000fea0003c00000 */
.L_x_243:
[----:B------:R-:W0:Y:S01]  /*0af0*/  F2F.F64.F32 R16, R4 ;  /* 0x0000000400107310 */ /* 0x000e220000201800 */
[----:B------:R-:W1:Y:S07]  /*0b00*/  LDCU.64 UR4, c[0x0][0x358] ;  /* 0x00006b00ff0477ac */ /* 0x000e6e0008000a00 */
[----:B0-----:R-:W0:Y:S01]  /*0b10*/  MUFU.RCP64H R7, R17 ;  /* 0x0000001100077308 */ /* 0x001e220000001800 */
[----:B------:R-:W-:-:S05]  /*0b20*/  VIADD R6, R17, 0x300402 ;  /* 0x0030040211067836 */ /* 0x000fca0000000000 */
[----:B------:R-:W-:Y:S01]  /*0b30*/  FSETP.GEU.AND P0, PT, |R6|, 5.8789094863358348022e-39, PT ;  /* 0x004004020600780b */ /* 0x000fe20003f0e200 */
[----:B0-----:R-:W-:-:S08]  /*0b40*/  DFMA R8, -R16, R6, 1 ;  /* 0x3ff000001008742b */ /* 0x001fd00000000106 */
[----:B------:R-:W-:-:S08]  /*0b50*/  DFMA R8, R8, R8, R8 ;  /* 0x000000080808722b */ /* 0x000fd00000000008 */
[----:B------:R-:W-:-:S08]  /*0b60*/  DFMA R8, R6, R8, R6 ;  /* 0x000000080608722b */ /* 0x000fd00000000006 */
[----:B------:R-:W-:-:S08]  /*0b70*/  DFMA R10, -R16, R8, 1 ;  /* 0x3ff00000100a742b */ /* 0x000fd00000000108 */
[----:B------:R-:W-:Y:S01]  /*0b80*/  DFMA R10, R8, R10, R8 ;  /* 0x0000000a080a722b */ /* 0x000fe20000000008 */
[----:B-1----:R-:W-:Y:S10]  /*0b90*/  @P0 BRA `(.L_x_244) ;  /* 0x0000000000180947 */ /* 0x002ff40003800000 */
[----:B------:R-:W-:Y:S02]  /*0ba0*/  LOP3.LUT R18, R17, 0x7fffffff, RZ, 0xc0, !PT ;  /* 0x7fffffff11127812 */ /* 0x000fe400078ec0ff */
[----:B------:R-:W-:Y:S02]  /*0bb0*/  MOV R20, 0xbe0 ;  /* 0x00000be000147802 */ /* 0x000fe40000000f00 */
[----:B------:R-:W-:-:S07]  /*0bc0*/  IADD3 R18, PT, PT, R18, -0x100000, RZ ;  /* 0xfff0000012127810 */ /* 0x000fce0007ffe0ff */
[----:B------:R-:W-:Y:S05]  /*0bd0*/  CALL.REL.NOINC `($__internal_0_$__cuda_sm20_dblrcp_rn_slowpath_v3) ;  /* 0x0000000400cc7944 */ /* 0x000fea0003c00000 */
[----:B------:R-:W-:Y:S01]  /*0be0*/  IMAD.MOV.U32 R10, RZ, RZ, R22 ;  /* 0x000000ffff0a7224 */ /* 0x000fe200078e0016 */
[----:B------:R-:W-:-:S07]  /*0bf0*/  MOV R11, R23 ;  /* 0x00000017000b7202 */ /* 0x000fce0000000f00 */
.L_x_244:
[----:B------:R-:W0:Y:S01]  /*0c00*/  LDC R4, c[0x0][0x3b0] ;  /* 0x0000ec00ff047b82 */ /* 0x000e220000000800 */
[C---:B------:R-:W-:Y:S01]  /*0c10*/  VIADD R15, R5.reuse, 0xffffffff ;  /* 0xffffffff050f7836 */ /* 0x040fe20000000000 */
[----:B------:R-:W1:Y:S06]  /*0c20*/  LDCU UR6, c[0x0][0x3c4] ;  /* 0x00007880ff0677ac */ /* 0x000e6c0008000800 */
[----:B------:R-:W2:Y:S01]  /*0c30*/  LDC.64 R18, c[0x0][0x388] ;  /* 0x0000e200ff127b82 */ /* 0x000ea20000000a00 */
[-C--:B0-----:R-:W-:Y:S02]  /*0c40*/  IMAD R7, R5, R4.reuse, R4 ;  /* 0x0000000405077224 */ /* 0x081fe400078e0204 */
[----:B------:R-:W-:-:S03]  /*0c50*/  IMAD R15, R15, R4, R0 ;  /* 0x000000040f0f7224 */ /* 0x000fc600078e0200 */
[----:B------:R-:W-:Y:S01]  /*0c60*/  IADD3 R7, PT, PT, R0, R7, RZ ;  /* 0x0000000700077210 */ /* 0x000fe20007ffe0ff */
[----:B--2---:R-:W-:-:S04]  /*0c70*/  IMAD.WIDE R20, R15, 0x4, R18 ;  /* 0x000000040f147825 */ /* 0x004fc800078e0212 */
[----:B------:R-:W-:Y:S01]  /*0c80*/  IMAD.WIDE R18, R7, 0x4, R18 ;  /* 0x0000000407127825 */ /* 0x000fe200078e0212 */
[----:B------:R-:W2:Y:S03]  /*0c90*/  LDG.E R23, desc[UR4][R20.64] ;  /* 0x0000000414177981 */ /* 0x000ea6000c1e1900 */
[----:B------:R-:W-:Y:S02]  /*0ca0*/  IMAD.WIDE R8, R4, 0x4, R20 ;  /* 0x0000000404087825 */ /* 0x000fe400078e0214 */
[----:B------:R-:W2:Y:S04]  /*0cb0*/  LDG.E R18, desc[UR4][R18.64] ;  /* 0x0000000412127981 */ /* 0x000ea8000c1e1900 */
[----:B------:R-:W3:Y:S04]  /*0cc0*/  LDG.E R14, desc[UR4][R8.64+0x4] ;  /* 0x00000404080e7981 */ /* 0x000ee8000c1e1900 */
[----:B------:R-:W4:Y:S01]  /*0cd0*/  LDG.E R25, desc[UR4][R8.64+-0x4] ;  /* 0xfffffc0408197981 */ /* 0x000f22000c1e1900 */
[----:B-1----:R-:W0:Y:S01]  /*0ce0*/  F2F.F64.F32 R12, UR6 ;  /* 0x00000006000c7d10 */ /* 0x002e220008201800 */
[----:B------:R-:W-:-:S07]  /*0cf0*/  IADD3 R4, PT, PT, R15, R4, RZ ;  /* 0x000000040f047210 */ /* 0x000fce0007ffe0ff */
[----:B0-----:R-:W0:Y:S01]  /*0d00*/  MUFU.RCP64H R7, R13 ;  /* 0x0000000d00077308 */ /* 0x001e220000001800 */
[----:B------:R-:W-:-:S05]  /*0d10*/  VIADD R6, R13, 0x300402 ;  /* 0x003004020d067836 */ /* 0x000fca0000000000 */
[----:B------:R-:W-:Y:S01]  /*0d20*/  FSETP.GEU.AND P0, PT, |R6|, 5.8789094863358348022e-39, PT ;  /* 0x004004020600780b */ /* 0x000fe20003f0e200 */
[----:B0-----:R-:W-:-:S08]  /*0d30*/  DFMA R16, -R12, R6, 1 ;  /* 0x3ff000000c10742b */ /* 0x001fd00000000106 */
[----:B------:R-:W-:Y:S01]  /*0d40*/  DFMA R16, R16, R16, R16 ;  /* 0x000000101010722b */ /* 0x000fe20000000010 */
[----:B--2---:R-:W-:-:S07]  /*0d50*/  FADD R23, R18, R23 ;  /* 0x0000001712177221 */ /* 0x004fce0000000000 */
[----:B------:R-:W-:Y:S01]  /*0d60*/  DFMA R18, R6, R16, R6 ;  /* 0x000000100612722b */ /* 0x000fe20000000006 */
[----:B---3--:R-:W-:-:S04]  /*0d70*/  FADD R14, R23, R14 ;  /* 0x0000000e170e7221 */ /* 0x008fc80000000000 */
[----:B----4-:R-:W-:-:S03]  /*0d80*/  FADD R14, R14, R25 ;  /* 0x000000190e0e7221 */ /* 0x010fc60000000000 */
[----:B------:R-:W-:Y:S01]  /*0d90*/  DFMA R20, -R12, R18, 1 ;  /* 0x3ff000000c14742b */ /* 0x000fe20000000112 */
[----:B------:R-:W0:Y:S07]  /*0da0*/  F2F.F64.F32 R16, R14 ;  /* 0x0000000e00107310 */ /* 0x000e2e0000201800 */
[----:B------:R-:W-:Y:S02]  /*0db0*/  DFMA R6, R18, R20, R18 ;  /* 0x000000141206722b */ /* 0x000fe40000000012 */
[----:B0-----:R-:W-:Y:S01]  /*0dc0*/  DMUL R10, R16, R10 ;  /* 0x0000000a100a7228 */ /* 0x001fe20000000000 */
[----:B------:R-:W-:Y:S10]  /*0dd0*/  @P0 BRA `(.L_x_245) ;  /* 0x0000000000200947 */ /* 0x000ff40003800000 */
[----:B------:R-:W-:Y:S01]  /*0de0*/  LOP3.LUT R18, R13, 0x7fffffff, RZ, 0xc0, !PT ;  /* 0x7fffffff0d127812 */ /* 0x000fe200078ec0ff */
[----:B------:R-:W-:Y:S01]  /*0df0*/  IMAD.MOV.U32 R16, RZ, RZ, R12 ;  /* 0x000000ffff107224 */ /* 0x000fe200078e000c */
[----:B------:R-:W-:Y:S02]  /*0e00*/  MOV R17, R13 ;  /* 0x0000000d00117202 */ /* 0x000fe40000000f00 */
[----:B------:R-:W-:Y:S01]  /*0e10*/  MOV R20, 0xe40 ;  /* 0x00000e4000147802 */ /* 0x000fe20000000f00 */
[----:B------:R-:W-:-:S07]  /*0e20*/  VIADD R18, R18, 0xfff00000 ;  /* 0xfff0000012127836 */ /* 0x000fce0000000000 */
[----:B------:R-:W-:Y:S05]  /*0e30*/  CALL.REL.NOINC `($__internal_0_$__cuda_sm20_dblrcp_rn_slowpath_v3) ;  /* 0x0000000400347944 */ /* 0x000fea0003c00000 */
[----:B------:R-:W-:Y:S01]  /*0e40*/  MOV R6, R22 ;  /* 0x0000001600067202 */ /* 0x000fe20000000f00 */
[----:B------:R-:W-:-:S07]  /*0e50*/  IMAD.MOV.U32 R7, RZ, RZ, R23 ;  /* 0x000000ffff077224 */ /* 0x000fce00078e0017 */
.L_x_245:
[----:B------:R-:W0:Y:S02]  /*0e60*/  LDCU UR6, c[0x0][0x3bc] ;  /* 0x00007780ff0677ac */ /* 0x000e240008000800 */
[----:B0-----:R-:W0:Y:S08]  /*0e70*/  F2F.F64.F32 R14, UR6 ;  /* 0x00000006000e7d10 */ /* 0x001e300008201800 */
[----:B0-----:R-:W0:Y:S01]  /*0e80*/  MUFU.RCP64H R13, R15 ;  /* 0x0000000f000d7308 */ /* 0x001e220000001800 */
[----:B------:R-:W-:-:S04]  /*0e90*/  IADD3 R12, PT, PT, R15, 0x300402, RZ ;  /* 0x003004020f0c7810 */ /* 0x000fc80007ffe0ff */
[----:B------:R-:W-:Y:S02]  /*0ea0*/  FSETP.GEU.AND P0, PT, |R12|, 5.8789094863358348022e-39, PT ;  /* 0x004004020c00780b */ /* 0x000fe40003f0e200 */
[----:B0-----:R-:W-:-:S08]  /*0eb0*/  DFMA R16, -R14, R12, 1 ;  /* 0x3ff000000e10742b */ /* 0x001fd0000000010c */
[----:B------:R-:W-:-:S08]  /*0ec0*/  DFMA R16, R16, R16, R16 ;  /* 0x000000101010722b */ /* 0x000fd00000000010 */
[----:B------:R-:W-:-:S08]  /*0ed0*/  DFMA R16, R12, R16, R12 ;  /* 0x000000100c10722b */ /* 0x000fd0000000000c */
[----:B------:R-:W-:-:S08]  /*0ee0*/  DFMA R18, -R14, R16, 1 ;  /* 0x3ff000000e12742b */ /* 0x000fd00000000110 */
[----:B------:R-:W-:Y:S01]  /*0ef0*/  DFMA R12, R16, R18, R16 ;  /* 0x00000012100c722b */ /* 0x000fe20000000010 */
[----:B------:R-:W-:Y:S10]  /*0f00*/  @P0 BRA `(.L_x_246) ;  /* 0x0000000000200947 */ /* 0x000ff40003800000 */
[----:B------:R-:W-:Y:S01]  /*0f10*/  LOP3.LUT R18, R15, 0x7fffffff, RZ, 0xc0, !PT ;  /* 0x7fffffff0f127812 */ /* 0x000fe200078ec0ff */
[----:B------:R-:W-:Y:S01]  /*0f20*/  IMAD.MOV.U32 R16, RZ, RZ, R14 ;  /* 0x000000ffff107224 */ /* 0x000fe200078e000e */
[----:B------:R-:W-:Y:S02]  /*0f30*/  MOV R17, R15 ;  /* 0x0000000f00117202 */ /* 0x000fe40000000f00 */
[----:B------:R-:W-:Y:S01]  /*0f40*/  MOV R20, 0xf70 ;  /* 0x00000f7000147802 */ /* 0x000fe20000000f00 */
[----:B------:R-:W-:-:S07]  /*0f50*/  VIADD R18, R18, 0xfff00000 ;  /* 0xfff0000012127836 */ /* 0x000fce0000000000 */
[----:B------:R-:W-:Y:S05]  /*0f60*/  CALL.REL.NOINC `($__internal_0_$__cuda_sm20_dblrcp_rn_slowpath_v3) ;  /* 0x0000000000e87944 */ /* 0x000fea0003c00000 */
[----:B------:R-:W-:Y:S02]  /*0f70*/  MOV R12, R22 ;  /* 0x00000016000c7202 */ /* 0x000fe40000000f00 */
[----:B------:R-:W-:-:S07]  /*0f80*/  MOV R13, R23 ;  /* 0x00000017000d7202 */ /* 0x000fce0000000f00 */
.L_x_246:
[----:B------:R-:W0:Y:S01]  /*0f90*/  LDC R14, c[0x0][0x3b4] ;  /* 0x0000ed00ff0e7b82 */ /* 0x000e220000000800 */
[----:B------:R-:W1:Y:S07]  /*0fa0*/  LDCU UR6, c[0x0][0x3c0] ;  /* 0x00007800ff0677ac */ /* 0x000e6e0008000800 */
[----:B------:R-:W2:Y:S01]  /*0fb0*/  LDC.64 R22, c[0x0][0x398] ;  /* 0x0000e600ff167b82 */ /* 0x000ea20000000a00 */
[CC--:B0-----:R-:W-:Y:S02]  /*0fc0*/  IMAD R17, R5.reuse, R14.reuse, -R14 ;  /* 0x0000000e05117224 */ /* 0x0c1fe400078e0a0e */
[----:B------:R-:W-:-:S02]  /*0fd0*/  IMAD R15, R5, R14, R0 ;  /* 0x0000000e050f7224 */ /* 0x000fc400078e0200 */
[----:B------:R-:W-:Y:S02]  /*0fe0*/  IMAD.IADD R17, R0, 0x1, R17 ;  /* 0x0000000100117824 */ /* 0x000fe400078e0211 */
[----:B--2---:R-:W-:-:S04]  /*0ff0*/  IMAD.WIDE R14, R15, 0x4, R22 ;  /* 0x000000040f0e7825 */ /* 0x004fc800078e0216 */
[----:B------:R-:W-:Y:S02]  /*1000*/  IMAD.WIDE R22, R17, 0x4, R22 ;  /* 0x0000000411167825 */ /* 0x000fe400078e0216 */
[----:B------:R-:W2:Y:S04]  /*1010*/  LDG.E R14, desc[UR4][R14.64] ;  /* 0x000000040e0e7981 */ /* 0x000ea8000c1e1900 */
[----:B------:R-:W2:Y:S01]  /*1020*/  LDG.E R23, desc[UR4][R22.64] ;  /* 0x0000000416177981 */ /* 0x000ea2000c1e1900 */
[----:B-1----:R-:W0:Y:S08]  /*1030*/  F2F.F64.F32 R16, UR6 ;  /* 0x0000000600107d10 */ /* 0x002e300008201800 */
        /* <DEDUP_REMOVED lines=8> */
[----:B--2---:R-:W-:-:S04]  /*10c0*/  FADD R19, R14, -R23 ;  /* 0x800000170e137221 */ /* 0x004fc80000000000 */
[----:B------:R0:W1:Y:S01]  /*10d0*/  F2F.F64.F32 R14, R19 ;  /* 0x00000013000e7310 */ /* 0x0000620000201800 */
[----:B------:R-:W-:Y:S05]  /*10e0*/  @P0 BRA `(.L_x_247) ;  /* 0x0000000000180947 */ /* 0x000fea0003800000 */
[----:B------:R-:W-:Y:S02]  /*10f0*/  LOP3.LUT R18, R17, 0x7fffffff, RZ, 0xc0, !PT ;  /* 0x7fffffff11127812 */ /* 0x000fe400078ec0ff */
[----:B------:R-:W-:Y:S02]  /*1100*/  MOV R20, 0x1130 ;  /* 0x0000113000147802 */ /* 0x000fe40000000f00 */
[----:B------:R-:W-:-:S07]  /*1110*/  IADD3 R18, PT, PT, R18, -0x100000, RZ ;  /* 0xfff0000012127810 */ /* 0x000fce0007ffe0ff */
[----:B01----:R-:W-:Y:S05]  /*1120*/  CALL.REL.NOINC `($__internal_0_$__cuda_sm20_dblrcp_rn_slowpath_v3) ;  /* 0x0000000000787944 */ /* 0x003fea0003c00000 */
[----:B------:R-:W-:Y:S01]  /*1130*/  IMAD.MOV.U32 R20, RZ, RZ, R22 ;  /* 0x000000ffff147224 */ /* 0x000fe200078e0016 */
[----:B------:R-:W-:-:S07]  /*1140*/  MOV R21, R23 ;  /* 0x0000001700157202 */ /* 0x000fce0000000f00 */
.L_x_247:
[----:B------:R-:W2:Y:S01]  /*1150*/  LDC.64 R16, c[0x0][0x3a0] ;  /* 0x0000e800ff107b82 */ /* 0x000ea20000000a00 */
[----:B------:R-:W3:Y:S02]  /*1160*/  LDCU UR6, c[0x0][0x3b8] ;  /* 0x00007700ff0677ac */ /* 0x000ee40008000800 */
[----:B---3--:R-:W-:-:S04]  /*1170*/  IMAD R5, R5, UR6, R0 ;  /* 0x0000000605057c24 */ /* 0x008fc8000f8e0200 */
[----:B--2---:R-:W-:-:S05]  /*1180*/  IMAD.WIDE R16, R5, 0x4, R16 ;  /* 0x0000000405107825 */ /* 0x004fca00078e0210 */
[----:B------:R-:W2:Y:S04]  /*1190*/  LDG.E R0, desc[UR4][R16.64] ;  /* 0x0000000410007981 */ /* 0x000ea8000c1e1900 */
[----:B------:R-:W2:Y:S02]  /*11a0*/  LDG.E R5, desc[UR4][R16.64+-0x4] ;  /* 0xfffffc0410057981 */ /* 0x000ea4000c1e1900 */
[----:B--2---:R-:W-:-:S04]  /*11b0*/  FADD R0, R0, -R5 ;  /* 0x8000000500007221 */ /* 0x004fc80000000000 */
[----:B0-----:R-:W0:Y:S02]  /*11c0*/  F2F.F64.F32 R18, R0 ;  /* 0x0000000000127310 */ /* 0x001e240000201800 */
[----:B0-----:R-:W-:-:S08]  /*11d0*/  DMUL R18, R18, R20 ;  /* 0x0000001412127228 */ /* 0x001fd00000000000 */
[----:B-1----:R-:W-:Y:S01]  /*11e0*/  DFMA R12, R14, R12, R18 ;  /* 0x0000000c0e0c722b */ /* 0x002fe20000000012 */
[----:B------:R-:W0:Y:S07]  /*11f0*/  LDC.64 R14, c[0x0][0x380] ;  /* 0x0000e000ff0e7b82 */ /* 0x000e2e0000000a00 */
[----:B------:R-:W-:Y:S01]  /*1200*/  DFMA R6, R12, R6, -R10 ;  /* 0x000000060c06722b */ /* 0x000fe2000000080a */
[----:B------:R-:W1:Y:S07]  /*1210*/  LDC.64 R10, c[0x0][0x390] ;  /* 0x0000e400ff0a7b82 */ /* 0x000e6e0000000a00 */
[----:B------:R-:W-:-:S10]  /*1220*/  DMUL R6, R6, R2 ;  /* 0x0000000206067228 */ /* 0x000fd40000000000 */
[----:B------:R-:W2:Y:S01]  /*1230*/  F2F.F32.F64 R7, R6 ;  /* 0x0000000600077310 */ /* 0x000ea20000301000 */
[----:B0-----:R-:W-:-:S05]  /*1240*/  IMAD.WIDE R2, R4, 0x4, R14 ;  /* 0x0000000404027825 */ /* 0x001fca00078e020e */
[----:B--2---:R-:W-:Y:S01]  /*1250*/  STG.E desc[UR4][R2.64], R7 ;  /* 0x0000000702007986 */ /* 0x004fe2000c101904 */
[----:B------:R-:W-:Y:S06]  /*1260*/  BAR.SYNC.DEFER_BLOCKING 0x0 ;  /* 0x0000000000007b1d */ /* 0x000fec0000010000 */
[----:B------:R-:W2:Y:S04]  /*1270*/  LDG.E R12, desc[UR4][R2.64] ;  /* 0x00000004020c7981 */ /* 0x000ea8000c1e1900 */
[----:B------:R-:W2:Y:S01]  /*1280*/  LDG.E R9, desc[UR4][R8.64] ;  /* 0x0000000408097981 */ /* 0x000ea2000c1e1900 */
[----:B-1----:R-:W-:-:S04]  /*1290*/  IMAD.WIDE R4, R4, 0x4, R10 ;  /* 0x0000000404047825 */ /* 0x002fc800078e020a */
[----:B--2---:R-:W-:-:S05]  /*12a0*/  FADD R11, R12, -R9 ;  /* 0x800000090c0b7221 */ /* 0x004fca0000000000 */
[----:B------:R-:W-:Y:S01]  /*12b0*/  STG.E desc[UR4][R4.64], R11 ;  /* 0x0000000b04007986 */ /* 0x000fe2000c101904 */
[----:B------:R-:W-:Y:S06]  /*12c0*/  BAR.SYNC.DEFER_BLOCKING 0x0 ;  /* 0x0000000000007b1d */ /* 0x000fec0000010000 */
[----:B------:R-:W2:Y:S02]  /*12d0*/  LDG.E R0, desc[UR4][R4.64] ;  /* 0x0000000404007981 */ /* 0x000ea4000c1e1900 */
[----:B--2---:R-:W-:-:S05]  /*12e0*/  FMUL R13, R0, R0 ;  /* 0x00000000000d7220 */ /* 0x004fca0000400000 */
[----:B------:R-:W-:Y:S01]  /*12f0*/  STG.E desc[UR4][R4.64], R13 ;  /* 0x0000000d04007986 */ /* 0x000fe2000c101904 */
[----:B------:R-:W-:Y:S05]  /*1300*/  EXIT ;  /* 0x000000000000794d */ /* 0x000fea0003800000 */
        .weak           $__internal_0_$__cuda_sm20_dblrcp_rn_slowpath_v3
        .type           $__internal_0_$__cuda_sm20_dblrcp_rn_slowpath_v3,@function
        .size           $__internal_0_$__cuda_sm20_dblrcp_rn_slowpath_v3,($__internal_1_$__cuda_sm20_div_rn_f64_full - $__internal_0_$__cuda_sm20_dblrcp_rn_slowpath_v3)
$__internal_0_$__cuda_sm20_dblrcp_rn_slowpath_v3:
[----:B------:R-:W-:-:S14]  /*1310*/  DSETP.GTU.AND P0, PT, |R16|, +INF , PT ;  /* 0x7ff000001000742a */ /* 0x000fdc0003f0c200 */
[----:B------:R-:W-:Y:S05]  /*1320*/  @P0 BRA `(.L_x_248) ;  /* 0x0000000000780947 */ /* 0x000fea0003800000 */
[----:B------:R-:W-:-:S04]  /*1330*/  LOP3.LUT R21, R17, 0x7fffffff, RZ, 0xc0, !PT ;  /* 0x7fffffff11157812 */ /* 0x000fc800078ec0ff */
[----:B------:R-:W-:-:S04]  /*1340*/  IADD3 R19, PT, PT, R21, -0x1, RZ ;  /* 0xffffffff15137810 */ /* 0x000fc80007ffe0ff */
[----:B------:R-:W-:-:S13]  /*1350*/  ISETP.GE.U32.AND P0, PT, R19, 0x7fefffff, PT ;  /* 0x7fefffff1300780c */ /* 0x000fda0003f06070 */
[----:B------:R-:W-:Y:S01]  /*1360*/  @P0 LOP3.LUT R23, R17, 0x7ff00000, RZ, 0x3c, !PT ;  /* 0x7ff0000011170812 */ /* 0x000fe200078e3cff */
[----:B------:R-:W-:Y:S01]  /*1370*/  @P0 IMAD.MOV.U32 R22, RZ, RZ, RZ ;  /* 0x000000ffff160224 */ /* 0x000fe200078e00ff */
[----:B------:R-:W-:Y:S06]  /*1380*/  @P0 BRA `(.L_x_249) ;  /* 0x0000000000680947 */ /* 0x000fec0003800000 */
[----:B------:R-:W-:-:S13]  /*1390*/  ISETP.GE.U32.AND P0, PT, R21, 0x1000001, PT ;  /* 0x010000011500780c */ /* 0x000fda0003f06070 */
[----:B------:R-:W-:Y:S05]  /*13a0*/  @!P0 BRA `(.L_x_250) ;  /* 0x0000000000348947 */ /* 0x000fea0003800000 */
[----:B------:R-:W-:Y:S02]  /*13b0*/  IADD3 R23, PT, PT, R17, -0x3fe00000, RZ ;  /* 0xc020000011177810 */ /* 0x000fe40007ffe0ff */
[----:B------:R-:W-:Y:S02]  /*13c0*/  MOV R22, R16 ;  /* 0x0000001000167202 */ /* 0x000fe40000000f00 */
[----:B------:R-:W0:Y:S04]  /*13d0*/  MUFU.RCP64H R19, R23 ;  /* 0x0000001700137308 */ /* 0x000e280000001800 */
[----:B0-----:R-:W-:-:S08]  /*13e0*/  DFMA R24, -R22, R18, 1 ;  /* 0x3ff000001618742b */ /* 0x001fd00000000112 */
[----:B------:R-:W-:-:S08]  /*13f0*/  DFMA R24, R24, R24, R24 ;  /* 0x000000181818722b */ /* 0x000fd00000000018 */
[----:B------:R-:W-:-:S08]  /*1400*/  DFMA R24, R18, R24, R18 ;  /* 0x000000181218722b */ /* 0x000fd00000000012 */
[----:B------:R-:W-:-:S08]  /*1410*/  DFMA R18, -R22, R24, 1 ;  /* 0x3ff000001612742b */ /* 0x000fd00000000118 */
[----:B------:R-:W-:-:S08]  /*1420*/  DFMA R18, R24, R18, R24 ;  /* 0x000000121812722b */ /* 0x000fd00000000018 */
[----:B------:R-:W-:-:S08]  /*1430*/  DMUL R18, R18, 2.2250738585072013831e-308 ;  /* 0x0010000012127828 */ /* 0x000fd00000000000 */
[----:B------:R-:W-:-:S08]  /*1440*/  DFMA R16, -R16, R18, 1 ;  /* 0x3ff000001010742b */ /* 0x000fd00000000112 */
[----:B------:R-:W-:-:S08]  /*1450*/  DFMA R16, R16, R16, R16 ;  /* 0x000000101010722b */ /* 0x000fd00000000010 */
[----:B------:R-:W-:Y:S01]  /*1460*/  DFMA R22, R18, R16, R18 ;  /* 0x000000101216722b */ /* 0x000fe20000000012 */
[----:B------:R-:W-:Y:S10]  /*1470*/  BRA `(.L_x_249) ;  /* 0x00000000002c7947 */ /* 0x000ff40003800000 */
.L_x_250:
[----:B------:R-:W-:-:S06]  /*1480*/  DMUL R16, R16, 8.11296384146066816958e+31 ;  /* 0x4690000010107828 */ /* 0x000fcc0000000000 */
[----:B------:R-:W0:Y:S02]  /*1490*/  MUFU.RCP64H R19, R17 ;  /* 0x0000001100137308 */ /* 0x000e240000001800 */
[----:B0-----:R-:W-:-:S08]  /*14a0*/  DFMA R22, -R16, R18, 1 ;  /* 0x3ff000001016742b */ /* 0x001fd00000000112 */
[----:B------:R-:W-:-:S08]  /*14b0*/  DFMA R22, R22, R22, R22 ;  /* 0x000000161616722b */ /* 0x000fd00000000016 */
[----:B------:R-:W-:-:S08]  /*14c0*/  DFMA R22, R18, R22, R18 ;  /* 0x000000161216722b */ /* 0x000fd00000000012 */
[----:B------:R-:W-:-:S08]  /*14d0*/  DFMA R18, -R16, R22, 1 ;  /* 0x3ff000001012742b */ /* 0x000fd00000000116 */
[----:B------:R-:W-:-:S08]  /*14e0*/  DFMA R18, R22, R18, R22 ;  /* 0x000000121612722b */ /* 0x000fd00000000016 */
[----:B------:R-:W-:Y:S01]  /*14f0*/  DMUL R22, R18, 8.11296384146066816958e+31 ;  /* 0x4690000012167828 */ /* 0x000fe20000000000 */
[----:B------:R-:W-:Y:S10]  /*1500*/  BRA `(.L_x_249) ;  /* 0x0000000000087947 */ /* 0x000ff40003800000 */
.L_x_248:
[----:B------:R-:W-:Y:S01]  /*1510*/  LOP3.LUT R23, R17, 0x80000, RZ, 0xfc, !PT ;  /* 0x0008000011177812 */ /* 0x000fe200078efcff */
[----:B------:R-:W-:-:S07]  /*1520*/  IMAD.MOV.U32 R22, RZ, RZ, R16 ;  /* 0x000000ffff167224 */ /* 0x000fce00078e0010 */
.L_x_249:
[----:B------:R-:W-:-:S04]  /*1530*/  MOV R21, 0x0 ;  /* 0x0000000000157802 */ /* 0x000fc80000000f00 */
[----:B------:R-:W-:Y:S05]  /*1540*/  RET.REL.NODEC R20 `(_Z13PressureSolvePfPKfS_S1_S1_iiiiifff) ;  /* 0xffffffe814ac7950 */ /* 0x000fea0003c3ffff */
        .weak           $__internal_1_$__cuda_sm20_div_rn_f64_full
        .type           $__internal_1_$__cuda_sm20_div_rn_f64_full,@function
        .size           $__internal_1_$__cuda_sm20_div_rn_f64_full,(.L_x_277 - $__internal_1_$__cuda_sm20_div_rn_f64_full)
$__internal_1_$__cuda_sm20_div_rn_f64_full:
[C---:B------:R-:W-:Y:S01]  /*1550*/  FSETP.GEU.AND P0, PT, |R7|.reuse, 1.469367938527859385e-39, PT ;  /* 0x001000000700780b */ /* 0x040fe20003f0e200 */
[----:B------:R-:W-:Y:S01]  /*1560*/  IMAD.MOV.U32 R14, RZ, RZ, 0x1 ;  /* 0x00000001ff0e7424 */ /* 0x000fe200078e00ff */
[C---:B------:R-:W-:Y:S02]  /*1570*/  LOP3.LUT R2, R7.reuse, 0x800fffff, RZ, 0xc0, !PT ;  /* 0x800fffff07027812 */ /* 0x040fe400078ec0ff */
[----:B------:R-:W-:Y:S02]  /*1580*/  LOP3.LUT R17, R7, 0x7ff00000, RZ, 0xc0, !PT ;  /* 0x7ff0000007117812 */ /* 0x000fe400078ec0ff */
[----:B------:R-:W-:Y:S02]  /*1590*/  LOP3.LUT R3, R2, 0x3ff00000, RZ, 0xfc, !PT ;  /* 0x3ff0000002037812 */ /* 0x000fe400078efcff */
[----:B------:R-:W-:Y:S02]  /*15a0*/  MOV R2, R6 ;  /* 0x0000000600027202 */ /* 0x000fe40000000f00 */
[----:B------:R-:W-:-:S02]  /*15b0*/  LOP3.LUT R16, R9, 0x7ff00000, RZ, 0xc0, !PT ;  /* 0x7ff0000009107812 */ /* 0x000fc400078ec0ff */
[----:B------:R-:W-:Y:S01]  /*15c0*/  MOV R13, 0x1ca00000 ;  /* 0x1ca00000000d7802 */ /* 0x000fe20000000f00 */
[----:B------:R-:W-:Y:S01]  /*15d0*/  @!P0 DMUL R2, R6, 8.98846567431157953865e+307 ;  /* 0x7fe0000006028828 */ /* 0x000fe20000000000 */
[----:B------:R-:W-:Y:S02]  /*15e0*/  ISETP.GE.U32.AND P1, PT, R16, R17, PT ;  /* 0x000000111000720c */ /* 0x000fe40003f26070 */
[----:B------:R-:W-:-:S03]  /*15f0*/  MOV R23, R16 ;  /* 0x0000001000177202 */ /* 0x000fc60000000f00 */
[----:B------:R-:W0:Y:S02]  /*1600*/  MUFU.RCP64H R15, R3 ;  /* 0x00000003000f7308 */ /* 0x000e240000001800 */
[----:B0-----:R-:W-:-:S08]  /*1610*/  DFMA R10, R14, -R2, 1 ;  /* 0x3ff000000e0a742b */ /* 0x001fd00000000802 */
[----:B------:R-:W-:-:S08]  /*1620*/  DFMA R10, R10, R10, R10 ;  /* 0x0000000a0a0a722b */ /* 0x000fd0000000000a */
[----:B------:R-:W-:Y:S01]  /*1630*/  DFMA R14, R14, R10, R14 ;  /* 0x0000000a0e0e722b */ /* 0x000fe2000000000e */
[----:B------:R-:W-:Y:S01]  /*1640*/  SEL R11, R13, 0x63400000, !P1 ;  /* 0x634000000d0b7807 */ /* 0x000fe20004800000 */
[----:B------:R-:W-:Y:S01]  /*1650*/  IMAD.MOV.U32 R10, RZ, RZ, R8 ;  /* 0x000000ffff0a7224 */ /* 0x000fe200078e0008 */
[----:B------:R-:W-:Y:S02]  /*1660*/  FSETP.GEU.AND P1, PT, |R9|, 1.469367938527859385e-39, PT ;  /* 0x001000000900780b */ /* 0x000fe40003f2e200 */
[----:B------:R-:W-:-:S03]  /*1670*/  LOP3.LUT R11, R11, 0x800fffff, R9, 0xf8, !PT ;  /* 0x800fffff0b0b7812 */ /* 0x000fc600078ef809 */
[----:B------:R-:W-:-:S08]  /*1680*/  DFMA R18, R14, -R2, 1 ;  /* 0x3ff000000e12742b */ /* 0x000fd00000000802 */
[----:B------:R-:W-:Y:S01]  /*1690*/  DFMA R14, R14, R18, R14 ;  /* 0x000000120e0e722b */ /* 0x000fe2000000000e */
[----:B------:R-:W-:Y:S10]  /*16a0*/  @P1 BRA `(.L_x_251) ;  /* 0x0000000000201947 */ /* 0x000ff40003800000 */
[----:B------:R-:W-:Y:S02]  /*16b0*/  LOP3.LUT R19, R7, 0x7ff00000, RZ, 0xc0, !PT ;  /* 0x7ff0000007137812 */ /* 0x000fe400078ec0ff */
[----:B------:R-:W-:Y:S02]  /*16c0*/  MOV R18, RZ ;  /* 0x000000ff00127202 */ /* 0x000fe40000000f00 */
[----:B------:R-:W-:-:S04]  /*16d0*/  ISETP.GE.U32.AND P1, PT, R16, R19, PT ;  /* 0x000000131000720c */ /* 0x000fc80003f26070 */
[----:B------:R-:W-:-:S04]  /*16e0*/  SEL R19, R13, 0x63400000, !P1 ;  /* 0x634000000d137807 */ /* 0x000fc80004800000 */
[----:B------:R-:W-:-:S04]  /*16f0*/  LOP3.LUT R19, R19, 0x80000000, R9, 0xf8, !PT ;  /* 0x8000000013137812 */ /* 0x000fc800078ef809 */
[----:B------:R-:W-:-:S06]  /*1700*/  LOP3.LUT R19, R19, 0x100000, RZ, 0xfc, !PT ;  /* 0x0010000013137812 */ /* 0x000fcc00078efcff */
[----:B------:R-:W-:-:S10]  /*1710*/  DFMA R10, R10, 2, -R18 ;  /* 0x400000000a0a782b */ /* 0x000fd40000000812 */
[----:B------:R-:W-:-:S07]  /*1720*/  LOP3.LUT R23, R11, 0x7ff00000, RZ, 0xc0, !PT ;  /* 0x7ff000000b177812 */ /* 0x000fce00078ec0ff */
.L_x_251:
[----:B------:R-:W-:Y:S01]  /*1730*/  MOV R22, R17 ;  /* 0x0000001100167202 */ /* 0x000fe20000000f00 */
[----:B------:R-:W-:Y:S01]  /*1740*/  VIADD R17, R23, 0xffffffff ;  /* 0xffffffff17117836 */ /* 0x000fe20000000000 */
[----:B------:R-:W-:Y:S01]  /*1750*/  @!P0 LOP3.LUT R22, R3, 0x7ff00000, RZ, 0xc0, !PT ;  /* 0x7ff0000003168812 */ /* 0x000fe200078ec0ff */
[----:B------:R-:W-:-:S03]  /*1760*/  DMUL R18, R14, R10 ;  /* 0x0000000a0e127228 */ /* 0x000fc60000000000 */
[----:B------:R-:W-:Y:S02]  /*1770*/  IADD3 R24, PT, PT, R22, -0x1, RZ ;  /* 0xffffffff16187810 */ /* 0x000fe40007ffe0ff */
[----:B------:R-:W-:-:S03]  /*1780*/  ISETP.GT.U32.AND P0, PT, R17, 0x7feffffe, PT ;  /* 0x7feffffe1100780c */ /* 0x000fc60003f04070 */
[----:B------:R-:W-:Y:S01]  /*1790*/  DFMA R20, R18, -R2, R10 ;  /* 0x800000021214722b */ /* 0x000fe2000000000a */
[----:B------:R-:W-:-:S07]  /*17a0*/  ISETP.GT.U32.OR P0, PT, R24, 0x7feffffe, P0 ;  /* 0x7feffffe1800780c */ /* 0x000fce0000704470 */
[----:B------:R-:W-:-:S06]  /*17b0*/  DFMA R14, R14, R20, R18 ;  /* 0x000000140e0e722b */ /* 0x000fcc0000000012 */
[----:B------:R-:W-:Y:S05]  /*17c0*/  @P0 BRA `(.L_x_252) ;  /* 0x00000000006c0947 */ /* 0x000fea0003800000 */
[----:B------:R-:W-:-:S04]  /*17d0*/  LOP3.LUT R9, R7, 0x7ff00000, RZ, 0xc0, !PT ;  /* 0x7ff0000007097812 */ /* 0x000fc800078ec0ff */
[CC--:B------:R-:W-:Y:S02]  /*17e0*/  VIADDMNMX R8, R16.reuse, -R9.reuse, 0xb9600000, !PT ;  /* 0xb960000010087446 */ /* 0x0c0fe40007800909 */
[----:B------:R-:W-:Y:S02]  /*17f0*/  ISETP.GE.U32.AND P0, PT, R16, R9, PT ;  /* 0x000000091000720c */ /* 0x000fe40003f06070 */
[----:B------:R-:W-:Y:S02]  /*1800*/  VIMNMX R8, PT, PT, R8, 0x46a00000, PT ;  /* 0x46a0000008087848 */ /* 0x000fe40003fe0100 */
[----:B------:R-:W-:-:S04]  /*1810*/  SEL R13, R13, 0x63400000, !P0 ;  /* 0x634000000d0d7807 */ /* 0x000fc80004000000 */
[----:B------:R-:W-:Y:S02]  /*1820*/  IADD3 R13, PT, PT, -R13, R8, RZ ;  /* 0x000000080d0d7210 */ /* 0x000fe40007ffe1ff */
[----:B------:R-:W-:-:S03]  /*1830*/  MOV R8, RZ ;  /* 0x000000ff00087202 */ /* 0x000fc60000000f00 */
[----:B------:R-:W-:-:S06]  /*1840*/  VIADD R9, R13, 0x7fe00000 ;  /* 0x7fe000000d097836 */ /* 0x000fcc0000000000 */
[----:B------:R-:W-:-:S10]  /*1850*/  DMUL R16, R14, R8 ;  /* 0x000000080e107228 */ /* 0x000fd40000000000 */
[----:B------:R-:W-:-:S13]  /*1860*/  FSETP.GTU.AND P0, PT, |R17|, 1.469367938527859385e-39, PT ;  /* 0x001000001100780b */ /* 0x000fda0003f0c200 */
[----:B------:R-:W-:Y:S05]  /*1870*/  @P0 BRA `(.L_x_253) ;  /* 0x0000000000940947 */ /* 0x000fea0003800000 */
[----:B------:R-:W-:Y:S01]  /*1880*/  DFMA R2, R14, -R2, R10 ;  /* 0x800000020e02722b */ /* 0x000fe2000000000a */
[----:B------:R-:W-:-:S09]  /*1890*/  MOV R8, RZ ;  /* 0x000000ff00087202 */ /* 0x000fd20000000f00 */
[C---:B------:R-:W-:Y:S02]  /*18a0*/  FSETP.NEU.AND P0, PT, R3.reuse, RZ, PT ;  /* 0x000000ff0300720b */ /* 0x040fe40003f0d000 */
[----:B------:R-:W-:-:S04]  /*18b0*/  LOP3.LUT R7, R3, 0x80000000, R7, 0x48, !PT ;  /* 0x8000000003077812 */ /* 0x000fc800078e4807 */
[----:B------:R-:W-:-:S07]  /*18c0*/  LOP3.LUT R9, R7, R9, RZ, 0xfc, !PT ;  /* 0x0000000907097212 */ /* 0x000fce00078efcff */
[----:B------:R-:W-:Y:S05]  /*18d0*/  @!P0 BRA `(.L_x_253) ;  /* 0x00000000007c8947 */ /* 0x000fea0003800000 */
[----:B------:R-:W-:Y:S01]  /*18e0*/  IMAD.MOV R3, RZ, RZ, -R13 ;  /* 0x000000ffff037224 */ /* 0x000fe200078e0a0d */
[----:B------:R-:W-:Y:S01]  /*18f0*/  MOV R2, RZ ;  /* 0x000000ff00027202 */ /* 0x000fe20000000f00 */
[----:B------:R-:W-:-:S05]  /*1900*/  DMUL.RP R8, R14, R8 ;  /* 0x000000080e087228 */ /* 0x000fca0000008000 */
[----:B------:R-:W-:-:S05]  /*1910*/  DFMA R2, R16, -R2, R14 ;  /* 0x800000021002722b */ /* 0x000fca000000000e */
[----:B------:R-:W-:Y:S02]  /*1920*/  LOP3.LUT R7, R9, R7, RZ, 0x3c, !PT ;  /* 0x0000000709077212 */ /* 0x000fe400078e3cff */
[----:B------:R-:W-:-:S04]  /*1930*/  IADD3 R2, PT, PT, -R13, -0x43300000, RZ ;  /* 0xbcd000000d027810 */ /* 0x000fc80007ffe1ff */
[----:B------:R-:W-:-:S04]  /*1940*/  FSETP.NEU.AND P0, PT, |R3|, R2, PT ;  /* 0x000000020300720b */ /* 0x000fc80003f0d200 */
[----:B------:R-:W-:Y:S02]  /*1950*/  FSEL R16, R8, R16, !P0 ;  /* 0x0000001008107208 */ /* 0x000fe40004000000 */
[----:B------:R-:W-:Y:S01]  /*1960*/  FSEL R17, R7, R17, !P0 ;  /* 0x0000001107117208 */ /* 0x000fe20004000000 */
[----:B------:R-:W-:Y:S06]  /*1970*/  BRA `(.L_x_253) ;  /* 0x0000000000547947 */ /* 0x000fec0003800000 */
.L_x_252:
[----:B------:R-:W-:-:S14]  /*1980*/  DSETP.NAN.AND P0, PT, R8, R8, PT ;  /* 0x000000080800722a */ /* 0x000fdc0003f08000 */
[----:B------:R-:W-:Y:S05]  /*1990*/  @P0 BRA `(.L_x_254) ;  /* 0x0000000000440947 */ /* 0x000fea0003800000 */
[----:B------:R-:W-:-:S14]  /*19a0*/  DSETP.NAN.AND P0, PT, R6, R6, PT ;  /* 0x000000060600722a */ /* 0x000fdc0003f08000 */
[----:B------:R-:W-:Y:S05]  /*19b0*/  @P0 BRA `(.L_x_255) ;  /* 0x0000000000300947 */ /* 0x000fea0003800000 */
[----:B------:R-:W-:Y:S01]  /*19c0*/  ISETP.NE.AND P0, PT, R23, R22, PT ;  /* 0x000000161700720c */ /* 0x000fe20003f05270 */
[----:B------:R-:W-:Y:S01]  /*19d0*/  IMAD.MOV.U32 R17, RZ, RZ, -0x80000 ;  /* 0xfff80000ff117424 */ /* 0x000fe200078e00ff */
[----:B------:R-:W-:-:S11]  /*19e0*/  MOV R16, 0x0 ;  /* 0x0000000000107802 */ /* 0x000fd60000000f00 */
[----:B------:R-:W-:Y:S05]  /*19f0*/  @!P0 BRA `(.L_x_253) ;  /* 0x0000000000348947 */ /* 0x000fea0003800000 */
[----:B------:R-:W-:Y:S02]  /*1a00*/  ISETP.NE.AND P0, PT, R23, 0x7ff00000, PT ;  /* 0x7ff000001700780c */ /* 0x000fe40003f05270 */
[----:B------:R-:W-:Y:S02]  /*1a10*/  LOP3.LUT R17, R9, 0x80000000, R7, 0x48, !PT ;  /* 0x8000000009117812 */ /* 0x000fe400078e4807 */
[----:B------:R-:W-:-:S13]  /*1a20*/  ISETP.EQ.OR P0, PT, R22, RZ, !P0 ;  /* 0x000000ff1600720c */ /* 0x000fda0004702670 */
[----:B------:R-:W-:Y:S02]  /*1a30*/  @P0 LOP3.LUT R2, R17, 0x7ff00000, RZ, 0xfc, !PT ;  /* 0x7ff0000011020812 */ /* 0x000fe400078efcff */
[----:B------:R-:W-:Y:S02]  /*1a40*/  @!P0 MOV R16, RZ ;  /* 0x000000ff00108202 */ /* 0x000fe40000000f00 */
[----:B------:R-:W-:Y:S01]  /*1a50*/  @P0 MOV R16, RZ ;  /* 0x000000ff00100202 */ /* 0x000fe20000000f00 */
[----:B------:R-:W-:Y:S01]  /*1a60*/  @P0 IMAD.MOV.U32 R17, RZ, RZ, R2 ;  /* 0x000000ffff110224 */ /* 0x000fe200078e0002 */
[----:B------:R-:W-:Y:S06]  /*1a70*/  BRA `(.L_x_253) ;  /* 0x0000000000147947 */ /* 0x000fec0003800000 */
.L_x_255:
[----:B------:R-:W-:Y:S02]  /*1a80*/  LOP3.LUT R17, R7, 0x80000, RZ, 0xfc, !PT ;  /* 0x0008000007117812 */ /* 0x000fe400078efcff */
[----:B------:R-:W-:Y:S01]  /*1a90*/  MOV R16, R6 ;  /* 0x0000000600107202 */ /* 0x000fe20000000f00 */
[----:B------:R-:W-:Y:S06]  /*1aa0*/  BRA `(.L_x_253) ;  /* 0x0000000000087947 */ /* 0x000fec0003800000 */
.L_x_254:
[----:B------:R-:W-:Y:S02]  /*1ab0*/  LOP3.LUT R17, R9, 0x80000, RZ, 0xfc, !PT ;  /* 0x0008000009117812 */ /* 0x000fe400078efcff */
[----:B------:R-:W-:-:S07]  /*1ac0*/  MOV R16, R8 ;  /* 0x0000000800107202 */ /* 0x000fce0000000f00 */
.L_x_253:
[----:B------:R-:W-:Y:S01]  /*1ad0*/  MOV R13, 0x0 ;  /* 0x00000000000d7802 */ /* 0x000fe20000000f00 */
[----:B------:R-:W-:Y:S01]  /*1ae0*/  IMAD.MOV.U32 R2, RZ, RZ, R16 ;  /* 0x000000ffff027224 */ /* 0x000fe200078e0010 */
[----:B------:R-:W-:Y:S02]  /*1af0*/  MOV R3, R17 ;  /* 0x0000001100037202 */ /* 0x000fe40000000f00 */
[----:B------:R-:W-:Y:S05]  /*1b00*/  RET.REL.NODEC R12 `(_Z13PressureSolvePfPKfS_S1_S1_iiiiifff) ;  /* 0xffffffe40c3c7950 */ /* 0x000fea0003c3ffff */
.L_x_256:
        /* <DEDUP_REMOVED lines=15> */
.L_x_277:


//--------------------- .text._Z18Temperature_solveriiiiifffffPfS_S_S_ --------------------------
	.section	.text._Z18Temperature_solveriiiiifffffPfS_S_S_,"ax",@progbits
	.align	128
        .global         _Z18Temperature_solveriiiiifffffPfS_S_S_
        .type           _Z18Temperature_solveriiiiifffffPfS_S_S_,@function
        .size           _Z18Temperature_solveriiiiifffffPfS_S_S_,(.L_x_279 - _Z18Temperature_solveriiiiifffffPfS_S_S_)
        .other          _Z18Temperature_solveriiiiifffffPfS_S_S_,@"STO_CUDA_ENTRY STV_DEFAULT"
_Z18Temperature_solveriiiiifffffPfS_S_S_:
.text._Z18Temperature_solveriiiiifffffPfS_S_S_:
[----:B------:R-:W-:Y:S01]  /*0000*/  LDC R1, c[0x0][0x37c] ;  /* 0x0000df00ff017b82 */ /* 0x000fe20000000800 */
[----:B------:R-:W0:Y:S07]  /*0010*/  S2R R3, SR_TID.X ;  /* 0x0000000000037919 */ /* 0x000e2e0000002100 */
[----:B------:R-:W0:Y:S01]  /*0020*/  LDC R4, c[0x0][0x360] ;  /* 0x0000d800ff047b82 */ /* 0x000e220000000800 */
[----:B------:R-:W1:Y:S01]  /*0030*/  LDCU.64 UR6, c[0x0][0x380] ;  /* 0x00007000ff0677ac */ /* 0x000e620008000a00 */
[----:B------:R-:W-:Y:S01]  /*0040*/  BSSY.RECONVERGENT B0, `(.L_x_257) ;  /* 0x000013d000007945 */ /* 0x000fe20003800200 */
[----:B------:R-:W2:Y:S05]  /*0050*/  S2R R0, SR_TID.Y ;  /* 0x0000000000007919 */ /* 0x000eaa0000002200 */
[----:B------:R-:W0:Y:S08]  /*0060*/  S2UR UR4, SR_CTAID.X ;  /* 0x00000000000479c3 */ /* 0x000e300000002500 */
[----:B------:R-:W2:Y:S08]  /*0070*/  S2UR UR5, SR_CTAID.Y ;  /* 0x00000000000579c3 */ /* 0x000eb00000002600 */
[----:B------:R-:W2:Y:S01]  /*0080*/  LDC R5, c[0x0][0x364] ;  /* 0x0000d900ff057b82 */ /* 0x000ea20000000800 */
[----:B0-----:R-:W-:-:S05]  /*0090*/  IMAD R4, R4, UR4, R3 ;  /* 0x0000000404047c24 */ /* 0x001fca000f8e0203 */
[----:B-1----:R-:W-:-:S04]  /*00a0*/  ISETP.GE.AND P0, PT, R4, UR6, PT ;  /* 0x0000000604007c0c */ /* 0x002fc8000bf06270 */
[----:B------:R-:W-:Y:S01]  /*00b0*/  ISETP.GT.AND P0, PT, R4, RZ, !P0 ;  /* 0x000000ff0400720c */ /* 0x000fe20004704270 */
[----:B--2---:R-:W-:-:S05]  /*00c0*/  IMAD R5, R5, UR5, R0 ;  /* 0x0000000505057c24 */ /* 0x004fca000f8e0200 */
[----:B------:R-:W-:-:S04]  /*00d0*/  ISETP.GE.AND P1, PT, R5, UR7, PT ;  /* 0x0000000705007c0c */ /* 0x000fc8000bf26270 */
[----:B------:R-:W-:-:S04]  /*00e0*/  ISETP.NE.AND P1, PT, R5, RZ, !P1 ;  /* 0x000000ff0500720c */ /* 0x000fc80004f25270 */
[----:B------:R-:W-:-:S13]  /*00f0*/  PLOP3.LUT P0, PT, P0, P1, PT, 0x80, 0x8 ;  /* 0x000000000008781c */ /* 0x000fda0000703070 */
[----:B------:R-:W-:Y:S05]  /*0100*/  @!P0 BRA `(.L_x_258) ;  /* 0x0000001000c08947 */ /* 0x000fea0003800000 */
[----:B------:R-:W0:Y:S01]  /*0110*/  LDC.64 R22, c[0x0][0x358] ;  /* 0x0000d600ff167b82 */ /* 0x000e220000000a00 */
[----:B------:R-:W1:Y:S07]  /*0120*/  LDCU.64 UR4, c[0x0][0x390] ;  /* 0x00007200ff0477ac */ /* 0x000e6e0008000a00 */
[----:B------:R-:W2:Y:S08]  /*0130*/  LDC.64 R2, c[0x0][0x3c0] ;  /* 0x0000f000ff027b82 */ /* 0x000eb00000000a00 */
[----:B------:R-:W3:Y:S01]  /*0140*/  LDC R15, c[0x0][0x388] ;  /* 0x0000e200ff0f7b82 */ /* 0x000ee20000000800 */
[----:B-1----:R-:W-:Y:S01]  /*0150*/  IMAD R7, R4, UR4, R5 ;  /* 0x0000000404077c24 */ /* 0x002fe2000f8e0205 */
[----:B0-----:R-:W-:-:S06]  /*0160*/  R2UR UR6, R22 ;  /* 0x00000000160672ca */ /* 0x001fcc00000e0000 */
[----:B------:R-:W0:Y:S01]  /*0170*/  LDC.64 R16, c[0x0][0x3a8] ;  /* 0x0000ea00ff107b82 */ /* 0x000e220000000a00 */
[----:B------:R-:W-:Y:S01]  /*0180*/  R2UR UR7, R23 ;  /* 0x00000000170772ca */ /* 0x000fe200000e0000 */
[----:B--2---:R-:W-:-:S06]  /*0190*/  IMAD.WIDE R2, R7, 0x4, R2 ;  /* 0x0000000407027825 */ /* 0x004fcc00078e0202 */
[----:B------:R-:W1:Y:S06]  /*01a0*/  LDC.64 R12, c[0x0][0x3b8] ;  /* 0x0000ee00ff0c7b82 */ /* 0x000e6c0000000a00 */
[----:B------:R-:W2:Y:S01]  /*01b0*/  LDG.E R6, desc[UR6][R2.64] ;  /* 0x0000000602067981 */ /* 0x000ea2000c1e1900 */
[-C--:B---3--:R-:W-:Y:S01]  /*01c0*/  IMAD R0, R4, R15.reuse, -R15 ;  /* 0x0000000f04007224 */ /* 0x088fe200078e0a0f */
[----:B------:R-:W-:Y:S01]  /*01d0*/  R2UR UR8, R22 ;  /* 0x00000000160872ca */ /* 0x000fe200000e0000 */
[----:B------:R-:W-:Y:S01]  /*01e0*/  IMAD R15, R4, R15, R5 ;  /* 0x0000000f040f7224 */ /* 0x000fe200078e0205 */
[----:B------:R-:W-:-:S02]  /*01f0*/  R2UR UR9, R23 ;  /* 0x00000000170972ca */ /* 0x000fc400000e0000 */
[----:B------:R-:W-:Y:S02]  /*0200*/  R2UR UR10, R22 ;  /* 0x00000000160a72ca */ /* 0x000fe400000e0000 */
[----:B------:R-:W-:Y:S02]  /*0210*/  R2UR UR11, R23 ;  /* 0x00000000170b72ca */ /* 0x000fe400000e0000 */
[----:B------:R-:W-:Y:S01]  /*0220*/  IADD3 R9, PT, PT, R5, R0, RZ ;  /* 0x0000000005097210 */ /* 0x000fe20007ffe0ff */
[----:B0-----:R-:W-:-:S04]  /*0230*/  IMAD.WIDE R14, R15, 0x4, R16 ;  /* 0x000000040f0e7825 */ /* 0x001fc800078e0210 */
[----:B------:R-:W-:-:S04]  /*0240*/  IMAD.WIDE R16, R9, 0x4, R16 ;  /* 0x0000000409107825 */ /* 0x000fc800078e0210 */
[----:B-1----:R-:W-:Y:S01]  /*0250*/  IMAD.WIDE R12, R7, 0x4, R12 ;  /* 0x00000004070c7825 */ /* 0x002fe200078e020c */
[----:B------:R-:W0:Y:S02]  /*0260*/  F2F.F64.F32 R8, UR5 ;  /* 0x0000000500087d10 */ /* 0x000e240008201800 */
[----:B0-----:R-:W-:Y:S02]  /*0270*/  DADD R8, R8, R8 ;  /* 0x0000000008087229 */ /* 0x001fe40000000008 */
[----:B--2---:R0:W-:Y:S04]  /*0280*/  STG.E desc[UR6][R12.64], R6 ;  /* 0x000000060c007986 */ /* 0x0041e8000c101906 */
[----:B------:R-:W2:Y:S04]  /*0290*/  LDG.E R14, desc[UR8][R14.64] ;  /* 0x000000080e0e7981 */ /* 0x000ea8000c1e1900 */
[----:B------:R-:W2:Y:S01]  /*02a0*/  LDG.E R17, desc[UR10][R16.64] ;  /* 0x0000000a10117981 */ /* 0x000ea2000c1e1900 */
[----:B------:R-:W1:Y:S01]  /*02b0*/  MUFU.RCP64H R11, R9 ;  /* 0x00000009000b7308 */ /* 0x000e620000001800 */
[----:B------:R-:W-:-:S04]  /*02c0*/  IADD3 R10, PT, PT, R9, 0x300402, RZ ;  /* 0x00300402090a7810 */ /* 0x000fc80007ffe0ff */
[----:B------:R-:W-:Y:S02]  /*02d0*/  FSETP.GEU.AND P0, PT, |R10|, 5.8789094863358348022e-39, PT ;  /* 0x004004020a00780b */ /* 0x000fe40003f0e200 */
[----:B-1----:R-:W-:-:S08]  /*02e0*/  DFMA R18, -R8, R10, 1 ;  /* 0x3ff000000812742b */ /* 0x002fd0000000010a */
[----:B------:R-:W-:-:S08]  /*02f0*/  DFMA R18, R18, R18, R18 ;  /* 0x000000121212722b */ /* 0x000fd00000000012 */
[----:B------:R-:W-:Y:S01]  /*0300*/  DFMA R18, R10, R18, R10 ;  /* 0x000000120a12722b */ /* 0x000fe2000000000a */
[----:B--2---:R-:W-:-:S07]  /*0310*/  FADD R0, R14, R17 ;  /* 0x000000110e007221 */ /* 0x004fce0000000000 */
[----:B------:R-:W-:Y:S01]  /*0320*/  DFMA R14, -R8, R18, 1 ;  /* 0x3ff00000080e742b */ /* 0x000fe20000000112 */
[----:B0-----:R-:W0:Y:S07]  /*0330*/  F2F.F64.F32 R12, R0 ;  /* 0x00000000000c7310 */ /* 0x001e2e0000201800 */
[----:B------:R-:W-:Y:S02]  /*0340*/  DFMA R10, R18, R14, R18 ;  /* 0x0000000e120a722b */ /* 0x000fe40000000012 */
[----:B0-----:R-:W-:Y:S01]  /*0350*/  DMUL R12, R12, -0.5 ;  /* 0xbfe000000c0c7828 */ /* 0x001fe20000000000 */
[----:B------:R-:W-:Y:S10]  /*0360*/  @P0 BRA `(.L_x_259) ;  /* 0x0000000000200947 */ /* 0x000ff40003800000 */
[----:B------:R-:W-:Y:S01]  /*0370*/  LOP3.LUT R18, R9, 0x7fffffff, RZ, 0xc0, !PT ;  /* 0x7fffffff09127812 */ /* 0x000fe200078ec0ff */
[----:B------:R-:W-:Y:S01]  /*0380*/  IMAD.MOV.U32 R15, RZ, RZ, R9 ;  /* 0x000000ffff0f7224 */ /* 0x000fe200078e0009 */
[----:B------:R-:W-:Y:S02]  /*0390*/  MOV R14, R8 ;  /* 0x00000008000e7202 */ /* 0x000fe40000000f00 */
[----:B------:R-:W-:Y:S02]  /*03a0*/  IADD3 R18, PT, PT, R18, -0x100000, RZ ;  /* 0xfff0000012127810 */ /* 0x000fe40007ffe0ff */
[----:B------:R-:W-:-:S07]  /*03b0*/  MOV R0, 0x3d0 ;  /* 0x000003d000007802 */ /* 0x000fce0000000f00 */
[----:B------:R-:W-:Y:S05]  /*03c0*/  CALL.REL.NOINC `($__internal_2_$__cuda_sm20_dblrcp_rn_slowpath_v3) ;  /* 0x00000010001c7944 */ /* 0x000fea0003c00000 */
[----:B------:R-:W-:Y:S01]  /*03d0*/  MOV R10, R16 ;  /* 0x00000010000a7202 */ /* 0x000fe20000000f00 */
[----:B------:R-:W-:-:S07]  /*03e0*/  IMAD.MOV.U32 R11, RZ, RZ, R17 ;  /* 0x000000ffff0b7224 */ /* 0x000fce00078e0011 */
.L_x_259:
[----:B------:R-:W0:Y:S01]  /*03f0*/  LDC R17, c[0x0][0x390] ;  /* 0x0000e400ff117b82 */ /* 0x000e220000000800 */
[----:B------:R-:W1:Y:S01]  /*0400*/  LDCU UR4, c[0x0][0x38c] ;  /* 0x00007180ff0477ac */ /* 0x000e620008000800 */
[C---:B------:R-:W-:Y:S02]  /*0410*/  R2UR UR6, R22.reuse ;  /* 0x00000000160672ca */ /* 0x040fe400000e0000 */
[C---:B------:R-:W-:Y:S02]  /*0420*/  R2UR UR7, R23.reuse ;  /* 0x00000000170772ca */ /* 0x040fe400000e0000 */
[C---:B------:R-:W-:Y:S02]  /*0430*/  R2UR UR8, R22.reuse ;  /* 0x00000000160872ca */ /* 0x040fe400000e0000 */
[----:B------:R-:W2:Y:S01]  /*0440*/  LDC.64 R14, c[0x0][0x3c0] ;  /* 0x0000f000ff0e7b82 */ /* 0x000ea20000000a00 */
[----:B------:R-:W-:Y:S02]  /*0450*/  R2UR UR9, R23 ;  /* 0x00000000170972ca */ /* 0x000fe400000e0000 */
[----:B------:R-:W-:-:S02]  /*0460*/  R2UR UR10, R22 ;  /* 0x00000000160a72ca */ /* 0x000fc400000e0000 */
[C---:B------:R-:W-:Y:S02]  /*0470*/  R2UR UR11, R23.reuse ;  /* 0x00000000170b72ca */ /* 0x040fe400000e0000 */
[----:B------:R-:W-:Y:S01]  /*0480*/  R2UR UR12, R22 ;  /* 0x00000000160c72ca */ /* 0x000fe200000e0000 */
[----:B------:R-:W3:Y:S01]  /*0490*/  LDC.64 R8, c[0x0][0x3b0] ;  /* 0x0000ec00ff087b82 */ /* 0x000ee20000000a00 */
[----:B------:R-:W-:Y:S01]  /*04a0*/  R2UR UR13, R23 ;  /* 0x00000000170d72ca */ /* 0x000fe200000e0000 */
[C---:B-1----:R-:W-:Y:S01]  /*04b0*/  IMAD R25, R4.reuse, UR4, R5 ;  /* 0x0000000404197c24 */ /* 0x042fe2000f8e0205 */
[----:B------:R-:W1:Y:S01]  /*04c0*/  LDCU UR4, c[0x0][0x398] ;  /* 0x00007300ff0477ac */ /* 0x000e620008000800 */
[----:B0-----:R-:W-:Y:S01]  /*04d0*/  IMAD R0, R4, R17, R17 ;  /* 0x0000001104007224 */ /* 0x001fe200078e0211 */
[C---:B------:R-:W-:Y:S01]  /*04e0*/  IADD3 R7, PT, PT, -R17.reuse, RZ, RZ ;  /* 0x000000ff11077210 */ /* 0x040fe20007ffe1ff */
[----:B------:R-:W-:-:S03]  /*04f0*/  IMAD.WIDE R16, R17, 0x4, R2 ;  /* 0x0000000411107825 */ /* 0x000fc600078e0202 */
[----:B------:R-:W-:-:S05]  /*0500*/  LEA R0, R7, R0, 0x1 ;  /* 0x0000000007007211 */ /* 0x000fca00078e08ff */
[----:B------:R-:W-:Y:S02]  /*0510*/  IMAD.IADD R19, R5, 0x1, R0 ;  /* 0x0000000105137824 */ /* 0x000fe400078e0200 */
[----:B------:R0:W4:Y:S02]  /*0520*/  LDG.E R5, desc[UR6][R16.64] ;  /* 0x0000000610057981 */ /* 0x000124000c1e1900 */
[----:B--2---:R-:W-:-:S04]  /*0530*/  IMAD.WIDE R18, R19, 0x4, R14 ;  /* 0x0000000413127825 */ /* 0x004fc800078e020e */
[----:B---3--:R-:W-:Y:S01]  /*0540*/  IMAD.WIDE R24, R25, 0x4, R8 ;  /* 0x0000000419187825 */ /* 0x008fe200078e0208 */
[----:B------:R-:W4:Y:S04]  /*0550*/  LDG.E R4, desc[UR8][R18.64] ;  /* 0x0000000812047981 */ /* 0x000f28000c1e1900 */
[----:B------:R-:W2:Y:S04]  /*0560*/  LDG.E R0, desc[UR10][R24.64] ;  /* 0x0000000a18007981 */ /* 0x000ea8000c1e1900 */
[----:B------:R3:W2:Y:S01]  /*0570*/  LDG.E R7, desc[UR12][R24.64+-0x4] ;  /* 0xfffffc0c18077981 */ /* 0x0006a2000c1e1900 */
[----:B-1----:R-:W1:Y:S02]  /*0580*/  F2F.F64.F32 R14, UR4 ;  /* 0x00000004000e7d10 */ /* 0x002e640008201800 */
[----:B-1----:R-:W-:-:S06]  /*0590*/  DADD R14, R14, R14 ;  /* 0x000000000e0e7229 */ /* 0x002fcc000000000e */
[----:B------:R-:W1:Y:S04]  /*05a0*/  MUFU.RCP64H R9, R15 ;  /* 0x0000000f00097308 */ /* 0x000e680000001800 */
[----:B------:R-:W-:-:S06]  /*05b0*/  IADD3 R8, PT, PT, R15, 0x300402, RZ ;  /* 0x003004020f087810 */ /* 0x000fcc0007ffe0ff */
[----:B-1----:R-:W-:-:S08]  /*05c0*/  DFMA R20, -R14, R8, 1 ;  /* 0x3ff000000e14742b */ /* 0x002fd00000000108 */
[----:B0-----:R-:W-:Y:S01]  /*05d0*/  DFMA R16, R20, R20, R20 ;  /* 0x000000141410722b */ /* 0x001fe20000000014 */
[----:B------:R-:W-:-:S07]  /*05e0*/  FSETP.GEU.AND P0, PT, |R8|, 5.8789094863358348022e-39, PT ;  /* 0x004004020800780b */ /* 0x000fce0003f0e200 */
[----:B------:R-:W-:-:S08]  /*05f0*/  DFMA R16, R8, R16, R8 ;  /* 0x000000100810722b */ /* 0x000fd00000000008 */
[----:B---3--:R-:W-:-:S08]  /*0600*/  DFMA R24, -R14, R16, 1 ;  /* 0x3ff000000e18742b */ /* 0x008fd00000000110 */
[----:B------:R-:W-:Y:S01]  /*0610*/  DFMA R16, R16, R24, R16 ;  /* 0x000000181010722b */ /* 0x000fe20000000010 */
[----:B----4-:R-:W-:Y:S01]  /*0620*/  FADD R20, R5, -R4 ;  /* 0x8000000405147221 */ /* 0x010fe20000000000 */
[----:B--2---:R-:W-:-:S05]  /*0630*/  FADD R0, R0, R7 ;  /* 0x0000000700007221 */ /* 0x004fca0000000000 */
[----:B------:R-:W0:Y:S08]  /*0640*/  F2F.F64.F32 R20, R20 ;  /* 0x0000001400147310 */ /* 0x000e300000201800 */
[----:B------:R-:W1:Y:S01]  /*0650*/  F2F.F64.F32 R18, R0 ;  /* 0x0000000000127310 */ /* 0x000e620000201800 */
[----:B0-----:R-:W-:Y:S02]  /*0660*/  DMUL R10, R20, R10 ;  /* 0x0000000a140a7228 */ /* 0x001fe40000000000 */
[----:B-1----:R-:W-:Y:S01]  /*0670*/  DMUL R8, R18, -0.5 ;  /* 0xbfe0000012087828 */ /* 0x002fe20000000000 */
[----:B------:R-:W-:Y:S10]  /*0680*/  @P0 BRA `(.L_x_260) ;  /* 0x0000000000100947 */ /* 0x000ff40003800000 */
[----:B------:R-:W-:Y:S02]  /*0690*/  LOP3.LUT R18, R15, 0x7fffffff, RZ, 0xc0, !PT ;  /* 0x7fffffff0f127812 */ /* 0x000fe400078ec0ff */
[----:B------:R-:W-:Y:S02]  /*06a0*/  MOV R0, 0x6d0 ;  /* 0x000006d000007802 */ /* 0x000fe40000000f00 */
[----:B------:R-:W-:-:S07]  /*06b0*/  IADD3 R18, PT, PT, R18, -0x100000, RZ ;  /* 0xfff0000012127810 */ /* 0x000fce0007ffe0ff */
[----:B------:R-:W-:Y:S05]  /*06c0*/  CALL.REL.NOINC `($__internal_2_$__cuda_sm20_dblrcp_rn_slowpath_v3) ;  /* 0x0000000c005c7944 */ /* 0x000fea0003c00000 */
.L_x_260:
[C---:B------:R-:W-:Y:S01]  /*06d0*/  R2UR UR4, R22.reuse ;  /* 0x00000000160472ca */ /* 0x040fe200000e0000 */
[----:B------:R-:W0:Y:S01]  /*06e0*/  LDC.64 R18, c[0x0][0x3a0] ;  /* 0x0000e800ff127b82 */ /* 0x000e220000000a00 */
[C---:B------:R-:W-:Y:S02]  /*06f0*/  R2UR UR5, R23.reuse ;  /* 0x00000000170572ca */ /* 0x040fe400000e0000 */
[----:B------:R-:W-:Y:S02]  /*0700*/  R2UR UR6, R22 ;  /* 0x00000000160672ca */ /* 0x000fe400000e0000 */
[----:B------:R-:W-:-:S09]  /*0710*/  R2UR UR7, R23 ;  /* 0x00000000170772ca */ /* 0x000fd200000e0000 */
[----:B------:R-:W2:Y:S04]  /*0720*/  LDG.E R14, desc[UR4][R2.64+0x4] ;  /* 0x00000404020e7981 */ /* 0x000ea8000c1e1900 */
[----:B------:R-:W2:Y:S01]  /*0730*/  LDG.E R7, desc[UR6][R2.64+-0x4] ;  /* 0xfffffc0602077981 */ /* 0x000ea2000c1e1900 */
[----:B0-----:R-:W-:-:S04]  /*0740*/  FMUL R0, R18, R19 ;  /* 0x0000001312007220 */ /* 0x001fc80000400000 */
[----:B------:R-:W-:-:S05]  /*0750*/  VIADD R15, R0, 0x1800000 ;  /* 0x01800000000f7836 */ /* 0x000fca0000000000 */
[----:B------:R-:W-:-:S04]  /*0760*/  LOP3.LUT R15, R15, 0x7f800000, RZ, 0xc0, !PT ;  /* 0x7f8000000f0f7812 */ /* 0x000fc800078ec0ff */
[----:B------:R-:W-:Y:S01]  /*0770*/  ISETP.GT.U32.AND P0, PT, R15, 0x1ffffff, PT ;  /* 0x01ffffff0f00780c */ /* 0x000fe20003f04070 */
[----:B--2---:R-:W-:-:S06]  /*0780*/  FADD R20, R14, -R7 ;  /* 0x800000070e147221 */ /* 0x004fcc0000000000 */
[----:B------:R-:W0:Y:S02]  /*0790*/  F2F.F64.F32 R20, R20 ;  /* 0x0000001400147310 */ /* 0x000e240000201800 */
[----:B0-----:R-:W-:-:S08]  /*07a0*/  DMUL R16, R20, R16 ;  /* 0x0000001014107228 */ /* 0x001fd00000000000 */
[----:B------:R-:W-:-:S08]  /*07b0*/  DMUL R8, R8, R16 ;  /* 0x0000001008087228 */ /* 0x000fd00000000000 */
[----:B------:R-:W-:Y:S01]  /*07c0*/  DFMA R10, R12, R10, R8 ;  /* 0x0000000a0c0a722b */ /* 0x000fe20000000008 */
[----:B------:R-:W-:Y:S10]  /*07d0*/  @P0 BRA `(.L_x_261) ;  /* 0x0000000000100947 */ /* 0x000ff40003800000 */
[----:B------:R-:W-:-:S07]  /*07e0*/  MOV R16, 0x800 ;  /* 0x0000080000107802 */ /* 0x000fce0000000f00 */
[----:B------:R-:W-:Y:S05]  /*07f0*/  CALL.REL.NOINC `($__internal_3_$__cuda_sm20_rcp_rn_f32_slowpath) ;  /* 0x0000000c00a87944 */ /* 0x000fea0003c00000 */
[----:B------:R-:W-:Y:S01]  /*0800*/  MOV R12, R13 ;  /* 0x0000000d000c7202 */ /* 0x000fe20000000f00 */
[----:B------:R-:W-:Y:S06]  /*0810*/  BRA `(.L_x_262) ;  /* 0x0000000000107947 */ /* 0x000fec0003800000 */
.L_x_261:
[----:B------:R-:W0:Y:S02]  /*0820*/  MUFU.RCP R9, R0 ;  /* 0x0000000000097308 */ /* 0x000e240000001000 */
[----:B0-----:R-:W-:-:S04]  /*0830*/  FFMA R8, R0, R9, -1 ;  /* 0xbf80000000087423 */ /* 0x001fc80000000009 */
[----:B------:R-:W-:-:S04]  /*0840*/  FADD.FTZ R8, -R8, -RZ ;  /* 0x800000ff08087221 */ /* 0x000fc80000010100 */
[----:B------:R-:W-:-:S07]  /*0850*/  FFMA R12, R9, R8, R9 ;  /* 0x00000008090c7223 */ /* 0x000fce0000000009 */
.L_x_262:
[----:B------:R-:W0:Y:S01]  /*0860*/  LDC R0, c[0x0][0x394] ;  /* 0x0000e500ff007b82 */ /* 0x000e220000000800 */
[----:B------:R-:W-:Y:S01]  /*0870*/  HFMA2 R13, -RZ, RZ, 1.875, 0 ;  /* 0x3f800000ff0d7431 */ /* 0x000fe200000001ff */
[----:B0-----:R-:W-:-:S13]  /*0880*/  FSETP.NEU.AND P0, PT, R0, 1, PT ;  /* 0x3f8000000000780b */ /* 0x001fda0003f0d000 */
[----:B------:R-:W-:Y:S05]  /*0890*/  @!P0 BRA `(.L_x_263) ;  /* 0x0000000400048947 */ /* 0x000fea0003800000 */
[----:B------:R-:W-:-:S13]  /*08a0*/  FSETP.NAN.AND P0, PT, |R0|, |R0|, PT ;  /* 0x400000000000720b */ /* 0x000fda0003f08200 */
[----:B------:R-:W-:Y:S01]  /*08b0*/  @P0 FADD R13, R0, 2 ;  /* 0x40000000000d0421 */ /* 0x000fe20000000000 */
[----:B------:R-:W-:Y:S06]  /*08c0*/  @P0 BRA `(.L_x_263) ;  /* 0x0000000000f80947 */ /* 0x000fec0003800000 */
[C---:B------:R-:W-:Y:S01]  /*08d0*/  FMUL R9, |R0|.reuse, 16777216 ;  /* 0x4b80000000097820 */ /* 0x040fe20000400200 */
[----:B------:R-:W-:-:S04]  /*08e0*/  FSETP.GEU.AND P0, PT, |R0|, 1.175494350822287508e-38, PT ;  /* 0x008000000000780b */ /* 0x000fc80003f0e200 */
[----:B------:R-:W-:Y:S02]  /*08f0*/  FSEL R9, R9, |R0|, !P0 ;  /* 0x4000000009097208 */ /* 0x000fe40004000000 */
[----:B------:R-:W-:Y:S02]  /*0900*/  FSEL R16, RZ, -24, P0 ;  /* 0xc1c00000ff107808 */ /* 0x000fe40000000000 */
[----:B------:R-:W-:Y:S02]  /*0910*/  IADD3 R8, PT, PT, R9, -0x3f3504f3, RZ ;  /* 0xc0cafb0d09087810 */ /* 0x000fe40007ffe0ff */
[----:B------:R-:W-:Y:S02]  /*0920*/  FSETP.NEU.AND P0, PT, |R0|, +INF , PT ;  /* 0x7f8000000000780b */ /* 0x000fe40003f0d200 */
[----:B------:R-:W-:Y:S02]  /*0930*/  LOP3.LUT R8, R8, 0xff800000, RZ, 0xc0, !PT ;  /* 0xff80000008087812 */ /* 0x000fe400078ec0ff */
[----:B------:R-:W-:-:S03]  /*0940*/  FSETP.NEU.AND P0, PT, R0, RZ, P0 ;  /* 0x000000ff0000720b */ /* 0x000fc6000070d000 */
[----:B------:R-:W-:-:S04]  /*0950*/  IMAD.IADD R9, R9, 0x1, -R8 ;  /* 0x0000000109097824 */ /* 0x000fc800078e0a08 */
[C---:B------:R-:W-:Y:S01]  /*0960*/  FADD R13, R9.reuse, 1 ;  /* 0x3f800000090d7421 */ /* 0x040fe20000000000 */
[----:B------:R-:W-:Y:S01]  /*0970*/  FADD R19, R9, -1 ;  /* 0xbf80000009137421 */ /* 0x000fe20000000000 */
[----:B------:R-:W-:-:S03]  /*0980*/  I2FP.F32.S32 R9, R8 ;  /* 0x0000000800097245 */ /* 0x000fc60000201400 */
[----:B------:R-:W-:Y:S01]  /*0990*/  FADD R18, R19, R19 ;  /* 0x0000001313127221 */ /* 0x000fe20000000000 */
[----:B------:R-:W0:Y:S01]  /*09a0*/  MUFU.RCP R13, R13 ;  /* 0x0000000d000d7308 */ /* 0x000e220000001000 */
[----:B------:R-:W-:Y:S01]  /*09b0*/  FFMA R17, R9, 1.1920928955078125e-07, R16 ;  /* 0x3400000009117823 */ /* 0x000fe20000000010 */
[----:B------:R-:W-:Y:S01]  /*09c0*/  @!P0 FADD R0, R0, R0 ;  /* 0x0000000000008221 */ /* 0x000fe20000000000 */
[----:B0-----:R-:W-:Y:S01]  /*09d0*/  FMUL R8, R13, R18 ;  /* 0x000000120d087220 */ /* 0x001fe20000400000 */
[----:B------:R-:W-:-:S03]  /*09e0*/  MOV R18, 0x3a2c32e4 ;  /* 0x3a2c32e400127802 */ /* 0x000fc60000000f00 */
        /* <DEDUP_REMOVED lines=12> */
[----:B------:R-:W-:Y:S01]  /*0ab0*/  FMUL R15, R15, R18 ;  /* 0x000000120f0f7220 */ /* 0x000fe20000400000 */
[----:B------:R-:W-:Y:S02]  /*0ac0*/  HFMA2 R18, -RZ, RZ, 0.64013671875, -15.109375 ;  /* 0x391fcb8eff127431 */ /* 0x000fe400000001ff */
        /* <DEDUP_REMOVED lines=30> */
.L_x_263:
[----:B------:R-:W-:Y:S01]  /*0cb0*/  IADD3 R0, PT, PT, R13, 0x1800000, RZ ;  /* 0x018000000d007810 */ /* 0x000fe20007ffe0ff */
[----:B------:R0:W1:Y:S03]  /*0cc0*/  F2F.F64.F32 R8, R6 ;  /* 0x0000000600087310 */ /* 0x0000660000201800 */
[----:B------:R-:W-:-:S04]  /*0cd0*/  LOP3.LUT R0, R0, 0x7f800000, RZ, 0xc0, !PT ;  /* 0x7f80000000007812 */ /* 0x000fc800078ec0ff */
[----:B------:R-:W-:-:S13]  /*0ce0*/  ISETP.GT.U32.AND P0, PT, R0, 0x1ffffff, PT ;  /* 0x01ffffff0000780c */ /* 0x000fda0003f04070 */
[----:B01----:R-:W-:Y:S05]  /*0cf0*/  @P0 BRA `(.L_x_264) ;  /* 0x0000000000140947 */ /* 0x003fea0003800000 */
[----:B------:R-:W-:Y:S02]  /*0d00*/  MOV R0, R13 ;  /* 0x0000000d00007202 */ /* 0x000fe40000000f00 */
[----:B------:R-:W-:-:S07]  /*0d10*/  MOV R16, 0xd30 ;  /* 0x00000d3000107802 */ /* 0x000fce0000000f00 */
[----:B------:R-:W-:Y:S05]  /*0d20*/  CALL.REL.NOINC `($__internal_3_$__cuda_sm20_rcp_rn_f32_slowpath) ;  /* 0x00000008005c7944 */ /* 0x000fea0003c00000 */
[----:B------:R-:W-:Y:S01]  /*0d30*/  MOV R18, R13 ;  /* 0x0000000d00127202 */ /* 0x000fe20000000f00 */
[----:B------:R-:W-:Y:S06]  /*0d40*/  BRA `(.L_x_265) ;  /* 0x0000000000107947 */ /* 0x000fec0003800000 */
.L_x_264:
[----:B------:R-:W0:Y:S02]  /*0d50*/  MUFU.RCP R18, R13 ;  /* 0x0000000d00127308 */ /* 0x000e240000001000 */
[----:B0-----:R-:W-:-:S04]  /*0d60*/  FFMA R0, R18, R13, -1 ;  /* 0xbf80000012007423 */ /* 0x001fc8000000000d */
[----:B------:R-:W-:-:S04]  /*0d70*/  FADD.FTZ R15, -R0, -RZ ;  /* 0x800000ff000f7221 */ /* 0x000fc80000010100 */
[----:B------:R-:W-:-:S07]  /*0d80*/  FFMA R18, R18, R15, R18 ;  /* 0x0000000f12127223 */ /* 0x000fce0000000012 */
.L_x_265:
[----:B------:R-:W0:Y:S01]  /*0d90*/  LDC R0, c[0x0][0x398] ;  /* 0x0000e600ff007b82 */ /* 0x000e220000000800 */
[----:B------:R-:W1:Y:S01]  /*0da0*/  F2F.F64.F32 R20, R5 ;  /* 0x0000000500147310 */ /* 0x000e620000201800 */
[----:B------:R-:W-:Y:S01]  /*0db0*/  DADD R24, R8, R8 ;  /* 0x0000000008187229 */ /* 0x000fe20000000008 */
[----:B------:R-:W-:-:S06]  /*0dc0*/  IMAD.MOV.U32 R13, RZ, RZ, 0x3f800000 ;  /* 0x3f800000ff0d7424 */ /* 0x000fcc00078e00ff */
[----:B------:R2:W3:Y:S01]  /*0dd0*/  F2F.F64.F32 R16, R4 ;  /* 0x0000000400107310 */ /* 0x0004e20000201800 */
[----:B-1----:R-:W-:-:S07]  /*0de0*/  DADD R20, R20, -R24 ;  /* 0x0000000014147229 */ /* 0x002fce0000000818 */
[----:B------:R-:W1:Y:S01]  /*0df0*/  F2F.F64.F32 R18, R18 ;  /* 0x0000001200127310 */ /* 0x000e620000201800 */
[----:B0-----:R-:W-:-:S13]  /*0e00*/  FSETP.NEU.AND P0, PT, R0, 1, PT ;  /* 0x3f8000000000780b */ /* 0x001fda0003f0d000 */
[----:B-123--:R-:W-:Y:S05]  /*0e10*/  @!P0 BRA `(.L_x_266) ;  /* 0x0000000400048947 */ /* 0x00efea0003800000 */
        /* <DEDUP_REMOVED lines=10> */
[----:B------:R-:W-:-:S02]  /*0ec0*/  FSETP.NEU.AND P0, PT, R0, RZ, P0 ;  /* 0x000000ff0000720b */ /* 0x000fc4000070d000 */
[-C--:B------:R-:W-:Y:S02]  /*0ed0*/  IADD3 R5, PT, PT, R5, -R24.reuse, RZ ;  /* 0x8000001805057210 */ /* 0x080fe40007ffe0ff */
[----:B------:R-:W-:-:S03]  /*0ee0*/  I2FP.F32.S32 R24, R24 ;  /* 0x0000001800187245 */ /* 0x000fc60000201400 */
[C---:B------:R-:W-:Y:S01]  /*0ef0*/  FADD R4, R5.reuse, 1 ;  /* 0x3f80000005047421 */ /* 0x040fe20000000000 */
[----:B------:R-:W-:Y:S01]  /*0f00*/  FADD R26, R5, -1 ;  /* 0xbf800000051a7421 */ /* 0x000fe20000000000 */
[----:B------:R-:W-:-:S03]  /*0f10*/  FFMA R24, R24, 1.1920928955078125e-07, R13 ;  /* 0x3400000018187823 */ /* 0x000fc6000000000d */
[----:B------:R-:W-:Y:S01]  /*0f20*/  FADD R5, R26, R26 ;  /* 0x0000001a1a057221 */ /* 0x000fe20000000000 */
[----:B------:R-:W0:Y:S01]  /*0f30*/  MUFU.RCP R4, R4 ;  /* 0x0000000400047308 */ /* 0x000e220000001000 */
[----:B------:R-:W-:Y:S02]  /*0f40*/  @!P0 FADD R0, R0, R0 ;  /* 0x0000000000008221 */ /* 0x000fe40000000000 */
[----:B0-----:R-:W-:-:S04]  /*0f50*/  FMUL R5, R4, R5 ;  /* 0x0000000504057220 */ /* 0x001fc80000400000 */
[----:B------:R-:W-:-:S04]  /*0f60*/  FADD R15, R26, -R5 ;  /* 0x800000051a0f7221 */ /* 0x000fc80000000000 */
[----:B------:R-:W-:-:S04]  /*0f70*/  FADD R15, R15, R15 ;  /* 0x0000000f0f0f7221 */ /* 0x000fc80000000000 */
[-C--:B------:R-:W-:Y:S01]  /*0f80*/  FFMA R13, R26, -R5.reuse, R15 ;  /* 0x800000051a0d7223 */ /* 0x080fe2000000000f */
[----:B------:R-:W-:Y:S01]  /*0f90*/  MOV R26, 0x3a2c32e4 ;  /* 0x3a2c32e4001a7802 */ /* 0x000fe20000000f00 */
[C---:B------:R-:W-:Y:S02]  /*0fa0*/  FMUL R15, R5.reuse, R5 ;  /* 0x00000005050f7220 */ /* 0x040fe40000400000 */
[----:B------:R-:W-:Y:S01]  /*0fb0*/  FMUL R4, R4, R13 ;  /* 0x0000000d04047220 */ /* 0x000fe20000400000 */
[----:B------:R-:W-:Y:S01]  /*0fc0*/  FFMA R13, R5, 1.4426950216293334961, R24 ;  /* 0x3fb8aa3b050d7823 */ /* 0x000fe20000000018 */
[----:B------:R-:W-:-:S03]  /*0fd0*/  FFMA R26, R15, R26, 0.0032181653659790754318 ;  /* 0x3b52e7db0f1a7423 */ /* 0x000fc6000000001a */
[----:B------:R-:W-:Y:S01]  /*0fe0*/  FADD R24, R24, -R13 ;  /* 0x8000000d18187221 */ /* 0x000fe20000000000 */
[----:B------:R-:W-:-:S03]  /*0ff0*/  FFMA R26, R15, R26, 0.018033718690276145935 ;  /* 0x3c93bb730f1a7423 */ /* 0x000fc6000000001a */
[----:B------:R-:W-:Y:S01]  /*1000*/  FFMA R25, R5, 1.4426950216293334961, R24 ;  /* 0x3fb8aa3b05197823 */ /* 0x000fe20000000018 */
        /* <DEDUP_REMOVED lines=19> */
[----:B------:R-:W-:Y:S01]  /*1140*/  FADD R13, R13, R24 ;  /* 0x000000180d0d7221 */ /* 0x000fe20000000000 */
[----:B------:R-:W-:Y:S02]  /*1150*/  SEL R4, RZ, 0x83000000, P1 ;  /* 0x83000000ff047807 */ /* 0x000fe40000800000 */
[----:B------:R-:W-:Y:S01]  /*1160*/  FSETP.GEU.AND P1, PT, R5, RZ, PT ;  /* 0x000000ff0500720b */ /* 0x000fe20003f2e000 */
[----:B------:R-:W-:Y:S01]  /*1170*/  FFMA R24, R13, R26, 0.0013391353422775864601 ;  /* 0x3aaf85ed0d187423 */ /* 0x000fe2000000001a */
[----:B-1----:R-:W-:-:S03]  /*1180*/  LEA R15, R15, -R4, 0x17 ;  /* 0x800000040f0f7211 */ /* 0x002fc600078eb8ff */
[----:B------:R-:W-:-:S04]  /*1190*/  FFMA R24, R13, R24, 0.0096188392490148544312 ;  /* 0x3c1d98560d187423 */ /* 0x000fc80000000018 */
[----:B------:R-:W-:-:S04]  /*11a0*/  FFMA R24, R13, R24, 0.055503588169813156128 ;  /* 0x3d6357bb0d187423 */ /* 0x000fc80000000018 */
[----:B------:R-:W-:-:S04]  /*11b0*/  FFMA R24, R13, R24, 0.24022644758224487305 ;  /* 0x3e75fdec0d187423 */ /* 0x000fc80000000018 */
[----:B------:R-:W-:Y:S01]  /*11c0*/  FFMA R26, R13, R24, 0.69314718246459960938 ;  /* 0x3f3172180d1a7423 */ /* 0x000fe20000000018 */
[----:B------:R-:W-:-:S03]  /*11d0*/  IADD3 R24, PT, PT, R4, 0x7f000000, RZ ;  /* 0x7f00000004187810 */ /* 0x000fc60007ffe0ff */
[----:B------:R-:W-:Y:S01]  /*11e0*/  FFMA R5, R13, R26, 1 ;  /* 0x3f8000000d057423 */ /* 0x000fe2000000001a */
[----:B------:R-:W-:-:S03]  /*11f0*/  FSEL R13, RZ, +INF , !P1 ;  /* 0x7f800000ff0d7808 */ /* 0x000fc60004800000 */
[----:B------:R-:W-:-:S04]  /*1200*/  FMUL R24, R24, R5 ;  /* 0x0000000518187220 */ /* 0x000fc80000400000 */
[----:B------:R-:W-:Y:S01]  /*1210*/  @!P2 FMUL R13, R15, R24 ;  /* 0x000000180f0da220 */ /* 0x000fe20000400000 */
[----:B------:R-:W-:-:S07]  /*1220*/  @!P0 LOP3.LUT R13, R0, 0x7fffffff, RZ, 0xc0, !PT ;  /* 0x7fffffff000d8812 */ /* 0x000fce00078ec0ff */
.L_x_266:
[----:B------:R-:W-:Y:S01]  /*1230*/  IADD3 R0, PT, PT, R13, 0x1800000, RZ ;  /* 0x018000000d007810 */ /* 0x000fe20007ffe0ff */
[----:B------:R-:W-:-:S03]  /*1240*/  DADD R16, R20, R16 ;  /* 0x0000000014107229 */ /* 0x000fc60000000010 */
[----:B------:R-:W-:-:S04]  /*1250*/  LOP3.LUT R0, R0, 0x7f800000, RZ, 0xc0, !PT ;  /* 0x7f80000000007812 */ /* 0x000fc800078ec0ff */
[----:B------:R-:W-:Y:S01]  /*1260*/  ISETP.GT.U32.AND P0, PT, R0, 0x1ffffff, PT ;  /* 0x01ffffff0000780c */ /* 0x000fe20003f04070 */
[----:B------:R-:W-:-:S12]  /*1270*/  DMUL R18, R18, R16 ;  /* 0x0000001012127228 */ /* 0x000fd80000000000 */
[----:B------:R-:W-:Y:S05]  /*1280*/  @P0 BRA `(.L_x_267) ;  /* 0x0000000000140947 */ /* 0x000fea0003800000 */
[----:B------:R-:W-:Y:S01]  /*1290*/  IMAD.MOV.U32 R0, RZ, RZ, R13 ;  /* 0x000000ffff007224 */ /* 0x000fe200078e000d */
[----:B------:R-:W-:-:S07]  /*12a0*/  MOV R16, 0x12c0 ;  /* 0x000012c000107802 */ /* 0x000fce0000000f00 */
[----:B------:R-:W-:Y:S05]  /*12b0*/  CALL.REL.NOINC `($__internal_3_$__cuda_sm20_rcp_rn_f32_slowpath) ;  /* 0x0000000000f87944 */ /* 0x000fea0003c00000 */
[----:B------:R-:W-:Y:S01]  /*12c0*/  MOV R0, R13 ;  /* 0x0000000d00007202 */ /* 0x000fe20000000f00 */
[----:B------:R-:W-:Y:S06]  /*12d0*/  BRA `(.L_x_268) ;  /* 0x0000000000107947 */ /* 0x000fec0003800000 */
.L_x_267:
[----:B------:R-:W0:Y:S02]  /*12e0*/  MUFU.RCP R0, R13 ;  /* 0x0000000d00007308 */ /* 0x000e240000001000 */
[----:B0-----:R-:W-:-:S04]  /*12f0*/  FFMA R4, R0, R13, -1 ;  /* 0xbf80000000047423 */ /* 0x001fc8000000000d */
[----:B------:R-:W-:-:S04]  /*1300*/  FADD.FTZ R5, -R4, -RZ ;  /* 0x800000ff04057221 */ /* 0x000fc80000010100 */
[----:B------:R-:W-:-:S07]  /*1310*/  FFMA R0, R0, R5, R0 ;  /* 0x0000000500007223 */ /* 0x000fce0000000000 */
.L_x_268:
[----:B------:R-:W-:Y:S01]  /*1320*/  FADD R5, R6, R6 ;  /* 0x0000000606057221 */ /* 0x000fe20000000000 */
[----:B------:R-:W0:Y:S01]  /*1330*/  LDCU UR4, c[0x0][0x39c] ;  /* 0x00007380ff0477ac */ /* 0x000e220008000800 */
[----:B------:R-:W-:Y:S01]  /*1340*/  F2F.F64.F32 R12, R12 ;  /* 0x0000000c000c7310 */ /* 0x000fe20000201800 */
[----:B------:R-:W-:Y:S01]  /*1350*/  R2UR UR5, R23 ;  /* 0x00000000170572ca */ /* 0x000fe200000e0000 */
[----:B------:R-:W-:-:S04]  /*1360*/  FADD R14, R14, -R5 ;  /* 0x800000050e0e7221 */ /* 0x000fc80000000000 */
[----:B------:R-:W-:-:S04]  /*1370*/  FADD R7, R7, R14 ;  /* 0x0000000e07077221 */ /* 0x000fc80000000000 */
[----:B------:R-:W-:-:S04]  /*1380*/  FMUL R0, R7, R0 ;  /* 0x0000000007007220 */ /* 0x000fc80000400000 */
[----:B------:R-:W1:Y:S08]  /*1390*/  F2F.F64.F32 R4, R0 ;  /* 0x0000000000047310 */ /* 0x000e700000201800 */
[----:B0-----:R-:W0:Y:S01]  /*13a0*/  F2F.F64.F32 R6, UR4 ;  /* 0x0000000400067d10 */ /* 0x001e220008201800 */
[----:B------:R-:W-:Y:S01]  /*13b0*/  R2UR UR4, R22 ;  /* 0x00000000160472ca */ /* 0x000fe200000e0000 */
[----:B-1----:R-:W-:-:S08]  /*13c0*/  DADD R4, R18, R4 ;  /* 0x0000000012047229 */ /* 0x002fd00000000004 */
[----:B------:R-:W-:-:S08]  /*13d0*/  DFMA R4, R4, R12, R10 ;  /* 0x0000000c0404722b */ /* 0x000fd0000000000a */
[----:B0-----:R-:W-:-:S10]  /*13e0*/  DFMA R4, R4, R6, R8 ;  /* 0x000000060404722b */ /* 0x001fd40000000008 */
[----:B------:R-:W0:Y:S02]  /*13f0*/  F2F.F32.F64 R5, R4 ;  /* 0x0000000400057310 */ /* 0x000e240000301000 */
[----:B0-----:R0:W-:Y:S02]  /*1400*/  STG.E desc[UR4][R2.64], R5 ;  /* 0x0000000502007986 */ /* 0x0011e4000c101904 */
.L_x_258:
[----:B------:R-:W-:Y:S05]  /*1410*/  BSYNC.RECONVERGENT B0 ;  /* 0x0000000000007941 */ /* 0x000fea0003800200 */
.L_x_257:
[----:B------:R-:W-:Y:S06]  /*1420*/  BAR.SYNC.DEFER_BLOCKING 0x0 ;  /* 0x0000000000007b1d */ /* 0x000fec0000010000 */
[----:B------:R-:W-:Y:S05]  /*1430*/  EXIT ;  /* 0x000000000000794d */ /* 0x000fea0003800000 */
        .weak           $__internal_2_$__cuda_sm20_dblrcp_rn_slowpath_v3
        .type           $__internal_2_$__cuda_sm20_dblrcp_rn_slowpath_v3,@function
        .size           $__internal_2_$__cuda_sm20_dblrcp_rn_slowpath_v3,($__internal_3_$__cuda_sm20_rcp_rn_f32_slowpath - $__internal_2_$__cuda_sm20_dblrcp_rn_slowpath_v3)
$__internal_2_$__cuda_sm20_dblrcp_rn_slowpath_v3:
[----:B------:R-:W-:-:S14]  /*1440*/  DSETP.GTU.AND P0, PT, |R14|, +INF , PT ;  /* 0x7ff000000e00742a */ /* 0x000fdc0003f0c200 */
[----:B------:R-:W-:Y:S05]  /*1450*/  @P0 BRA `(.L_x_269) ;  /* 0x00000000007c0947 */ /* 0x000fea0003800000 */
[----:B------:R-:W-:-:S04]  /*1460*/  LOP3.LUT R19, R15, 0x7fffffff, RZ, 0xc0, !PT ;  /* 0x7fffffff0f137812 */ /* 0x000fc800078ec0ff */
[----:B------:R-:W-:-:S04]  /*1470*/  IADD3 R7, PT, PT, R19, -0x1, RZ ;  /* 0xffffffff13077810 */ /* 0x000fc80007ffe0ff */
[----:B------:R-:W-:-:S13]  /*1480*/  ISETP.GE.U32.AND P0, PT, R7, 0x7fefffff, PT ;  /* 0x7fefffff0700780c */ /* 0x000fda0003f06070 */
[----:B------:R-:W-:Y:S02]  /*1490*/  @P0 LOP3.LUT R17, R15, 0x7ff00000, RZ, 0x3c, !PT ;  /* 0x7ff000000f110812 */ /* 0x000fe400078e3cff */
[----:B------:R-:W-:Y:S01]  /*14a0*/  @P0 MOV R16, RZ ;  /* 0x000000ff00100202 */ /* 0x000fe20000000f00 */
[----:B------:R-:W-:Y:S06]  /*14b0*/  @P0 BRA `(.L_x_270) ;  /* 0x00000000006c0947 */ /* 0x000fec0003800000 */
[----:B------:R-:W-:-:S13]  /*14c0*/  ISETP.GE.U32.AND P0, PT, R19, 0x1000001, PT ;  /* 0x010000011300780c */ /* 0x000fda0003f06070 */
[----:B------:R-:W-:Y:S05]  /*14d0*/  @!P0 BRA `(.L_x_271) ;  /* 0x0000000000348947 */ /* 0x000fea0003800000 */
[----:B------:R-:W-:Y:S01]  /*14e0*/  VIADD R17, R15, 0xc0200000 ;  /* 0xc02000000f117836 */ /* 0x000fe20000000000 */
[----:B------:R-:W-:-:S03]  /*14f0*/  MOV R16, R14 ;  /* 0x0000000e00107202 */ /* 0x000fc60000000f00 */
[----:B------:R-:W0:Y:S03]  /*1500*/  MUFU.RCP64H R19, R17 ;  /* 0x0000001100137308 */ /* 0x000e260000001800 */
        /* <DEDUP_REMOVED lines=10> */
.L_x_271:
[----:B------:R-:W-:Y:S01]  /*15b0*/  DMUL R14, R14, 8.11296384146066816958e+31 ;  /* 0x469000000e0e7828 */ /* 0x000fe20000000000 */
[----:B------:R-:W-:-:S05]  /*15c0*/  MOV R16, R18 ;  /* 0x0000001200107202 */ /* 0x000fca0000000f00 */
        /* <DEDUP_REMOVED lines=8> */
.L_x_269:
[----:B------:R-:W-:Y:S02]  /*1650*/  LOP3.LUT R17, R15, 0x80000, RZ, 0xfc, !PT ;  /* 0x000800000f117812 */ /* 0x000fe400078efcff */
[----:B------:R-:W-:-:S07]  /*1660*/  MOV R16, R14 ;  /* 0x0000000e00107202 */ /* 0x000fce0000000f00 */
.L_x_270:
[----:B------:R-:W-:Y:S01]  /*1670*/  IMAD.MOV.U32 R14, RZ, RZ, R0 ;  /* 0x000000ffff0e7224 */ /* 0x000fe200078e0000 */
[----:B------:R-:W-:-:S04]  /*1680*/  MOV R15, 0x0 ;  /* 0x00000000000f7802 */ /* 0x000fc80000000f00 */
[----:B------:R-:W-:Y:S05]  /*1690*/  RET.REL.NODEC R14 `(_Z18Temperature_solveriiiiifffffPfS_S_S_) ;  /* 0xffffffe80e587950 */ /* 0x000fea0003c3ffff */
        .weak           $__internal_3_$__cuda_sm20_rcp_rn_f32_slowpath
        .type           $__internal_3_$__cuda_sm20_rcp_rn_f32_slowpath,@function
        .size           $__internal_3_$__cuda_sm20_rcp_rn_f32_slowpath,(.L_x_279 - $__internal_3_$__cuda_sm20_rcp_rn_f32_slowpath)
$__internal_3_$__cuda_sm20_rcp_rn_f32_slowpath:
[----:B------:R-:W-:-:S04]  /*16a0*/  SHF.L.U32 R13, R0, 0x1, RZ ;  /* 0x00000001000d7819 */ /* 0x000fc800000006ff */
[----:B------:R-:W-:-:S04]  /*16b0*/  SHF.R.U32.HI R13, RZ, 0x18, R13 ;  /* 0x00000018ff0d7819 */ /* 0x000fc8000001160d */
[----:B------:R-:W-:-:S13]  /*16c0*/  ISETP.NE.U32.AND P0, PT, R13, RZ, PT ;  /* 0x000000ff0d00720c */ /* 0x000fda0003f05070 */
[----:B------:R-:W-:Y:S05]  /*16d0*/  @P0 BRA `(.L_x_272) ;  /* 0x00000000002c0947 */ /* 0x000fea0003800000 */
[----:B------:R-:W-:-:S04]  /*16e0*/  SHF.L.U32 R13, R0, 0x1, RZ ;  /* 0x00000001000d7819 */ /* 0x000fc800000006ff */
[----:B------:R-:W-:-:S13]  /*16f0*/  ISETP.NE.AND P0, PT, R13, RZ, PT ;  /* 0x000000ff0d00720c */ /* 0x000fda0003f05270 */
[----:B------:R2:W3:Y:S01]  /*1700*/  @!P0 MUFU.RCP R13, R0 ;  /* 0x00000000000d8308 */ /* 0x0004e20000001000 */
[----:B------:R-:W-:Y:S05]  /*1710*/  @!P0 BRA `(.L_x_273) ;  /* 0x0000000000a48947 */ /* 0x000fea0003800000 */
[----:B------:R-:W-:-:S04]  /*1720*/  FFMA R15, R0, 1.84467440737095516160e+19, RZ ;  /* 0x5f800000000f7823 */ /* 0x000fc800000000ff */
[----:B--2---:R-:W3:Y:S02]  /*1730*/  MUFU.RCP R0, R15 ;  /* 0x0000000f00007308 */ /* 0x004ee40000001000 */
[----:B---3--:R-:W-:-:S04]  /*1740*/  FFMA R13, R15, R0, -1 ;  /* 0xbf8000000f0d7423 */ /* 0x008fc80000000000 */
[----:B------:R-:W-:-:S04]  /*1750*/  FADD.FTZ R13, -R13, -RZ ;  /* 0x800000ff0d0d7221 */ /* 0x000fc80000010100 */
[----:B------:R-:W-:-:S04]  /*1760*/  FFMA R0, R0, R13, R0 ;  /* 0x0000000d00007223 */ /* 0x000fc80000000000 */
[----:B------:R-:W-:Y:S01]  /*1770*/  FFMA R13, R0, 1.84467440737095516160e+19, RZ ;  /* 0x5f800000000d7823 */ /* 0x000fe200000000ff */
[----:B------:R-:W-:Y:S06]  /*1780*/  BRA `(.L_x_273) ;  /* 0x0000000000887947 */ /* 0x000fec0003800000 */
.L_x_272:
[----:B------:R-:W-:-:S05]  /*1790*/  VIADD R15, R13, 0xffffff03 ;  /* 0xffffff030d0f7836 */ /* 0x000fca0000000000 */
[----:B------:R-:W-:-:S13]  /*17a0*/  ISETP.GT.U32.AND P0, PT, R15, 0x1, PT ;  /* 0x000000010f00780c */ /* 0x000fda0003f04070 */
[----:B------:R-:W-:Y:S05]  /*17b0*/  @P0 BRA `(.L_x_274) ;  /* 0x0000000000780947 */ /* 0x000fea0003800000 */
[----:B------:R-:W-:Y:S01]  /*17c0*/  LOP3.LUT R17, R0, 0x7fffff, RZ, 0xc0, !PT ;  /* 0x007fffff00117812 */ /* 0x000fe200078ec0ff */
[----:B------:R-:W-:Y:S01]  /*17d0*/  VIADD R13, R13, 0xffffff04 ;  /* 0xffffff040d0d7836 */ /* 0x000fe20000000000 */
[----:B------:R-:W-:Y:S02]  /*17e0*/  MOV R26, 0x3 ;  /* 0x00000003001a7802 */ /* 0x000fe40000000f00 */
[----:B------:R-:W-:Y:S02]  /*17f0*/  LOP3.LUT R17, R17, 0x3f800000, RZ, 0xfc, !PT ;  /* 0x3f80000011117812 */ /* 0x000fe400078efcff */
[----:B------:R-:W-:Y:S02]  /*1800*/  SHF.L.U32 R25, R26, R15, RZ ;  /* 0x0000000f1a197219 */ /* 0x000fe400000006ff */
[----:B------:R-:W0:Y:S02]  /*1810*/  MUFU.RCP R20, R17 ;  /* 0x0000001100147308 */ /* 0x000e240000001000 */
[----:B0-----:R-:W-:-:S04]  /*1820*/  FFMA R21, R17, R20, -1 ;  /* 0xbf80000011157423 */ /* 0x001fc80000000014 */
[----:B------:R-:W-:-:S04]  /*1830*/  FADD.FTZ R21, -R21, -RZ ;  /* 0x800000ff15157221 */ /* 0x000fc80000010100 */
[CCC-:B------:R-:W-:Y:S01]  /*1840*/  FFMA.RM R24, R20.reuse, R21.reuse, R20.reuse ;  /* 0x0000001514187223 */ /* 0x1c0fe20000004014 */
[----:B------:R-:W-:-:S04]  /*1850*/  FFMA.RP R21, R20, R21, R20 ;  /* 0x0000001514157223 */ /* 0x000fc80000008014 */
[C---:B------:R-:W-:Y:S02]  /*1860*/  LOP3.LUT R20, R24.reuse, 0x7fffff, RZ, 0xc0, !PT ;  /* 0x007fffff18147812 */ /* 0x040fe400078ec0ff */
[----:B------:R-:W-:Y:S02]  /*1870*/  FSETP.NEU.FTZ.AND P0, PT, R24, R21, PT ;  /* 0x000000151800720b */ /* 0x000fe40003f1d000 */
[----:B------:R-:W-:Y:S02]  /*1880*/  LOP3.LUT R20, R20, 0x800000, RZ, 0xfc, !PT ;  /* 0x0080000014147812 */ /* 0x000fe400078efcff */
[----:B------:R-:W-:Y:S02]  /*1890*/  SEL R21, RZ, 0xffffffff, !P0 ;  /* 0xffffffffff157807 */ /* 0x000fe40004000000 */
[----:B------:R-:W-:Y:S02]  /*18a0*/  LOP3.LUT R24, R25, R20, RZ, 0xc0, !PT ;  /* 0x0000001419187212 */ /* 0x000fe400078ec0ff */
[----:B------:R-:W-:-:S02]  /*18b0*/  IADD3 R21, PT, PT, -R21, RZ, RZ ;  /* 0x000000ff15157210 */ /* 0x000fc40007ffe1ff */
[-C--:B------:R-:W-:Y:S02]  /*18c0*/  SHF.R.U32.HI R24, RZ, R15.reuse, R24 ;  /* 0x0000000fff187219 */ /* 0x080fe40000011618 */
[--C-:B------:R-:W-:Y:S02]  /*18d0*/  LOP3.LUT P1, RZ, R21, R15, R20.reuse, 0xf8, !PT ;  /* 0x0000000f15ff7212 */ /* 0x100fe4000782f814 */
[C---:B------:R-:W-:Y:S02]  /*18e0*/  LOP3.LUT P0, RZ, R24.reuse, 0x1, RZ, 0xc0, !PT ;  /* 0x0000000118ff7812 */ /* 0x040fe4000780c0ff */
[----:B------:R-:W-:Y:S02]  /*18f0*/  LOP3.LUT P2, RZ, R24, 0x2, RZ, 0xc0, !PT ;  /* 0x0000000218ff7812 */ /* 0x000fe4000784c0ff */
[----:B------:R-:W-:Y:S02]  /*1900*/  SHF.R.U32.HI R13, RZ, R13, R20 ;  /* 0x0000000dff0d7219 */ /* 0x000fe40000011614 */
[----:B------:R-:W-:-:S02]  /*1910*/  PLOP3.LUT P0, PT, P0, P1, P2, 0xe0, 0x0 ;  /* 0x000000000000781c */ /* 0x000fc40000703c20 */
[----:B------:R-:W-:Y:S02]  /*1920*/  LOP3.LUT P1, RZ, R0, 0x7fffff, RZ, 0xc0, !PT ;  /* 0x007fffff00ff7812 */ /* 0x000fe4000782c0ff */
[----:B------:R-:W-:-:S04]  /*1930*/  SEL R15, RZ, 0x1, !P0 ;  /* 0x00000001ff0f7807 */ /* 0x000fc80004000000 */
[----:B------:R-:W-:-:S04]  /*1940*/  IADD3 R15, PT, PT, -R15, RZ, RZ ;  /* 0x000000ff0f0f7210 */ /* 0x000fc80007ffe1ff */
[----:B------:R-:W-:-:S13]  /*1950*/  ISETP.GE.AND P0, PT, R15, RZ, PT ;  /* 0x000000ff0f00720c */ /* 0x000fda0003f06270 */
[----:B------:R-:W-:-:S04]  /*1960*/  @!P0 IADD3 R13, PT, PT, R13, 0x1, RZ ;  /* 0x000000010d0d8810 */ /* 0x000fc80007ffe0ff */
[----:B------:R-:W-:-:S04]  /*1970*/  @!P1 SHF.L.U32 R13, R13, 0x1, RZ ;  /* 0x000000010d0d9819 */ /* 0x000fc800000006ff */
[----:B------:R-:W-:Y:S01]  /*1980*/  LOP3.LUT R13, R13, 0x80000000, R0, 0xf8, !PT ;  /* 0x800000000d0d7812 */ /* 0x000fe200078ef800 */
[----:B------:R-:W-:Y:S06]  /*1990*/  BRA `(.L_x_273) ;  /* 0x0000000000047947 */ /* 0x000fec0003800000 */
.L_x_274:
[----:B------:R0:W1:Y:S02]  /*19a0*/  MUFU.RCP R13, R0 ;  /* 0x00000000000d7308 */ /* 0x0000640000001000 */
.L_x_273:
[----:B------:R-:W-:-:S04]  /*19b0*/  HFMA2 R17, -RZ, RZ, 0, 0 ;  /* 0x00000000ff117431 */ /* 0x000fc800000001ff */
[----:B0123--:R-:W-:Y:S05]  /*19c0*/  RET.REL.NODEC R16 `(_Z18Temperature_solveriiiiifffffPfS_S_S_) ;  /* 0xffffffe4108c7950 */ /* 0x00ffea0003c3ffff */
.L_x_275:
        /* <DEDUP_REMOVED lines=11> */
.L_x_279:


//--------------------- .nv.shared._ZN3cub18CUB_300001_SM_10006detail6reduce28DeviceReduceSingleTileKernelINS2_10policy_hubIfyN4cuda3std3__44plusIfEEE10Policy1000EPfSC_iS9_ffNS7_10__identityEEEvT0_T1_T2_T3_T4_T6_ --------------------------
	.section	.nv.shared._ZN3cub18CUB_300001_SM_10006detail6reduce28DeviceReduceSingleTileKernelINS2_10policy_hubIfyN4cuda3std3__44plusIfEEE10Policy1000EPfSC_iS9_ffNS7_10__identityEEEvT0_T1_T2_T3_T4_T6_,"aw",@nobits
	.sectionflags	@""
	.align	4
.nv.shared._ZN3cub18CUB_300001_SM_10006detail6reduce28DeviceReduceSingleTileKernelINS2_10policy_hubIfyN4cuda3std3__44plusIfEEE10Policy1000EPfSC_iS9_ffNS7_10__identityEEEvT0_T1_T2_T3_T4_T6_:
	.zero		1068


//--------------------- .nv.shared.reserved.0     --------------------------
	.section	.nv.shared.reserved.0,"aw",@nobits
	.weak		__nv_reservedSMEM_offset_0_alias
	.size		__nv_reservedSMEM_offset_0_alias, 0, 64
	.other		__nv_reservedSMEM_offset_0_alias,@"STO_CUDA_RESERVED_SHARED STV_DEFAULT"
__nv_reservedSMEM_offset_0_alias:
	.zero		0
	.zero		64


//--------------------- .nv.global                --------------------------
	.section	.nv.global,"aw",@nobits
.nv.global:
	.type		_ZN34_INTERNAL_d6377c0e_4_k_cu_f7f8a5056thrust24THRUST_300001_SM_1000_NS3seqE,@object
	.size		_ZN34_INTERNAL_d6377c0e_4_k_cu_f7f8a5056thrust24THRUST_300001_SM_1000_NS3seqE,(_ZN34_INTERNAL_d6377c0e_4_k_cu_f7f8a5054cuda3std3__48in_placeE - _ZN34_INTERNAL_d6377c0e_4_k_cu_f7f8a5056thrust24THRUST_300001_SM_1000_NS3seqE)
_ZN34_INTERNAL_d6377c0e_4_k_cu_f7f8a5056thrust24THRUST_300001_SM_1000_NS3seqE:
	.zero		1
	.type		_ZN34_INTERNAL_d6377c0e_4_k_cu_f7f8a5054cuda3std3__48in_placeE,@object
	.size		_ZN34_INTERNAL_d6377c0e_4_k_cu_f7f8a5054cuda3std3__48in_placeE,(_ZN34_INTERNAL_d6377c0e_4_k_cu_f7f8a5054cuda3std6ranges3__45__cpo4sizeE - _ZN34_INTERNAL_d6377c0e_4_k_cu_f7f8a5054cuda3std3__48in_placeE)
_ZN34_INTERNAL_d6377c0e_4_k_cu_f7f8a5054cuda3std3__48in_placeE:
	.zero		1
	.type		_ZN34_INTERNAL_d6377c0e_4_k_cu_f7f8a5054cuda3std6ranges3__45__cpo4sizeE,@object
	.size		_ZN34_INTERNAL_d6377c0e_4_k_cu_f7f8a5054cuda3std6ranges3__45__cpo4sizeE,(_ZN34_INTERNAL_d6377c0e_4_k_cu_f7f8a5056thrust24THRUST_300001_SM_1000_NS12placeholders2_3E - _ZN34_INTERNAL_d6377c0e_4_k_cu_f7f8a5054cuda3std6ranges3__45__cpo4sizeE)
_ZN34_INTERNAL_d6377c0e_4_k_cu_f7f8a5054cuda3std6ranges3__45__cpo4sizeE:
	.zero		1
	.type		_ZN34_INTERNAL_d6377c0e_4_k_cu_f7f8a5056thrust24THRUST_300001_SM_1000_NS12placeholders2_3E,@object
	.size		_ZN34_INTERNAL_d6377c0e_4_k_cu_f7f8a5056thrust24THRUST_300001_SM_1000_NS12placeholders2_3E,(_ZN34_INTERNAL_d6377c0e_4_k_cu_f7f8a5054cuda3std3__45__cpo6cbeginE - _ZN34_INTERNAL_d6377c0e_4_k_cu_f7f8a5056thrust24THRUST_300001_SM_1000_NS12placeholders2_3E)
_ZN34_INTERNAL_d6377c0e_4_k_cu_f7f8a5056thrust24THRUST_300001_SM_1000_NS12placeholders2_3E:
	.zero		1
	.type		_ZN34_INTERNAL_d6377c0e_4_k_cu_f7f8a5054cuda3std3__45__cpo6cbeginE,@object
	.size		_ZN34_INTERNAL_d6377c0e_4_k_cu_f7f8a5054cuda3std3__45__cpo6cbeginE,(_ZN34_INTERNAL_d6377c0e_4_k_cu_f7f8a5054cuda3std6ranges3__45__cpo6cbeginE - _ZN34_INTERNAL_d6377c0e_4_k_cu_f7f8a5054cuda3std3__45__cpo6cbeginE)
_ZN34_INTERNAL_d6377c0e_4_k_cu_f7f8a5054cuda3std3__45__cpo6cbeginE:
	.zero		1
	.type		_ZN34_INTERNAL_d6377c0e_4_k_cu_f7f8a5054cuda3std6ranges3__45__cpo6cbeginE,@object
	.size		_ZN34_INTERNAL_d6377c0e_4_k_cu_f7f8a5054cuda3std6ranges3__45__cpo6cbeginE,(_ZN34_INTERNAL_d6377c0e_4_k_cu_f7f8a5056thrust24THRUST_300001_SM_1000_NS12placeholders2_7E - _ZN34_INTERNAL_d6377c0e_4_k_cu_f7f8a5054cuda3std6ranges3__45__cpo6cbeginE)
_ZN34_INTERNAL_d6377c0e_4_k_cu_f7f8a5054cuda3std6ranges3__45__cpo6cbeginE:
	.zero		1
	.type		_ZN34_INTERNAL_d6377c0e_4_k_cu_f7f8a5056thrust24THRUST_300001_SM_1000_NS12placeholders2_7E,@object
	.size		_ZN34_INTERNAL_d6377c0e_4_k_cu_f7f8a5056thrust24THRUST_300001_SM_1000_NS12placeholders2_7E,(_ZN34_INTERNAL_d6377c0e_4_k_cu_f7f8a5054cuda3std3__45__cpo7crbeginE - _ZN34_INTERNAL_d6377c0e_4_k_cu_f7f8a5056thrust24THRUST_300001_SM_1000_NS12placeholders2_7E)
_ZN34_INTERNAL_d6377c0e_4_k_cu_f7f8a5056thrust24THRUST_300001_SM_1000_NS12placeholders2_7E:
	.zero		1
	.type		_ZN34_INTERNAL_d6377c0e_4_k_cu_f7f8a5054cuda3std3__45__cpo7crbeginE,@object
	.size		_ZN34_INTERNAL_d6377c0e_4_k_cu_f7f8a5054cuda3std3__45__cpo7crbeginE,(_ZN34_INTERNAL_d6377c0e_4_k_cu_f7f8a5054cuda3std6ranges3__45__cpo4nextE - _ZN34_INTERNAL_d6377c0e_4_k_cu_f7f8a5054cuda3std3__45__cpo7crbeginE)
_ZN34_INTERNAL_d6377c0e_4_k_cu_f7f8a5054cuda3std3__45__cpo7crbeginE:
	.zero		1
	.type		_ZN34_INTERNAL_d6377c0e_4_k_cu_f7f8a5054cuda3std6ranges3__45__cpo4nextE,@object
	.size		_ZN34_INTERNAL_d6377c0e_4_k_cu_f7f8a5054cuda3std6ranges3__45__cpo4nextE,(_ZN34_INTERNAL_d6377c0e_4_k_cu_f7f8a5054cuda3std6ranges3__45__cpo4swapE - _ZN34_INTERNAL_d6377c0e_4_k_cu_f7f8a5054cuda3std6ranges3__45__cpo4nextE)
_ZN34_INTERNAL_d6377c0e_4_k_cu_f7f8a5054cuda3std6ranges3__45__cpo4nextE:
	.zero		1
	.type		_ZN34_INTERNAL_d6377c0e_4_k_cu_f7f8a5054cuda3std6ranges3__45__cpo4swapE,@object
	.size		_ZN34_INTERNAL_d6377c0e_4_k_cu_f7f8a5054cuda3std6ranges3__45__cpo4swapE,(_ZN34_INTERNAL_d6377c0e_4_k_cu_f7f8a5056thrust24THRUST_300001_SM_1000_NS8cuda_cub10par_nosyncE - _ZN34_INTERNAL_d6377c0e_4_k_cu_f7f8a5054cuda3std6ranges3__45__cpo4swapE)
_ZN34_INTERNAL_d6377c0e_4_k_cu_f7f8a5054cuda3std6ranges3__45__cpo4swapE:
	.zero		1
	.type		_ZN34_INTERNAL_d6377c0e_4_k_cu_f7f8a5056thrust24THRUST_300001_SM_1000_NS8cuda_cub10par_nosyncE,@object
	.size		_ZN34_INTERNAL_d6377c0e_4_k_cu_f7f8a5056thrust24THRUST_300001_SM_1000_NS8cuda_cub10par_nosyncE,(_ZN34_INTERNAL_d6377c0e_4_k_cu_f7f8a5056thrust24THRUST_300001_SM_1000_NS12placeholders2_9E - _ZN34_INTERNAL_d6377c0e_4_k_cu_f7f8a5056thrust24THRUST_300001_SM_1000_NS8cuda_cub10par_nosyncE)
_ZN34_INTERNAL_d6377c0e_4_k_cu_f7f8a5056thrust24THRUST_300001_SM_1000_NS8cuda_cub10par_nosyncE:
	.zero		1
	.type		_ZN34_INTERNAL_d6377c0e_4_k_cu_f7f8a5056thrust24THRUST_300001_SM_1000_NS12placeholders2_9E,@object
	.size		_ZN34_INTERNAL_d6377c0e_4_k_cu_f7f8a5056thrust24THRUST_300001_SM_1000_NS12placeholders2_9E,(_ZN34_INTERNAL_d6377c0e_4_k_cu_f7f8a5054cuda3std3__436_GLOBAL__N__d6377c0e_4_k_cu_f7f8a5056ignoreE - _ZN34_INTERNAL_d6377c0e_4_k_cu_f7f8a5056thrust24THRUST_300001_SM_1000_NS12placeholders2_9E)
_ZN34_INTERNAL_d6377c0e_4_k_cu_f7f8a5056thrust24THRUST_300001_SM_1000_NS12placeholders2_9E:
	.zero		1
	.type		_ZN34_INTERNAL_d6377c0e_4_k_cu_f7f8a5054cuda3std3__436_GLOBAL__N__d6377c0e_4_k_cu_f7f8a5056ignoreE,@object
	.size		_ZN34_INTERNAL_d6377c0e_4_k_cu_f7f8a5054cuda3std3__436_GLOBAL__N__d6377c0e_4_k_cu_f7f8a5056ignoreE,(_ZN34_INTERNAL_d6377c0e_4_k_cu_f7f8a5054cuda3std6ranges3__45__cpo4dataE - _ZN34_INTERNAL_d6377c0e_4_k_cu_f7f8a5054cuda3std3__436_GLOBAL__N__d6377c0e_4_k_cu_f7f8a5056ignoreE)
_ZN34_INTERNAL_d6377c0e_4_k_cu_f7f8a5054cuda3std3__436_GLOBAL__N__d6377c0e_4_k_cu_f7f8a5056ignoreE:
	.zero		1
	.type		_ZN34_INTERNAL_d6377c0e_4_k_cu_f7f8a5054cuda3std6ranges3__45__cpo4dataE,@object
	.size		_ZN34_INTERNAL_d6377c0e_4_k_cu_f7f8a5054cuda3std6ranges3__45__cpo4dataE,(_ZN34_INTERNAL_d6377c0e_4_k_cu_f7f8a5056thrust24THRUST_300001_SM_1000_NS12placeholders2_1E - _ZN34_INTERNAL_d6377c0e_4_k_cu_f7f8a5054cuda3std6ranges3__45__cpo4dataE)
_ZN34_INTERNAL_d6377c0e_4_k_cu_f7f8a5054cuda3std6ranges3__45__cpo4dataE:
	.zero		1
	.type		_ZN34_INTERNAL_d6377c0e_4_k_cu_f7f8a5056thrust24THRUST_300001_SM_1000_NS12placeholders2_1E,@object
	.size		_ZN34_INTERNAL_d6377c0e_4_k_cu_f7f8a5056thrust24THRUST_300001_SM_1000_NS12placeholders2_1E,(_ZN34_INTERNAL_d6377c0e_4_k_cu_f7f8a5054cuda3std3__45__cpo5beginE - _ZN34_INTERNAL_d6377c0e_4_k_cu_f7f8a5056thrust24THRUST_300001_SM_1000_NS12placeholders2_1E)
_ZN34_INTERNAL_d6377c0e_4_k_cu_f7f8a5056thrust24THRUST_300001_SM_1000_NS12placeholders2_1E:
	.zero		1
	.type		_ZN34_INTERNAL_d6377c0e_4_k_cu_f7f8a5054cuda3std3__45__cpo5beginE,@object
	.size		_ZN34_INTERNAL_d6377c0e_4_k_cu_f7f8a5054cuda3std3__45__cpo5beginE,(_ZN34_INTERNAL_d6377c0e_4_k_cu_f7f8a5054cuda3std6ranges3__45__cpo5beginE - _ZN34_INTERNAL_d6377c0e_4_k_cu_f7f8a5054cuda3std3__45__cpo5beginE)
_ZN34_INTERNAL_d6377c0e_4_k_cu_f7f8a5054cuda3std3__45__cpo5beginE:
	.zero		1
	.type		_ZN34_INTERNAL_d6377c0e_4_k_cu_f7f8a5054cuda3std6ranges3__45__cpo5beginE,@object
	.size		_ZN34_INTERNAL_d6377c0e_4_k_cu_f7f8a5054cuda3std6ranges3__45__cpo5beginE,(_ZN34_INTERNAL_d6377c0e_4_k_cu_f7f8a5056thrust24THRUST_300001_SM_1000_NS12placeholders2_5E - _ZN34_INTERNAL_d6377c0e_4_k_cu_f7f8a5054cuda3std6ranges3__45__cpo5beginE)
_ZN34_INTERNAL_d6377c0e_4_k_cu_f7f8a5054cuda3std6ranges3__45__cpo5beginE:
	.zero		1
	.type		_ZN34_INTERNAL_d6377c0e_4_k_cu_f7f8a5056thrust24THRUST_300001_SM_1000_NS12placeholders2_5E,@object
	.size		_ZN34_INTERNAL_d6377c0e_4_k_cu_f7f8a5056thrust24THRUST_300001_SM_1000_NS12placeholders2_5E,(_ZN34_INTERNAL_d6377c0e_4_k_cu_f7f8a5054cuda3std3__45__cpo6rbeginE - _ZN34_INTERNAL_d6377c0e_4_k_cu_f7f8a5056thrust24THRUST_300001_SM_1000_NS12placeholders2_5E)
_ZN34_INTERNAL_d6377c0e_4_k_cu_f7f8a5056thrust24THRUST_300001_SM_1000_NS12placeholders2_5E:
	.zero		1
	.type		_ZN34_INTERNAL_d6377c0e_4_k_cu_f7f8a5054cuda3std3__45__cpo6rbeginE,@object
	.size		_ZN34_INTERNAL_d6377c0e_4_k_cu_f7f8a5054cuda3std3__45__cpo6rbeginE,(_ZN34_INTERNAL_d6377c0e_4_k_cu_f7f8a5054cuda3std6ranges3__45__cpo7advanceE - _ZN34_INTERNAL_d6377c0e_4_k_cu_f7f8a5054cuda3std3__45__cpo6rbeginE)
_ZN34_INTERNAL_d6377c0e_4_k_cu_f7f8a5054cuda3std3__45__cpo6rbeginE:
	.zero		1
	.type		_ZN34_INTERNAL_d6377c0e_4_k_cu_f7f8a5054cuda3std6ranges3__45__cpo7advanceE,@object
	.size		_ZN34_INTERNAL_d6377c0e_4_k_cu_f7f8a5054cuda3std6ranges3__45__cpo7advanceE,(_ZN34_INTERNAL_d6377c0e_4_k_cu_f7f8a5054cuda3std3__47nulloptE - _ZN34_INTERNAL_d6377c0e_4_k_cu_f7f8a5054cuda3std6ranges3__45__cpo7advanceE)
_ZN34_INTERNAL_d6377c0e_4_k_cu_f7f8a5054cuda3std6ranges3__45__cpo7advanceE:
	.zero		1
	.type		_ZN34_INTERNAL_d6377c0e_4_k_cu_f7f8a5054cuda3std3__47nulloptE,@object
	.size		_ZN34_INTERNAL_d6377c0e_4_k_cu_f7f8a5054cuda3std3__47nulloptE,(_ZN34_INTERNAL_d6377c0e_4_k_cu_f7f8a5054cuda3std6ranges3__45__cpo8distanceE - _ZN34_INTERNAL_d6377c0e_4_k_cu_f7f8a5054cuda3std3__47nulloptE)
_ZN34_INTERNAL_d6377c0e_4_k_cu_f7f8a5054cuda3std3__47nulloptE:
	.zero		1
	.type		_ZN34_INTERNAL_d6377c0e_4_k_cu_f7f8a5054cuda3std6ranges3__45__cpo8distanceE,@object
	.size		_ZN34_INTERNAL_d6377c0e_4_k_cu_f7f8a5054cuda3std6ranges3__45__cpo8distanceE,(_ZN34_INTERNAL_d6377c0e_4_k_cu_f7f8a5056thrust24THRUST_300001_SM_1000_NS12placeholders3_10E - _ZN34_INTERNAL_d6377c0e_4_k_cu_f7f8a5054cuda3std6ranges3__45__cpo8distanceE)
_ZN34_INTERNAL_d6377c0e_4_k_cu_f7f8a5054cuda3std6ranges3__45__cpo8distanceE:
	.zero		1
	.type		_ZN34_INTERNAL_d6377c0e_4_k_cu_f7f8a5056thrust24THRUST_300001_SM_1000_NS12placeholders3_10E,@object
	.size		_ZN34_INTERNAL_d6377c0e_4_k_cu_f7f8a5056thrust24THRUST_300001_SM_1000_NS12placeholders3_10E,(_ZN34_INTERNAL_d6377c0e_4_k_cu_f7f8a5054cuda3std3__419piecewise_constructE - _ZN34_INTERNAL_d6377c0e_4_k_cu_f7f8a5056thrust24THRUST_300001_SM_1000_NS12placeholders3_10E)
_ZN34_INTERNAL_d6377c0e_4_k_cu_f7f8a5056thrust24THRUST_300001_SM_1000_NS12placeholders3_10E:
	.zero		1
	.type		_ZN34_INTERNAL_d6377c0e_4_k_cu_f7f8a5054cuda3std3__419piecewise_constructE,@object
	.size		_ZN34_INTERNAL_d6377c0e_4_k_cu_f7f8a5054cuda3std3__419piecewise_constructE,(_ZN34_INTERNAL_d6377c0e_4_k_cu_f7f8a5054cuda3std6ranges3__45__cpo5cdataE - _ZN34_INTERNAL_d6377c0e_4_k_cu_f7f8a5054cuda3std3__419piecewise_constructE)
_ZN34_INTERNAL_d6377c0e_4_k_cu_f7f8a5054cuda3std3__419piecewise_constructE:
	.zero		1
	.type		_ZN34_INTERNAL_d6377c0e_4_k_cu_f7f8a5054cuda3std6ranges3__45__cpo5cdataE,@object
	.size		_ZN34_INTERNAL_d6377c0e_4_k_cu_f7f8a5054cuda3std6ranges3__45__cpo5cdataE,(_ZN34_INTERNAL_d6377c0e_4_k_cu_f7f8a5056thrust24THRUST_300001_SM_1000_NS12placeholders2_2E - _ZN34_INTERNAL_d6377c0e_4_k_cu_f7f8a5054cuda3std6ranges3__45__cpo5cdataE)
_ZN34_INTERNAL_d6377c0e_4_k_cu_f7f8a5054cuda3std6ranges3__45__cpo5cdataE:
	.zero		1
	.type		_ZN34_INTERNAL_d6377c0e_4_k_cu_f7f8a5056thrust24THRUST_300001_SM_1000_NS12placeholders2_2E,@object
	.size		_ZN34_INTERNAL_d6377c0e_4_k_cu_f7f8a5056thrust24THRUST_300001_SM_1000_NS12placeholders2_2E,(_ZN34_INTERNAL_d6377c0e_4_k_cu_f7f8a5054cuda3std3__45__cpo3endE - _ZN34_INTERNAL_d6377c0e_4_k_cu_f7f8a5056thrust24THRUST_300001_SM_1000_NS12placeholders2_2E)
_ZN34_INTERNAL_d6377c0e_4_k_cu_f7f8a5056thrust24THRUST_300001_SM_1000_NS12placeholders2_2E:
	.zero		1
	.type		_ZN34_INTERNAL_d6377c0e_4_k_cu_f7f8a5054cuda3std3__45__cpo3endE,@object
	.size		_ZN34_INTERNAL_d6377c0e_4_k_cu_f7f8a5054cuda3std3__45__cpo3endE,(_ZN34_INTERNAL_d6377c0e_4_k_cu_f7f8a5054cuda3std6ranges3__45__cpo3endE - _ZN34_INTERNAL_d6377c0e_4_k_cu_f7f8a5054cuda3std3__45__cpo3endE)
_ZN34_INTERNAL_d6377c0e_4_k_cu_f7f8a5054cuda3std3__45__cpo3endE:
	.zero		1
	.type		_ZN34_INTERNAL_d6377c0e_4_k_cu_f7f8a5054cuda3std6ranges3__45__cpo3endE,@object
	.size		_ZN34_INTERNAL_d6377c0e_4_k_cu_f7f8a5054cuda3std6ranges3__45__cpo3endE,(_ZN34_INTERNAL_d6377c0e_4_k_cu_f7f8a5056thrust24THRUST_300001_SM_1000_NS12placeholders2_6E - _ZN34_INTERNAL_d6377c0e_4_k_cu_f7f8a5054cuda3std6ranges3__45__cpo3endE)
_ZN34_INTERNAL_d6377c0e_4_k_cu_f7f8a5054cuda3std6ranges3__45__cpo3endE:
	.zero		1
	.type		_ZN34_INTERNAL_d6377c0e_4_k_cu_f7f8a5056thrust24THRUST_300001_SM_1000_NS12placeholders2_6E,@object
	.size		_ZN34_INTERNAL_d6377c0e_4_k_cu_f7f8a5056thrust24THRUST_300001_SM_1000_NS12placeholders2_6E,(_ZN34_INTERNAL_d6377c0e_4_k_cu_f7f8a5054cuda3std3__45__cpo4rendE - _ZN34_INTERNAL_d6377c0e_4_k_cu_f7f8a5056thrust24THRUST_300001_SM_1000_NS12placeholders2_6E)
_ZN34_INTERNAL_d6377c0e_4_k_cu_f7f8a5056thrust24THRUST_300001_SM_1000_NS12placeholders2_6E:
	.zero		1
	.type		_ZN34_INTERNAL_d6377c0e_4_k_cu_f7f8a5054cuda3std3__45__cpo4rendE,@object
	.size		_ZN34_INTERNAL_d6377c0e_4_k_cu_f7f8a5054cuda3std3__45__cpo4rendE,(_ZN34_INTERNAL_d6377c0e_4_k_cu_f7f8a5054cuda3std6ranges3__45__cpo9iter_swapE - _ZN34_INTERNAL_d6377c0e_4_k_cu_f7f8a5054cuda3std3__45__cpo4rendE)
_ZN34_INTERNAL_d6377c0e_4_k_cu_f7f8a5054cuda3std3__45__cpo4rendE:
	.zero		1
	.type		_ZN34_INTERNAL_d6377c0e_4_k_cu_f7f8a5054cuda3std6ranges3__45__cpo9iter_swapE,@object
	.size		_ZN34_INTERNAL_d6377c0e_4_k_cu_f7f8a5054cuda3std6ranges3__45__cpo9iter_swapE,(_ZN34_INTERNAL_d6377c0e_4_k_cu_f7f8a5054cuda3std3__48unexpectE - _ZN34_INTERNAL_d6377c0e_4_k_cu_f7f8a5054cuda3std6ranges3__45__cpo9iter_swapE)
_ZN34_INTERNAL_d6377c0e_4_k_cu_f7f8a5054cuda3std6ranges3__45__cpo9iter_swapE:
	.zero		1
	.type		_ZN34_INTERNAL_d6377c0e_4_k_cu_f7f8a5054cuda3std3__48unexpectE,@object
	.size		_ZN34_INTERNAL_d6377c0e_4_k_cu_f7f8a5054cuda3std3__48unexpectE,(_ZN34_INTERNAL_d6377c0e_4_k_cu_f7f8a5056thrust24THRUST_300001_SM_1000_NS8cuda_cub3parE - _ZN34_INTERNAL_d6377c0e_4_k_cu_f7f8a5054cuda3std3__48unexpectE)
_ZN34_INTERNAL_d6377c0e_4_k_cu_f7f8a5054cuda3std3__48unexpectE:
	.zero		1
	.type		_ZN34_INTERNAL_d6377c0e_4_k_cu_f7f8a5056thrust24THRUST_300001_SM_1000_NS8cuda_cub3parE,@object
	.size		_ZN34_INTERNAL_d6377c0e_4_k_cu_f7f8a5056thrust24THRUST_300001_SM_1000_NS8cuda_cub3parE,(_ZN34_INTERNAL_d6377c0e_4_k_cu_f7f8a5056thrust24THRUST_300001_SM_1000_NS12placeholders2_4E - _ZN34_INTERNAL_d6377c0e_4_k_cu_f7f8a5056thrust24THRUST_300001_SM_1000_NS8cuda_cub3parE)
_ZN34_INTERNAL_d6377c0e_4_k_cu_f7f8a5056thrust24THRUST_300001_SM_1000_NS8cuda_cub3parE:
	.zero		1
	.type		_ZN34_INTERNAL_d6377c0e_4_k_cu_f7f8a5056thrust24THRUST_300001_SM_1000_NS12placeholders2_4E,@object
	.size		_ZN34_INTERNAL_d6377c0e_4_k_cu_f7f8a5056thrust24THRUST_300001_SM_1000_NS12placeholders2_4E,(_ZN34_INTERNAL_d6377c0e_4_k_cu_f7f8a5054cuda3std3__45__cpo4cendE - _ZN34_INTERNAL_d6377c0e_4_k_cu_f7f8a5056thrust24THRUST_300001_SM_1000_NS12placeholders2_4E)
_ZN34_INTERNAL_d6377c0e_4_k_cu_f7f8a5056thrust24THRUST_300001_SM_1000_NS12placeholders2_4E:
	.zero		1
	.type		_ZN34_INTERNAL_d6377c0e_4_k_cu_f7f8a5054cuda3std3__45__cpo4cendE,@object
	.size		_ZN34_INTERNAL_d6377c0e_4_k_cu_f7f8a5054cuda3std3__45__cpo4cendE,(_ZN34_INTERNAL_d6377c0e_4_k_cu_f7f8a5054cuda3std6ranges3__45__cpo4cendE - _ZN34_INTERNAL_d6377c0e_4_k_cu_f7f8a5054cuda3std3__45__cpo4cendE)
_ZN34_INTERNAL_d6377c0e_4_k_cu_f7f8a5054cuda3std3__45__cpo4cendE:
	.zero		1
	.type		_ZN34_INTERNAL_d6377c0e_4_k_cu_f7f8a5054cuda3std6ranges3__45__cpo4cendE,@object
	.size		_ZN34_INTERNAL_d6377c0e_4_k_cu_f7f8a5054cuda3std6ranges3__45__cpo4cendE,(_ZN34_INTERNAL_d6377c0e_4_k_cu_f7f8a5054cuda3std3__420unreachable_sentinelE - _ZN34_INTERNAL_d6377c0e_4_k_cu_f7f8a5054cuda3std6ranges3__45__cpo4cendE)
_ZN34_INTERNAL_d6377c0e_4_k_cu_f7f8a5054cuda3std6ranges3__45__cpo4cendE:
	.zero		1
	.type		_ZN34_INTERNAL_d6377c0e_4_k_cu_f7f8a5054cuda3std3__420unreachable_sentinelE,@object
	.size		_ZN34_INTERNAL_d6377c0e_4_k_cu_f7f8a5054cuda3std3__420unreachable_sentinelE,(_ZN34_INTERNAL_d6377c0e_4_k_cu_f7f8a5054cuda3std6ranges3__45__cpo5ssizeE - _ZN34_INTERNAL_d6377c0e_4_k_cu_f7f8a5054cuda3std3__420unreachable_sentinelE)
_ZN34_INTERNAL_d6377c0e_4_k_cu_f7f8a5054cuda3std3__420unreachable_sentinelE:
	.zero		1
	.type		_ZN34_INTERNAL_d6377c0e_4_k_cu_f7f8a5054cuda3std6ranges3__45__cpo5ssizeE,@object
	.size		_ZN34_INTERNAL_d6377c0e_4_k_cu_f7f8a5054cuda3std6ranges3__45__cpo5ssizeE,(_ZN34_INTERNAL_d6377c0e_4_k_cu_f7f8a5056thrust24THRUST_300001_SM_1000_NS12placeholders2_8E - _ZN34_INTERNAL_d6377c0e_4_k_cu_f7f8a5054cuda3std6ranges3__45__cpo5ssizeE)
_ZN34_INTERNAL_d6377c0e_4_k_cu_f7f8a5054cuda3std6ranges3__45__cpo5ssizeE:
	.zero		1
	.type		_ZN34_INTERNAL_d6377c0e_4_k_cu_f7f8a5056thrust24THRUST_300001_SM_1000_NS12placeholders2_8E,@object
	.size		_ZN34_INTERNAL_d6377c0e_4_k_cu_f7f8a5056thrust24THRUST_300001_SM_1000_NS12placeholders2_8E,(_ZN34_INTERNAL_d6377c0e_4_k_cu_f7f8a5054cuda3std3__45__cpo5crendE - _ZN34_INTERNAL_d6377c0e_4_k_cu_f7f8a5056thrust24THRUST_300001_SM_1000_NS12placeholders2_8E)
_ZN34_INTERNAL_d6377c0e_4_k_cu_f7f8a5056thrust24THRUST_300001_SM_1000_NS12placeholders2_8E:
	.zero		1
	.type		_ZN34_INTERNAL_d6377c0e_4_k_cu_f7f8a5054cuda3std3__45__cpo5crendE,@object
	.size		_ZN34_INTERNAL_d6377c0e_4_k_cu_f7f8a5054cuda3std3__45__cpo5crendE,(_ZN34_INTERNAL_d6377c0e_4_k_cu_f7f8a5054cuda3std6ranges3__45__cpo4prevE - _ZN34_INTERNAL_d6377c0e_4_k_cu_f7f8a5054cuda3std3__45__cpo5crendE)
_ZN34_INTERNAL_d6377c0e_4_k_cu_f7f8a5054cuda3std3__45__cpo5crendE:
	.zero		1
	.type		_ZN34_INTERNAL_d6377c0e_4_k_cu_f7f8a5054cuda3std6ranges3__45__cpo4prevE,@object
	.size		_ZN34_INTERNAL_d6377c0e_4_k_cu_f7f8a5054cuda3std6ranges3__45__cpo4prevE,(_ZN34_INTERNAL_d6377c0e_4_k_cu_f7f8a5054cuda3std6ranges3__45__cpo9iter_moveE - _ZN34_INTERNAL_d6377c0e_4_k_cu_f7f8a5054cuda3std6ranges3__45__cpo4prevE)
_ZN34_INTERNAL_d6377c0e_4_k_cu_f7f8a5054cuda3std6ranges3__45__cpo4prevE:
	.zero		1
	.type		_ZN34_INTERNAL_d6377c0e_4_k_cu_f7f8a5054cuda3std6ranges3__45__cpo9iter_moveE,@object
	.size		_ZN34_INTERNAL_d6377c0e_4_k_cu_f7f8a5054cuda3std6ranges3__45__cpo9iter_moveE,(_ZN34_INTERNAL_d6377c0e_4_k_cu_f7f8a5056thrust24THRUST_300001_SM_1000_NS6system6detail10sequential3seqE - _ZN34_INTERNAL_d6377c0e_4_k_cu_f7f8a5054cuda3std6ranges3__45__cpo9iter_moveE)
_ZN34_INTERNAL_d6377c0e_4_k_cu_f7f8a5054cuda3std6ranges3__45__cpo9iter_moveE:
	.zero		1
	.type		_ZN34_INTERNAL_d6377c0e_4_k_cu_f7f8a5056thrust24THRUST_300001_SM_1000_NS6system6detail10sequential3seqE,@object
	.size		_ZN34_INTERNAL_d6377c0e_4_k_cu_f7f8a5056thrust24THRUST_300001_SM_1000_NS6system6detail10sequential3seqE,(.L_31 - _ZN34_INTERNAL_d6377c0e_4_k_cu_f7f8a5056thrust24THRUST_300001_SM_1000_NS6system6detail10sequential3seqE)
_ZN34_INTERNAL_d6377c0e_4_k_cu_f7f8a5056thrust24THRUST_300001_SM_1000_NS6system6detail10sequential3seqE:
	.zero		1
.L_31:


//--------------------- .nv.shared._ZN3cub18CUB_300001_SM_10006detail6reduce18DeviceReduceKernelINS2_10policy_hubIfyN4cuda3std3__44plusIfEEE10Policy1000EN6thrust24THRUST_300001_SM_1000_NS6detail15normal_iteratorINSD_10device_ptrIfEEEEyS9_fNS7_10__identityEEEvT0_PT3_T1_NS0_13GridEvenShareISN_EET2_T4_ --------------------------
	.section	.nv.shared._ZN3cub18CUB_300001_SM_10006detail6reduce18DeviceReduceKernelINS2_10policy_hubIfyN4cuda3std3__44plusIfEEE10Policy1000EN6thrust24THRUST_300001_SM_1000_NS6detail15normal_iteratorINSD_10device_ptrIfEEEEyS9_fNS7_10__identityEEEvT0_PT3_T1_NS0_13GridEvenShareISN_EET2_T4_,"aw",@nobits
	.sectionflags	@""
	.align	4
.nv.shared._ZN3cub18CUB_300001_SM_10006detail6reduce18DeviceReduceKernelINS2_10policy_hubIfyN4cuda3std3__44plusIfEEE10Policy1000EN6thrust24THRUST_300001_SM_1000_NS6detail15normal_iteratorINSD_10device_ptrIfEEEEyS9_fNS7_10__identityEEEvT0_PT3_T1_NS0_13GridEvenShareISN_EET2_T4_:
	.zero		1068


//--------------------- .nv.shared._ZN3cub18CUB_300001_SM_10006detail6reduce28DeviceReduceSingleTileKernelINS2_10policy_hubIfyN4cuda3std3__44plusIfEEE10Policy1000EN6thrust24THRUST_300001_SM_1000_NS6detail15normal_iteratorINSD_10device_ptrIfEEEEPfyS9_ffNS7_10__identityEEEvT0_T1_T2_T3_T4_T6_ --------------------------
	.section	.nv.shared._ZN3cub18CUB_300001_SM_10006detail6reduce28DeviceReduceSingleTileKernelINS2_10policy_hubIfyN4cuda3std3__44plusIfEEE10Policy1000EN6thrust24THRUST_300001_SM_1000_NS6detail15normal_iteratorINSD_10device_ptrIfEEEEPfyS9_ffNS7_10__identityEEEvT0_T1_T2_T3_T4_T6_,"aw",@nobits
	.sectionflags	@""
	.align	4
.nv.shared._ZN3cub18CUB_300001_SM_10006detail6reduce28DeviceReduceSingleTileKernelINS2_10policy_hubIfyN4cuda3std3__44plusIfEEE10Policy1000EN6thrust24THRUST_300001_SM_1000_NS6detail15normal_iteratorINSD_10device_ptrIfEEEEPfyS9_ffNS7_10__identityEEEvT0_T1_T2_T3_T4_T6_:
	.zero		1068


//--------------------- .nv.shared._ZN3cub18CUB_300001_SM_10006detail6reduce28DeviceReduceSingleTileKernelINS2_10policy_hubIfjN4cuda3std3__44plusIfEEE10Policy1000EPfSC_iS9_ffNS7_10__identityEEEvT0_T1_T2_T3_T4_T6_ --------------------------
	.section	.nv.shared._ZN3cub18CUB_300001_SM_10006detail6reduce28DeviceReduceSingleTileKernelINS2_10policy_hubIfjN4cuda3std3__44plusIfEEE10Policy1000EPfSC_iS9_ffNS7_10__identityEEEvT0_T1_T2_T3_T4_T6_,"aw",@nobits
	.sectionflags	@""
	.align	4
.nv.shared._ZN3cub18CUB_300001_SM_10006detail6reduce28DeviceReduceSingleTileKernelINS2_10policy_hubIfjN4cuda3std3__44plusIfEEE10Policy1000EPfSC_iS9_ffNS7_10__identityEEEvT0_T1_T2_T3_T4_T6_:
	.zero		1108


//--------------------- .nv.shared._ZN3cub18CUB_300001_SM_10006detail6reduce18DeviceReduceKernelINS2_10policy_hubIfjN4cuda3std3__44plusIfEEE10Policy1000EN6thrust24THRUST_300001_SM_1000_NS6detail15normal_iteratorINSD_10device_ptrIfEEEEjS9_fNS7_10__identityEEEvT0_PT3_T1_NS0_13GridEvenShareISN_EET2_T4_ --------------------------
	.section	.nv.shared._ZN3cub18CUB_300001_SM_10006detail6reduce18DeviceReduceKernelINS2_10policy_hubIfjN4cuda3std3__44plusIfEEE10Policy1000EN6thrust24THRUST_300001_SM_1000_NS6detail15normal_iteratorINSD_10device_ptrIfEEEEjS9_fNS7_10__identityEEEvT0_PT3_T1_NS0_13GridEvenShareISN_EET2_T4_,"aw",@nobits
	.sectionflags	@""
	.align	4
.nv.shared._ZN3cub18CUB_300001_SM_10006detail6reduce18DeviceReduceKernelINS2_10policy_hubIfjN4cuda3std3__44plusIfEEE10Policy1000EN6thrust24THRUST_300001_SM_1000_NS6detail15normal_iteratorINSD_10device_ptrIfEEEEjS9_fNS7_10__identityEEEvT0_PT3_T1_NS0_13GridEvenShareISN_EET2_T4_:
	.zero		1108


//--------------------- .nv.shared._ZN3cub18CUB_300001_SM_10006detail6reduce28DeviceReduceSingleTileKernelINS2_10policy_hubIfjN4cuda3std3__44plusIfEEE10Policy1000EN6thrust24THRUST_300001_SM_1000_NS6detail15normal_iteratorINSD_10device_ptrIfEEEEPfjS9_ffNS7_10__identityEEEvT0_T1_T2_T3_T4_T6_ --------------------------
	.section	.nv.shared._ZN3cub18CUB_300001_SM_10006detail6reduce28DeviceReduceSingleTileKernelINS2_10policy_hubIfjN4cuda3std3__44plusIfEEE10Policy1000EN6thrust24THRUST_300001_SM_1000_NS6detail15normal_iteratorINSD_10device_ptrIfEEEEPfjS9_ffNS7_10__identityEEEvT0_T1_T2_T3_T4_T6_,"aw",@nobits
	.sectionflags	@""
	.align	4
.nv.shared._ZN3cub18CUB_300001_SM_10006detail6reduce28DeviceReduceSingleTileKernelINS2_10policy_hubIfjN4cuda3std3__44plusIfEEE10Policy1000EN6thrust24THRUST_300001_SM_1000_NS6detail15normal_iteratorINSD_10device_ptrIfEEEEPfjS9_ffNS7_10__identityEEEvT0_T1_T2_T3_T4_T6_:
	.zero		1108


//--------------------- .nv.constant0._ZN3cub18CUB_300001_SM_10006detail6reduce28DeviceReduceSingleTileKernelINS2_10policy_hubIfyN4cuda3std3__44plusIfEEE10Policy1000EPfSC_iS9_ffNS7_10__identityEEEvT0_T1_T2_T3_T4_T6_ --------------------------
	.section	.nv.constant0._ZN3cub18CUB_300001_SM_10006detail6reduce28DeviceReduceSingleTileKernelINS2_10policy_hubIfyN4cuda3std3__44plusIfEEE10Policy1000EPfSC_iS9_ffNS7_10__identityEEEvT0_T1_T2_T3_T4_T6_,"a",@progbits
	.sectionflags	@""
	.align	4
.nv.constant0._ZN3cub18CUB_300001_SM_10006detail6reduce28DeviceReduceSingleTileKernelINS2_10policy_hubIfyN4cuda3std3__44plusIfEEE10Policy1000EPfSC_iS9_ffNS7_10__identityEEEvT0_T1_T2_T3_T4_T6_:
	.zero		925


//--------------------- .nv.constant0._ZN3cub18CUB_300001_SM_10006detail6reduce18DeviceReduceKernelINS2_10policy_hubIfyN4cuda3std3__44plusIfEEE10Policy1000EN6thrust24THRUST_300001_SM_1000_NS6detail15normal_iteratorINSD_10device_ptrIfEEEEyS9_fNS7_10__identityEEEvT0_PT3_T1_NS0_13GridEvenShareISN_EET2_T4_ --------------------------
	.section	.nv.constant0._ZN3cub18CUB_300001_SM_10006detail6reduce18DeviceReduceKernelINS2_10policy_hubIfyN4cuda3std3__44plusIfEEE10Policy1000EN6thrust24THRUST_300001_SM_1000_NS6detail15normal_iteratorINSD_10device_ptrIfEEEEyS9_fNS7_10__identityEEEvT0_PT3_T1_NS0_13GridEvenShareISN_EET2_T4_,"a",@progbits
	.sectionflags	@""
	.align	4
.nv.constant0._ZN3cub18CUB_300001_SM_10006detail6reduce18DeviceReduceKernelINS2_10policy_hubIfyN4cuda3std3__44plusIfEEE10Policy1000EN6thrust24THRUST_300001_SM_1000_NS6detail15normal_iteratorINSD_10device_ptrIfEEEEyS9_fNS7_10__identityEEEvT0_PT3_T1_NS0_13GridEvenShareISN_EET2_T4_:
	.zero		994


//--------------------- .nv.constant0._ZN3cub18CUB_300001_SM_10006detail6reduce28DeviceReduceSingleTileKernelINS2_10policy_hubIfyN4cuda3std3__44plusIfEEE10Policy1000EN6thrust24THRUST_300001_SM_1000_NS6detail15normal_iteratorINSD_10device_ptrIfEEEEPfyS9_ffNS7_10__identityEEEvT0_T1_T2_T3_T4_T6_ --------------------------
	.section	.nv.constant0._ZN3cub18CUB_300001_SM_10006detail6reduce28DeviceReduceSingleTileKernelINS2_10policy_hubIfyN4cuda3std3__44plusIfEEE10Policy1000EN6thrust24THRUST_300001_SM_1000_NS6detail15normal_iteratorINSD_10device_ptrIfEEEEPfyS9_ffNS7_10__identityEEEvT0_T1_T2_T3_T4_T6_,"a",@progbits
	.sectionflags	@""
	.align	4
.nv.constant0._ZN3cub18CUB_300001_SM_10006detail6reduce28DeviceReduceSingleTileKernelINS2_10policy_hubIfyN4cuda3std3__44plusIfEEE10Policy1000EN6thrust24THRUST_300001_SM_1000_NS6detail15normal_iteratorINSD_10device_ptrIfEEEEPfyS9_ffNS7_10__identityEEEvT0_T1_T2_T3_T4_T6_:
	.zero		929


//--------------------- .nv.constant0._ZN3cub18CUB_300001_SM_10006detail6reduce28DeviceReduceSingleTileKernelINS2_10policy_hubIfjN4cuda3std3__44plusIfEEE10Policy1000EPfSC_iS9_ffNS7_10__identityEEEvT0_T1_T2_T3_T4_T6_ --------------------------
	.section	.nv.constant0._ZN3cub18CUB_300001_SM_10006detail6reduce28DeviceReduceSingleTileKernelINS2_10policy_hubIfjN4cuda3std3__44plusIfEEE10Policy1000EPfSC_iS9_ffNS7_10__identityEEEvT0_T1_T2_T3_T4_T6_,"a",@progbits
	.sectionflags	@""
	.align	4
.nv.constant0._ZN3cub18CUB_300001_SM_10006detail6reduce28DeviceReduceSingleTileKernelINS2_10policy_hubIfjN4cuda3std3__44plusIfEEE10Policy1000EPfSC_iS9_ffNS7_10__identityEEEvT0_T1_T2_T3_T4_T6_:
	.zero		925


//--------------------- .nv.constant0._ZN3cub18CUB_300001_SM_10006detail6reduce18DeviceReduceKernelINS2_10policy_hubIfjN4cuda3std3__44plusIfEEE10Policy1000EN6thrust24THRUST_300001_SM_1000_NS6detail15normal_iteratorINSD_10device_ptrIfEEEEjS9_fNS7_10__identityEEEvT0_PT3_T1_NS0_13GridEvenShareISN_EET2_T4_ --------------------------
	.section	.nv.constant0._ZN3cub18CUB_300001_SM_10006detail6reduce18DeviceReduceKernelINS2_10policy_hubIfjN4cuda3std3__44plusIfEEE10Policy1000EN6thrust24THRUST_300001_SM_1000_NS6detail15normal_iteratorINSD_10device_ptrIfEEEEjS9_fNS7_10__identityEEEvT0_PT3_T1_NS0_13GridEvenShareISN_EET2_T4_,"a",@progbits
	.sectionflags	@""
	.align	4
.nv.constant0._ZN3cub18CUB_300001_SM_10006detail6reduce18DeviceReduceKernelINS2_10policy_hubIfjN4cuda3std3__44plusIfEEE10Policy1000EN6thrust24THRUST_300001_SM_1000_NS6detail15normal_iteratorINSD_10device_ptrIfEEEEjS9_fNS7_10__identityEEEvT0_PT3_T1_NS0_13GridEvenShareISN_EET2_T4_:
	.zero		958


//--------------------- .nv.constant0._ZN3cub18CUB_300001_SM_10006detail6reduce28DeviceReduceSingleTileKernelINS2_10policy_hubIfjN4cuda3std3__44plusIfEEE10Policy1000EN6thrust24THRUST_300001_SM_1000_NS6detail15normal_iteratorINSD_10device_ptrIfEEEEPfjS9_ffNS7_10__identityEEEvT0_T1_T2_T3_T4_T6_ --------------------------
	.section	.nv.constant0._ZN3cub18CUB_300001_SM_10006detail6reduce28DeviceReduceSingleTileKernelINS2_10policy_hubIfjN4cuda3std3__44plusIfEEE10Policy1000EN6thrust24THRUST_300001_SM_1000_NS6detail15normal_iteratorINSD_10device_ptrIfEEEEPfjS9_ffNS7_10__identityEEEvT0_T1_T2_T3_T4_T6_,"a",@progbits
	.sectionflags	@""
	.align	4
.nv.constant0._ZN3cub18CUB_300001_SM_10006detail6reduce28DeviceReduceSingleTileKernelINS2_10policy_hubIfjN4cuda3std3__44plusIfEEE10Policy1000EN6thrust24THRUST_300001_SM_1000_NS6detail15normal_iteratorINSD_10device_ptrIfEEEEPfjS9_ffNS7_10__identityEEEvT0_T1_T2_T3_T4_T6_:
	.zero		925


//--------------------- .nv.constant0._ZN3cub18CUB_300001_SM_10006detail8for_each13static_kernelINS2_12policy_hub_t12policy_500_tEmN6thrust24THRUST_300001_SM_1000_NS8cuda_cub20__uninitialized_fill7functorINS7_10device_ptrIfEEfEEEEvT0_T1_ --------------------------
	.section	.nv.constant0._ZN3cub18CUB_300001_SM_10006detail8for_each13static_kernelINS2_12policy_hub_t12policy_500_tEmN6thrust24THRUST_300001_SM_1000_NS8cuda_cub20__uninitialized_fill7functorINS7_10device_ptrIfEEfEEEEvT0_T1_,"a",@progbits
	.sectionflags	@""
	.align	4
.nv.constant0._ZN3cub18CUB_300001_SM_10006detail8for_each13static_kernelINS2_12policy_hub_t12policy_500_tEmN6thrust24THRUST_300001_SM_1000_NS8cuda_cub20__uninitialized_fill7functorINS7_10device_ptrIfEEfEEEEvT0_T1_:
	.zero		920


//--------------------- .nv.constant0._ZN3cub18CUB_300001_SM_10006detail11EmptyKernelIvEEvv --------------------------
	.section	.nv.constant0._ZN3cub18CUB_300001_SM_10006detail11EmptyKernelIvEEvv,"a",@progbits
	.sectionflags	@""
	.align	4
.nv.constant0._ZN3cub18CUB_300001_SM_10006detail11EmptyKernelIvEEvv:
	.zero		896


//--------------------- .nv.constant0._Z10PressureBCPfS_iifi --------------------------
	.section	.nv.constant0._Z10PressureBCPfS_iifi,"a",@progbits
	.sectionflags	@""
	.align	4
.nv.constant0._Z10PressureBCPfS_iifi:
	.zero		928


//--------------------- .nv.constant0._Z13PressureSolvePfPKfS_S1_S1_iiiiifff --------------------------
	.section	.nv.constant0._Z13PressureSolvePfPKfS_S1_S1_iiiiifff,"a",@progbits
	.sectionflags	@""
	.align	4
.nv.constant0._Z13PressureSolvePfPKfS_S1_S1_iiiiifff:
	.zero		968


//--------------------- .nv.constant0._Z18Temperature_solveriiiiifffffPfS_S_S_ --------------------------
	.section	.nv.constant0._Z18Temperature_solveriiiiifffffPfS_S_S_,"a",@progbits
	.sectionflags	@""
	.align	4
.nv.constant0._Z18Temperature_solveriiiiifffffPfS_S_S_:
	.zero		968


//--------------------- SYMBOLS --------------------------

	.type		.nv.reservedSmem.offset0,@object
	.size		.nv.reservedSmem.offset0,0x4
	.type		.nv.reservedSmem.cap,@object
	.size		.nv.reservedSmem.cap,0x4
